	.target	sm_80

	.elftype	@"ET_EXEC"


//--------------------- .note.nv.tkinfo           --------------------------
	.section	.note.nv.tkinfo,"",@"SHT_NOTE"
	.sectionflags	@"SHF_NOTE_NV_TKINFO"
	.tkinfo
        /*0018*/ 	.word	0x00000002
        /*0030*/ 	.string	""
        /*0030*/ 	.string	"ptxas"
        /*0030*/ 	.string	"Cuda compilation tools, release 13.0, V13.0.88"
        /*0030*/ 	.string	"Build cuda_13.0.r13.0/compiler.36424714_0"
        /*0030*/ 	.string	"-v  -suppress-debug-info  -lineinfo  -arch sm_80 "



//--------------------- .note.nv.cuinfo           --------------------------
	.section	.note.nv.cuinfo,"",@"SHT_NOTE"
	.sectionflags	@"SHF_NOTE_NV_CUINFO"
        /*0018*/ 	.short	0x0002
        /*001a*/ 	.short	0x0050
        /*001c*/ 	.short	0x0082
	.zero		2


//--------------------- .nv.info                  --------------------------
	.section	.nv.info,"",@"SHT_CUDA_INFO"
	.align	4


	//----- nvinfo : EIATTR_REGCOUNT
	.align		4
        /*0000*/ 	.byte	0x04, 0x2f
        /*0002*/ 	.short	(.L_1 - .L_0)
	.align		4
.L_0:
        /*0004*/ 	.word	index@(matmul_kernel)
        /*0008*/ 	.word	0x00000020


	//----- nvinfo : EIATTR_FRAME_SIZE
	.align		4
.L_1:
        /*000c*/ 	.byte	0x04, 0x11
        /*000e*/ 	.short	(.L_3 - .L_2)
	.align		4
.L_2:
        /*0010*/ 	.word	index@(matmul_kernel)
        /*0014*/ 	.word	0x00001b60


	//----- nvinfo : EIATTR_MIN_STACK_SIZE
	.align		4
.L_3:
        /*0018*/ 	.byte	0x04, 0x12
        /*001a*/ 	.short	(.L_5 - .L_4)
	.align		4
.L_4:
        /*001c*/ 	.word	index@(matmul_kernel)
        /*0020*/ 	.word	0x00001b60
.L_5:


//--------------------- .nv.info.matmul_kernel    --------------------------
	.section	.nv.info.matmul_kernel,"",@"SHT_CUDA_INFO"
	.sectionflags	@""
	.align	4


	//----- nvinfo : EIATTR_CUDA_API_VERSION
	.align		4
        /*0000*/ 	.byte	0x04, 0x37
        /*0002*/ 	.short	(.L_7 - .L_6)
.L_6:
        /*0004*/ 	.word	0x00000082


	//----- nvinfo : EIATTR_SW2861232_WAR
	.align		4
.L_7:
        /*0008*/ 	.byte	0x01, 0x35
	.zero		2


	//----- nvinfo : EIATTR_PARAM_CBANK
	.align		4
        /*000c*/ 	.byte	0x04, 0x0a
        /*000e*/ 	.short	(.L_9 - .L_8)
	.align		4
.L_8:
        /*0010*/ 	.word	index@(.nv.constant0.matmul_kernel)
        /*0014*/ 	.short	0x0160
        /*0016*/ 	.short	0x0050


	//----- nvinfo : EIATTR_CBANK_PARAM_SIZE
	.align		4
.L_9:
        /*0018*/ 	.byte	0x03, 0x19
        /*001a*/ 	.short	0x0050


	//----- nvinfo : EIATTR_KPARAM_INFO
	.align		4
        /*001c*/ 	.byte	0x04, 0x17
        /*001e*/ 	.short	(.L_11 - .L_10)
.L_10:
        /*0020*/ 	.word	0x00000000
        /*0024*/ 	.short	0x000d
        /*0026*/ 	.short	0x0048
        /*0028*/ 	.byte	0x00, 0xf4, 0x21, 0x00


	//----- nvinfo : EIATTR_KPARAM_INFO
	.align		4
.L_11:
        /*002c*/ 	.byte	0x04, 0x17
        /*002e*/ 	.short	(.L_13 - .L_12)
.L_12:
        /*0030*/ 	.word	0x00000000
        /*0034*/ 	.short	0x000c
        /*0036*/ 	.short	0x0040
        /*0038*/ 	.byte	0x00, 0xf4, 0x21, 0x00


	//----- nvinfo : EIATTR_KPARAM_INFO
	.align		4
.L_13:
        /*003c*/ 	.byte	0x04, 0x17
        /*003e*/ 	.short	(.L_15 - .L_14)
.L_14:
        /*0040*/ 	.word	0x00000000
        /*0044*/ 	.short	0x000b
        /*0046*/ 	.short	0x0038
        /*0048*/ 	.byte	0x00, 0xf0, 0x11, 0x00


	//----- nvinfo : EIATTR_KPARAM_INFO
	.align		4
.L_15:
        /*004c*/ 	.byte	0x04, 0x17
        /*004e*/ 	.short	(.L_17 - .L_16)
.L_16:
        /*0050*/ 	.word	0x00000000
        /*0054*/ 	.short	0x000a
        /*0056*/ 	.short	0x0034
        /*0058*/ 	.byte	0x00, 0xf0, 0x11, 0x00


	//----- nvinfo : EIATTR_KPARAM_INFO
	.align		4
.L_17:
        /*005c*/ 	.byte	0x04, 0x17
        /*005e*/ 	.short	(.L_19 - .L_18)
.L_18:
        /*0060*/ 	.word	0x00000000
        /*0064*/ 	.short	0x0009
        /*0066*/ 	.short	0x0030
        /*0068*/ 	.byte	0x00, 0xf0, 0x11, 0x00


	//----- nvinfo : EIATTR_KPARAM_INFO
	.align		4
.L_19:
        /*006c*/ 	.byte	0x04, 0x17
        /*006e*/ 	.short	(.L_21 - .L_20)
.L_20:
        /*0070*/ 	.word	0x00000000
        /*0074*/ 	.short	0x0008
        /*0076*/ 	.short	0x002c
        /*0078*/ 	.byte	0x00, 0xf0, 0x11, 0x00


	//----- nvinfo : EIATTR_KPARAM_INFO
	.align		4
.L_21:
        /*007c*/ 	.byte	0x04, 0x17
        /*007e*/ 	.short	(.L_23 - .L_22)
.L_22:
        /*0080*/ 	.word	0x00000000
        /*0084*/ 	.short	0x0007
        /*0086*/ 	.short	0x0028
        /*0088*/ 	.byte	0x00, 0xf0, 0x11, 0x00


	//----- nvinfo : EIATTR_KPARAM_INFO
	.align		4
.L_23:
        /*008c*/ 	.byte	0x04, 0x17
        /*008e*/ 	.short	(.L_25 - .L_24)
.L_24:
        /*0090*/ 	.word	0x00000000
        /*0094*/ 	.short	0x0006
        /*0096*/ 	.short	0x0024
        /*0098*/ 	.byte	0x00, 0xf0, 0x11, 0x00


	//----- nvinfo : EIATTR_KPARAM_INFO
	.align		4
.L_25:
        /*009c*/ 	.byte	0x04, 0x17
        /*009e*/ 	.short	(.L_27 - .L_26)
.L_26:
        /*00a0*/ 	.word	0x00000000
        /*00a4*/ 	.short	0x0005
        /*00a6*/ 	.short	0x0020
        /*00a8*/ 	.byte	0x00, 0xf0, 0x11, 0x00


	//----- nvinfo : EIATTR_KPARAM_INFO
	.align		4
.L_27:
        /*00ac*/ 	.byte	0x04, 0x17
        /*00ae*/ 	.short	(.L_29 - .L_28)
.L_28:
        /*00b0*/ 	.word	0x00000000
        /*00b4*/ 	.short	0x0004
        /*00b6*/ 	.short	0x001c
        /*00b8*/ 	.byte	0x00, 0xf0, 0x11, 0x00


	//----- nvinfo : EIATTR_KPARAM_INFO
	.align		4
.L_29:
        /*00bc*/ 	.byte	0x04, 0x17
        /*00be*/ 	.short	(.L_31 - .L_30)
.L_30:
        /*00c0*/ 	.word	0x00000000
        /*00c4*/ 	.short	0x0003
        /*00c6*/ 	.short	0x0018
        /*00c8*/ 	.byte	0x00, 0xf0, 0x11, 0x00


	//----- nvinfo : EIATTR_KPARAM_INFO
	.align		4
.L_31:
        /*00cc*/ 	.byte	0x04, 0x17
        /*00ce*/ 	.short	(.L_33 - .L_32)
.L_32:
        /*00d0*/ 	.word	0x00000000
        /*00d4*/ 	.short	0x0002
        /*00d6*/ 	.short	0x0010
        /*00d8*/ 	.byte	0x00, 0xf4, 0x21, 0x00


	//----- nvinfo : EIATTR_KPARAM_INFO
	.align		4
.L_33:
        /*00dc*/ 	.byte	0x04, 0x17
        /*00de*/ 	.short	(.L_35 - .L_34)
.L_34:
        /*00e0*/ 	.word	0x00000000
        /*00e4*/ 	.short	0x0001
        /*00e6*/ 	.short	0x0008
        /*00e8*/ 	.byte	0x00, 0xf4, 0x21, 0x00


	//----- nvinfo : EIATTR_KPARAM_INFO
	.align		4
.L_35:
        /*00ec*/ 	.byte	0x04, 0x17
        /*00ee*/ 	.short	(.L_37 - .L_36)
.L_36:
        /*00f0*/ 	.word	0x00000000
        /*00f4*/ 	.short	0x0000
        /*00f6*/ 	.short	0x0000
        /*00f8*/ 	.byte	0x00, 0xf4, 0x21, 0x00


	//----- nvinfo : EIATTR_MAXREG_COUNT
	.align		4
.L_37:
        /*00fc*/ 	.byte	0x03, 0x1b
        /*00fe*/ 	.short	0x00ff


	//----- nvinfo : EIATTR_NUM_BARRIERS
	.align		4
        /*0100*/ 	.byte	0x02, 0x4c
        /*0102*/ 	.byte	0x01
	.zero		1


	//----- nvinfo : EIATTR_ANNOTATIONS
	.align		4
        /*0104*/ 	.byte	0x04, 0x55
        /*0106*/ 	.short	(.L_39 - .L_38)


	//   ....[0]....
.L_38:
        /*0108*/ 	.word	0x00000001
        /*010c*/ 	.byte	0x00, 0x05, 0x00, 0x00, 0x01, 0x00, 0x00, 0x00, 0x10, 0x05, 0x00, 0x00, 0x01, 0x00, 0x00, 0x00
        /* <DEDUP_REMOVED lines=2610> */
        /*a43c*/ 	.byte	0x60, 0x7f, 0x02, 0x00


	//----- nvinfo : EIATTR_MERCURY_ISA_VERSION
	.align		4
.L_39:
        /*a440*/ 	.byte	0x03, 0x5f
        /*a442*/ 	.short	0x0000


	//----- nvinfo : EIATTR_EXIT_INSTR_OFFSETS
	.align		4
        /*a444*/ 	.byte	0x04, 0x1c
        /*a446*/ 	.short	(.L_41 - .L_40)


	//   ....[0]....
.L_40:
        /*a448*/ 	.word	0x00028620


	//   ....[1]....
        /*a44c*/ 	.word	0x00028650


	//----- nvinfo : EIATTR_REQNTID
	.align		4
.L_41:
        /*a450*/ 	.byte	0x04, 0x10
        /*a452*/ 	.short	(.L_43 - .L_42)
.L_42:
        /*a454*/ 	.word	0x00000100
        /*a458*/ 	.word	0x00000001
        /*a45c*/ 	.word	0x00000001
.L_43:


//--------------------- .nv.callgraph             --------------------------
	.section	.nv.callgraph,"",@"SHT_CUDA_CALLGRAPH"
	.align	4
	.sectionentsize	8
	.align		4
        /*0000*/ 	.word	0x00000000
	.align		4
        /*0004*/ 	.word	0xffffffff
	.align		4
        /*0008*/ 	.word	0x00000000
	.align		4
        /*000c*/ 	.word	0xfffffffe
	.align		4
        /*0010*/ 	.word	0x00000000
	.align		4
        /*0014*/ 	.word	0xfffffffd
	.align		4
        /*0018*/ 	.word	0x00000000
	.align		4
        /*001c*/ 	.word	0xfffffffc


//--------------------- .nv.rel.action            --------------------------
	.section	.nv.rel.action,"",@"SHT_CUDA_RELOCINFO"
	.align	8
	.sectionentsize	8
        /*0000*/ 	.byte	0x73, 0x00, 0x00, 0x00, 0x00, 0x00, 0x00, 0x00, 0x00, 0x00, 0x00, 0x11, 0x25, 0x00, 0x05, 0x36


//--------------------- .nv.constant0.matmul_kernel --------------------------
	.section	.nv.constant0.matmul_kernel,"a",@progbits
	.sectionflags	@""
	.align	4
.nv.constant0.matmul_kernel:
	.zero		432


//--------------------- .text.matmul_kernel       --------------------------
	.section	.text.matmul_kernel,"ax",@progbits
	.sectioninfo	@"SHI_REGISTERS=32"
	.align	128
        .global         matmul_kernel
        .type           matmul_kernel,@function
        .size           matmul_kernel,(.L_x_5 - matmul_kernel)
        .other          matmul_kernel,@"STO_CUDA_ENTRY STV_DEFAULT"
matmul_kernel:
.text.matmul_kernel:
[----:B------:R-:W-:-:S03]  /*0000*/  IMAD.MOV.U32 R1, RZ, RZ, c[0x0][0x28] ;  /* 0x00000a00ff017624 */ /* 0x000fc600078e00ff */
[----:B------:R-:W-:Y:S01]  /*0010*/  IMAD.MOV.U32 R7, RZ, RZ, 0xff ;  /* 0x000000ffff077424 */ /* 0x000fe200078e00ff */
[----:B------:R-:W0:Y:S01]  /*0020*/  S2R R29, SR_TID.X ;  /* 0x00000000001d7919 */ /* 0x000e220000002100 */
[----:B------:R-:W-:Y:S01]  /*0030*/  IADD3 R1, R1, -0x1b60, RZ ;  /* 0xffffe4a001017810 */ /* 0x000fe20007ffe0ff */
[----:B------:R-:W-:Y:S02]  /*0040*/  ULDC.64 UR4, c[0x0][0x118] ;  /* 0x0000460000047ab9 */ /* 0x000fe40000000a00 */
[----:B------:R-:W-:-:S04]  /*0050*/  IADD3 R0, R7, c[0x0][0x17c], RZ ;  /* 0x00005f0007007a10 */ /* 0x000fc80007ffe0ff */
[----:B------:R-:W-:-:S04]  /*0060*/  SHF.R.S32.HI R3, RZ, 0x1f, R0 ;  /* 0x0000001fff037819 */ /* 0x000fc80000011400 */
[----:B------:R-:W-:-:S04]  /*0070*/  LEA.HI R3, R3, R0, RZ, 0x8 ;  /* 0x0000000003037211 */ /* 0x000fc800078f40ff */
[----:B------:R-:W-:Y:S02]  /*0080*/  SHF.R.S32.HI R0, RZ, 0x8, R3 ;  /* 0x00000008ff007819 */ /* 0x000fe40000011403 */
[----:B------:R-:W1:Y:S03]  /*0090*/  S2R R3, SR_CTAID.X ;  /* 0x0000000000037919 */ /* 0x000e660000002500 */
[----:B------:R-:W-:Y:S01]  /*00a0*/  IMAD.SHL.U32 R0, R0, 0x8, RZ ;  /* 0x0000000800007824 */ /* 0x000fe200078e00ff */
[----:B0-----:R-:W-:-:S04]  /*00b0*/  LOP3.LUT R12, R29, 0xff, RZ, 0xc0, !PT ;  /* 0x000000ff1d0c7812 */ /* 0x001fc800078ec0ff */
[-C--:B------:R-:W-:Y:S02]  /*00c0*/  IABS R9, R0.reuse ;  /* 0x0000000000097213 */ /* 0x080fe40000000000 */
[----:B------:R-:W-:Y:S02]  /*00d0*/  IABS R10, R0 ;  /* 0x00000000000a7213 */ /* 0x000fe40000000000 */
[----:B------:R-:W0:Y:S01]  /*00e0*/  I2F.RP R2, R9 ;  /* 0x0000000900027306 */ /* 0x000e220000209400 */
[----:B-1----:R-:W-:-:S07]  /*00f0*/  IABS R8, R3 ;  /* 0x0000000300087213 */ /* 0x002fce0000000000 */
[----:B0-----:R-:W0:Y:S02]  /*0100*/  MUFU.RCP R2, R2 ;  /* 0x0000000200027308 */ /* 0x001e240000001000 */
[----:B0-----:R-:W-:Y:S01]  /*0110*/  IADD3 R4, R2, 0xffffffe, RZ ;  /* 0x0ffffffe02047810 */ /* 0x001fe20007ffe0ff */
[----:B------:R-:W-:-:S05]  /*0120*/  IMAD.MOV R2, RZ, RZ, -R10 ;  /* 0x000000ffff027224 */ /* 0x000fca00078e0a0a */
[----:B------:R0:W1:Y:S02]  /*0130*/  F2I.FTZ.U32.TRUNC.NTZ R5, R4 ;  /* 0x0000000400057305 */ /* 0x000064000021f000 */
[----:B0-----:R-:W-:Y:S02]  /*0140*/  IMAD.MOV.U32 R4, RZ, RZ, RZ ;  /* 0x000000ffff047224 */ /* 0x001fe400078e00ff */
[----:B-1----:R-:W-:-:S04]  /*0150*/  IMAD.MOV R6, RZ, RZ, -R5 ;  /* 0x000000ffff067224 */ /* 0x002fc800078e0a05 */
[----:B------:R-:W-:Y:S02]  /*0160*/  IMAD R11, R6, R9, RZ ;  /* 0x00000009060b7224 */ /* 0x000fe400078e02ff */
[----:B------:R-:W-:Y:S02]  /*0170*/  IMAD.MOV.U32 R6, RZ, RZ, R8 ;  /* 0x000000ffff067224 */ /* 0x000fe400078e0008 */
[----:B------:R-:W-:-:S06]  /*0180*/  IMAD.HI.U32 R5, R5, R11, R4 ;  /* 0x0000000b05057227 */ /* 0x000fcc00078e0004 */
[----:B------:R-:W-:-:S04]  /*0190*/  IMAD.HI.U32 R5, R5, R6, RZ ;  /* 0x0000000605057227 */ /* 0x000fc800078e00ff */
[----:B------:R-:W-:-:S05]  /*01a0*/  IMAD R2, R5, R2, R6 ;  /* 0x0000000205027224 */ /* 0x000fca00078e0206 */
[----:B------:R-:W-:-:S13]  /*01b0*/  ISETP.GT.U32.AND P1, PT, R9, R2, PT ;  /* 0x000000020900720c */ /* 0x000fda0003f24070 */
[----:B------:R-:W-:Y:S01]  /*01c0*/  @!P1 IMAD.IADD R2, R2, 0x1, -R9 ;  /* 0x0000000102029824 */ /* 0x000fe200078e0a09 */
[----:B------:R-:W-:Y:S02]  /*01d0*/  @!P1 IADD3 R5, R5, 0x1, RZ ;  /* 0x0000000105059810 */ /* 0x000fe40007ffe0ff */
[----:B------:R-:W-:Y:S02]  /*01e0*/  ISETP.NE.AND P1, PT, R0, RZ, PT ;  /* 0x000000ff0000720c */ /* 0x000fe40003f25270 */
[----:B------:R-:W-:Y:S02]  /*01f0*/  ISETP.GE.U32.AND P0, PT, R2, R9, PT ;  /* 0x000000090200720c */ /* 0x000fe40003f06070 */
[----:B------:R-:W-:-:S04]  /*0200*/  LOP3.LUT R2, R3, R0, RZ, 0x3c, !PT ;  /* 0x0000000003027212 */ /* 0x000fc800078e3cff */
[----:B------:R-:W-:Y:S02]  /*0210*/  ISETP.GE.AND P2, PT, R2, RZ, PT ;  /* 0x000000ff0200720c */ /* 0x000fe40003f46270 */
[----:B------:R-:W-:-:S05]  /*0220*/  IADD3 R2, R7, c[0x0][0x178], RZ ;  /* 0x00005e0007027a10 */ /* 0x000fca0007ffe0ff */
[----:B------:R-:W-:-:S05]  /*0230*/  @P0 IADD3 R5, R5, 0x1, RZ ;  /* 0x0000000105050810 */ /* 0x000fca0007ffe0ff */
[----:B------:R-:W-:Y:S01]  /*0240*/  IMAD.MOV.U32 R6, RZ, RZ, R5 ;  /* 0x000000ffff067224 */ /* 0x000fe200078e0005 */
[----:B------:R-:W-:-:S03]  /*0250*/  SHF.R.S32.HI R5, RZ, 0x1f, R2 ;  /* 0x0000001fff057819 */ /* 0x000fc60000011402 */
[----:B------:R-:W-:Y:S01]  /*0260*/  @!P2 IMAD.MOV R6, RZ, RZ, -R6 ;  /* 0x000000ffff06a224 */ /* 0x000fe200078e0a06 */
[----:B------:R-:W-:Y:S02]  /*0270*/  @!P1 LOP3.LUT R6, RZ, R0, RZ, 0x33, !PT ;  /* 0x00000000ff069212 */ /* 0x000fe400078e33ff */
[----:B------:R-:W-:-:S03]  /*0280*/  LEA.HI R5, R5, R2, RZ, 0x8 ;  /* 0x0000000205057211 */ /* 0x000fc600078f40ff */
[----:B------:R-:W-:Y:S02]  /*0290*/  IMAD.SHL.U32 R4, R6, 0x8, RZ ;  /* 0x0000000806047824 */ /* 0x000fe400078e00ff */
[----:B------:R-:W-:-:S03]  /*02a0*/  IMAD.MOV R6, RZ, RZ, -R6 ;  /* 0x000000ffff067224 */ /* 0x000fc600078e0a06 */
[----:B------:R-:W-:Y:S01]  /*02b0*/  LEA.HI.SX32 R5, R5, -R4, 0x18 ;  /* 0x8000000405057211 */ /* 0x000fe200078fc2ff */
[----:B------:R-:W-:Y:S02]  /*02c0*/  IMAD R8, R0, R6, R3 ;  /* 0x0000000600087224 */ /* 0x000fe400078e0203 */
[----:B------:R-:W-:Y:S01]  /*02d0*/  IMAD.MOV.U32 R6, RZ, RZ, RZ ;  /* 0x000000ffff067224 */ /* 0x000fe200078e00ff */
[----:B------:R-:W-:Y:S02]  /*02e0*/  IMNMX R5, R5, 0x8, PT ;  /* 0x0000000805057817 */ /* 0x000fe40003800200 */
[----:B------:R-:W-:Y:S02]  /*02f0*/  IABS R11, R8 ;  /* 0x00000008000b7213 */ /* 0x000fe40000000000 */
[----:B------:R-:W-:-:S04]  /*0300*/  IABS R9, R5 ;  /* 0x0000000500097213 */ /* 0x000fc80000000000 */
[----:B------:R-:W0:Y:S08]  /*0310*/  I2F.RP R2, R9 ;  /* 0x0000000900027306 */ /* 0x000e300000209400 */
[----:B0-----:R-:W0:Y:S02]  /*0320*/  MUFU.RCP R2, R2 ;  /* 0x0000000200027308 */ /* 0x001e240000001000 */
[----:B0-----:R-:W-:Y:S01]  /*0330*/  IADD3 R7, R2, 0xffffffe, RZ ;  /* 0x0ffffffe02077810 */ /* 0x001fe20007ffe0ff */
[----:B------:R-:W-:-:S05]  /*0340*/  IMAD.MOV.U32 R2, RZ, RZ, c[0x0][0x180] ;  /* 0x00006000ff027624 */ /* 0x000fca00078e00ff */
[----:B------:R-:W0:Y:S01]  /*0350*/  F2I.FTZ.U32.TRUNC.NTZ R7, R7 ;  /* 0x0000000700077305 */ /* 0x000e22000021f000 */
[----:B------:R-:W-:Y:S01]  /*0360*/  IADD3 R2, R2, 0x3f, RZ ;  /* 0x0000003f02027810 */ /* 0x000fe20007ffe0ff */
[----:B0-----:R-:W-:-:S04]  /*0370*/  IMAD.MOV R10, RZ, RZ, -R7 ;  /* 0x000000ffff0a7224 */ /* 0x001fc800078e0a07 */
[----:B------:R-:W-:-:S04]  /*0380*/  IMAD.MOV.U32 R0, RZ, RZ, R10 ;  /* 0x000000ffff007224 */ /* 0x000fc800078e000a */
[----:B------:R-:W-:Y:S01]  /*0390*/  IMAD R3, R0, R9, RZ ;  /* 0x0000000900037224 */ /* 0x000fe200078e02ff */
[----:B------:R-:W-:-:S03]  /*03a0*/  IABS R0, R5 ;  /* 0x0000000500007213 */ /* 0x000fc60000000000 */
[----:B------:R-:W-:-:S04]  /*03b0*/  IMAD.HI.U32 R6, R7, R3, R6 ;  /* 0x0000000307067227 */ /* 0x000fc800078e0006 */
[----:B------:R-:W-:Y:S02]  /*03c0*/  IMAD.MOV R0, RZ, RZ, -R0 ;  /* 0x000000ffff007224 */ /* 0x000fe400078e0a00 */
        /* <DEDUP_REMOVED lines=8> */
[----:B------:R-:W-:-:S07]  /*0450*/  ISETP.GE.AND P2, PT, R0, RZ, PT ;  /* 0x000000ff0000720c */ /* 0x000fce0003f46270 */
[----:B------:R-:W-:Y:S02]  /*0460*/  @P0 IADD3 R6, R6, 0x1, RZ ;  /* 0x0000000106060810 */ /* 0x000fe40007ffe0ff */
[----:B------:R-:W-:-:S04]  /*0470*/  ISETP.GT.AND P0, PT, R2, 0x3f, PT ;  /* 0x0000003f0200780c */ /* 0x000fc80003f04270 */
[----:B------:R-:W-:Y:S01]  /*0480*/  @!P2 IMAD.MOV R6, RZ, RZ, -R6 ;  /* 0x000000ffff06a224 */ /* 0x000fe200078e0a06 */
[----:B------:R-:W-:-:S05]  /*0490*/  @!P1 LOP3.LUT R6, RZ, R5, RZ, 0x33, !PT ;  /* 0x00000005ff069212 */ /* 0x000fca00078e33ff */
[----:B------:R-:W-:Y:S02]  /*04a0*/  IMAD.MOV R0, RZ, RZ, -R6 ;  /* 0x000000ffff007224 */ /* 0x000fe400078e0a06 */
[----:B------:R-:W-:Y:S02]  /*04b0*/  IMAD.SHL.U32 R3, R6, 0x100, RZ ;  /* 0x0000010006037824 */ /* 0x000fe400078e00ff */
[----:B------:R-:W-:Y:S02]  /*04c0*/  IMAD R5, R5, R0, R8 ;  /* 0x0000000005057224 */ /* 0x000fe400078e0208 */
[----:B------:R-:W-:Y:S02]  /*04d0*/  IMAD.MOV.U32 R0, RZ, RZ, c[0x0][0x180] ;  /* 0x00006000ff007624 */ /* 0x000fe400078e00ff */
[----:B------:R-:W-:-:S04]  /*04e0*/  IMAD.IADD R5, R4, 0x1, R5 ;  /* 0x0000000104057824 */ /* 0x000fc800078e0205 */
[----:B------:R-:W-:-:S05]  /*04f0*/  IMAD R28, R5, 0x100, R12 ;  /* 0x00000100051c7824 */ /* 0x000fca00078e020c */
[----:B------:R0:W-:Y:S04]  /*0500*/  STL [R1+0x908], R28 ;  /* 0x0009081c01007387 */ /* 0x0001e80000100800 */
[----:B------:R0:W-:Y:S01]  /*0510*/  STL [R1+0x39c], R3 ;  /* 0x00039c0301007387 */ /* 0x0001e20000100800 */
[----:B------:R-:W-:Y:S05]  /*0520*/  @P0 BRA `(.L_x_0) ;  /* 0x0000079000000947 */ /* 0x000fea0003800000 */
[C---:B------:R-:W-:Y:S01]  /*0530*/  IMAD.SHL.U32 R2, R29.reuse, 0x20, RZ ;  /* 0x000000201d027824 */ /* 0x040fe200078e00ff */
[----:B------:R-:W-:Y:S01]  /*0540*/  CS2R R24, SRZ ;  /* 0x0000000000187805 */ /* 0x000fe2000001ff00 */
[----:B------:R-:W-:Y:S01]  /*0550*/  IMAD.SHL.U32 R0, R29, 0x2, RZ ;  /* 0x000000021d007824 */ /* 0x000fe200078e00ff */
[----:B------:R-:W-:Y:S01]  /*0560*/  CS2R R26, SRZ ;  /* 0x00000000001a7805 */ /* 0x000fe2000001ff00 */
[----:B------:R-:W-:Y:S01]  /*0570*/  CS2R R20, SRZ ;  /* 0x0000000000147805 */ /* 0x000fe2000001ff00 */
[----:B------:R1:W-:Y:S01]  /*0580*/  STL [R1+0x90c], R2 ;  /* 0x00090c0201007387 */ /* 0x0003e20000100800 */
[----:B------:R-:W-:Y:S01]  /*0590*/  CS2R R22, SRZ ;  /* 0x0000000000167805 */ /* 0x000fe2000001ff00 */
[----:B------:R-:W-:Y:S01]  /*05a0*/  CS2R R16, SRZ ;  /* 0x0000000000107805 */ /* 0x000fe2000001ff00 */
[----:B------:R-:W-:Y:S01]  /*05b0*/  CS2R R18, SRZ ;  /* 0x0000000000127805 */ /* 0x000fe2000001ff00 */
[----:B------:R1:W-:Y:S01]  /*05c0*/  STL [R1+0x904], R0 ;  /* 0x0009040001007387 */ /* 0x0003e20000100800 */
[----:B------:R-:W-:Y:S01]  /*05d0*/  CS2R R12, SRZ ;  /* 0x00000000000c7805 */ /* 0x000fe2000001ff00 */
[----:B------:R-:W-:Y:S01]  /*05e0*/  CS2R R14, SRZ ;  /* 0x00000000000e7805 */ /* 0x000fe2000001ff00 */
[----:B------:R-:W-:Y:S01]  /*05f0*/  CS2R R8, SRZ ;  /* 0x0000000000087805 */ /* 0x000fe2000001ff00 */
[----:B------:R1:W-:Y:S01]  /*0600*/  STL [R1], RZ ;  /* 0x000000ff01007387 */ /* 0x0003e20000100800 */
[----:B------:R-:W-:Y:S01]  /*0610*/  CS2R R10, SRZ ;  /* 0x00000000000a7805 */ /* 0x000fe2000001ff00 */
[----:B------:R-:W-:Y:S01]  /*0620*/  CS2R R4, SRZ ;  /* 0x0000000000047805 */ /* 0x000fe2000001ff00 */
[----:B------:R-:W-:Y:S01]  /*0630*/  CS2R R6, SRZ ;  /* 0x0000000000067805 */ /* 0x000fe2000001ff00 */
[----:B------:R1:W-:Y:S04]  /*0640*/  STL [R1+0x4], RZ ;  /* 0x000004ff01007387 */ /* 0x0003e80000100800 */
        /* <DEDUP_REMOVED lines=101> */
[----:B------:R1:W-:Y:S01]  /*0ca0*/  STL [R1+0x24c], RZ ;  /* 0x00024cff01007387 */ /* 0x0003e20000100800 */
[----:B------:R-:W-:Y:S05]  /*0cb0*/  BRA `(.L_x_1) ;  /* 0x0001f60000007947 */ /* 0x000fea0003800000 */
.L_x_0:
[----:B------:R-:W-:Y:S01]  /*0cc0*/  IABS R23, c[0x0][0x17c] ;  /* 0x00005f0000177a13 */ /* 0x000fe20000000000 */
[----:B------:R1:W-:Y:S01]  /*0cd0*/  STL [R1+0x910], R0 ;  /* 0x0009100001007387 */ /* 0x0003e20000100800 */
[----:B------:R-:W-:-:S02]  /*0ce0*/  SHF.R.U32.HI R24, RZ, 0x6, R29 ;  /* 0x00000006ff187819 */ /* 0x000fc4000001161d */
[----:B------:R-:W2:Y:S02]  /*0cf0*/  I2F.RP R6, R23 ;  /* 0x0000001700067306 */ /* 0x000ea40000209400 */
[----:B------:R-:W-:-:S04]  /*0d00*/  SGXT.U32 R24, R24, 0x2 ;  /* 0x000000021818781a */ /* 0x000fc80000000000 */
[----:B------:R-:W-:Y:S01]  /*0d10*/  LOP3.LUT R24, R3, R24, RZ, 0xfc, !PT ;  /* 0x0000001803187212 */ /* 0x000fe200078efcff */
[----:B-1----:R-:W-:-:S03]  /*0d20*/  IMAD.SHL.U32 R0, R29, 0x2, RZ ;  /* 0x000000021d007824 */ /* 0x002fc600078e00ff */
[C---:B0-----:R-:W-:Y:S02]  /*0d30*/  LOP3.LUT R3, R24.reuse, 0xfc, RZ, 0xfc, !PT ;  /* 0x000000fc18037812 */ /* 0x041fe400078efcff */
[C---:B------:R-:W-:Y:S01]  /*0d40*/  LOP3.LUT R9, R24.reuse, 0xf8, RZ, 0xfc, !PT ;  /* 0x000000f818097812 */ /* 0x040fe200078efcff */
[----:B------:R0:W-:Y:S01]  /*0d50*/  STL [R1+0x904], R0 ;  /* 0x0009040001007387 */ /* 0x0001e20000100800 */
[C---:B------:R-:W-:Y:S01]  /*0d60*/  LOP3.LUT R13, R24.reuse, 0xf4, RZ, 0xfc, !PT ;  /* 0x000000f4180d7812 */ /* 0x040fe200078efcff */
[----:B--2---:R-:W1:Y:S01]  /*0d70*/  MUFU.RCP R6, R6 ;  /* 0x0000000600067308 */ /* 0x004e620000001000 */
[----:B------:R-:W-:Y:S02]  /*0d80*/  IABS R10, R9 ;  /* 0x00000009000a7213 */ /* 0x000fe40000000000 */
[----:B------:R-:W-:Y:S02]  /*0d90*/  IABS R12, R13 ;  /* 0x0000000d000c7213 */ /* 0x000fe40000000000 */
[----:B------:R-:W-:-:S02]  /*0da0*/  LOP3.LUT R11, R24, 0xf0, RZ, 0xfc, !PT ;  /* 0x000000f0180b7812 */ /* 0x000fc400078efcff */
[----:B------:R-:W-:Y:S02]  /*0db0*/  LOP3.LUT R7, R0, 0x10, RZ, 0xc0, !PT ;  /* 0x0000001000077812 */ /* 0x000fe400078ec0ff */
[----:B------:R-:W-:Y:S02]  /*0dc0*/  IABS R14, R11 ;  /* 0x0000000b000e7213 */ /* 0x000fe40000000000 */
[----:B------:R-:W-:Y:S02]  /*0dd0*/  ISETP.GE.AND P3, PT, R3, RZ, PT ;  /* 0x000000ff0300720c */ /* 0x000fe40003f66270 */
[----:B------:R-:W-:Y:S02]  /*0de0*/  ISETP.GE.AND P2, PT, R9, RZ, PT ;  /* 0x000000ff0900720c */ /* 0x000fe40003f46270 */
[----:B------:R-:W-:Y:S02]  /*0df0*/  LOP3.LUT R9, R24, 0xe8, RZ, 0xfc, !PT ;  /* 0x000000e818097812 */ /* 0x000fe400078efcff */
[----:B-1----:R-:W-:-:S02]  /*0e00*/  IADD3 R4, R6, 0xffffffe, RZ ;  /* 0x0ffffffe06047810 */ /* 0x002fc40007ffe0ff */
[----:B------:R-:W-:Y:S02]  /*0e10*/  IABS R6, R3 ;  /* 0x0000000300067213 */ /* 0x000fe40000000000 */
[----:B------:R1:W2:Y:S01]  /*0e20*/  F2I.FTZ.U32.TRUNC.NTZ R5, R4 ;  /* 0x0000000400057305 */ /* 0x0002a2000021f000 */
[----:B------:R-:W-:Y:S02]  /*0e30*/  ISETP.GE.AND P1, PT, R11, RZ, PT ;  /* 0x000000ff0b00720c */ /* 0x000fe40003f26270 */
[C---:B------:R-:W-:Y:S02]  /*0e40*/  LOP3.LUT R16, R24.reuse, 0xb4, RZ, 0xfc, !PT ;  /* 0x000000b418107812 */ /* 0x040fe400078efcff */
[C---:B------:R-:W-:Y:S02]  /*0e50*/  LOP3.LUT R17, R24.reuse, 0xb0, RZ, 0xfc, !PT ;  /* 0x000000b018117812 */ /* 0x040fe400078efcff */
[----:B------:R-:W-:Y:S01]  /*0e60*/  LOP3.LUT R21, R24, 0x24, RZ, 0xfc, !PT ;  /* 0x0000002418157812 */ /* 0x000fe200078efcff */
[----:B-1----:R-:W-:-:S02]  /*0e70*/  IMAD.MOV.U32 R4, RZ, RZ, RZ ;  /* 0x000000ffff047224 */ /* 0x002fc400078e00ff */
[----:B--2---:R-:W-:-:S04]  /*0e80*/  IMAD.MOV R8, RZ, RZ, -R5 ;  /* 0x000000ffff087224 */ /* 0x004fc800078e0a05 */
[----:B------:R-:W-:Y:S01]  /*0e90*/  IMAD R25, R8, R23, RZ ;  /* 0x0000001708197224 */ /* 0x000fe200078e02ff */
[----:B------:R-:W-:-:S03]  /*0ea0*/  SHF.R.U32.HI R8, RZ, 0x2, R29 ;  /* 0x00000002ff087819 */ /* 0x000fc6000001161d */
[----:B------:R-:W-:Y:S01]  /*0eb0*/  IMAD.HI.U32 R25, R5, R25, R4 ;  /* 0x0000001905197227 */ /* 0x000fe200078e0004 */
[----:B------:R-:W-:Y:S02]  /*0ec0*/  SHF.R.S32.HI R5, RZ, 0x1f, R2 ;  /* 0x0000001fff057819 */ /* 0x000fe40000011402 */
[----:B0-----:R-:W-:Y:S01]  /*0ed0*/  LOP3.LUT R0, R7, 0x20, R8, 0xf8, !PT ;  /* 0x0000002007007812 */ /* 0x001fe200078ef808 */
[----:B------:R-:W-:Y:S01]  /*0ee0*/  IMAD.MOV.U32 R8, RZ, RZ, R14 ;  /* 0x000000ffff087224 */ /* 0x000fe200078e000e */
[----:B------:R-:W-:Y:S01]  /*0ef0*/  LEA.HI R2, R5, R2, RZ, 0x6 ;  /* 0x0000000205027211 */ /* 0x000fe200078f30ff */
[C---:B------:R-:W-:Y:S01]  /*0f00*/  IMAD.HI.U32 R4, R25.reuse, R6, RZ ;  /* 0x0000000619047227 */ /* 0x040fe200078e00ff */
[C---:B------:R-:W-:Y:S02]  /*0f10*/  LOP3.LUT R5, R24.reuse, 0xec, RZ, 0xfc, !PT ;  /* 0x000000ec18057812 */ /* 0x040fe400078efcff */
[----:B------:R-:W-:Y:S01]  /*0f20*/  LOP3.LUT R7, R24, 0xe4, RZ, 0xfc, !PT ;  /* 0x000000e418077812 */ /* 0x000fe200078efcff */
[----:B------:R-:W-:Y:S01]  /*0f30*/  IMAD.MOV R4, RZ, RZ, -R4 ;  /* 0x000000ffff047224 */ /* 0x000fe200078e0a04 */
[----:B------:R0:W-:Y:S01]  /*0f40*/  STL [R1+0xcc], R2 ;  /* 0x0000cc0201007387 */ /* 0x0001e20000100800 */
[----:B------:R-:W-:Y:S01]  /*0f50*/  IMAD.HI.U32 R3, R25, R8, RZ ;  /* 0x0000000819037227 */ /* 0x000fe200078e00ff */
[----:B------:R-:W-:-:S02]  /*0f60*/  IABS R14, R7 ;  /* 0x00000007000e7213 */ /* 0x000fc40000000000 */
[----:B------:R1:W-:Y:S01]  /*0f70*/  STL [R1+0xc4], R0 ;  /* 0x0000c40001007387 */ /* 0x0003e20000100800 */
[----:B------:R-:W-:Y:S02]  /*0f80*/  IMAD R4, R23, R4, R6 ;  /* 0x0000000417047224 */ /* 0x000fe400078e0206 */
[----:B------:R-:W-:-:S03]  /*0f90*/  IMAD.HI.U32 R6, R25, R10, RZ ;  /* 0x0000000a19067227 */ /* 0x000fc600078e00ff */
[----:B------:R-:W-:Y:S01]  /*0fa0*/  ISETP.GT.U32.AND P0, PT, R23, R4, PT ;  /* 0x000000041700720c */ /* 0x000fe20003f04070 */
[----:B------:R-:W-:Y:S02]  /*0fb0*/  IMAD.MOV R6, RZ, RZ, -R6 ;  /* 0x000000ffff067224 */ /* 0x000fe400078e0a06 */
[----:B0-----:R-:W-:-:S04]  /*0fc0*/  IMAD.HI.U32 R2, R25, R12, RZ ;  /* 0x0000000c19027227 */ /* 0x001fc800078e00ff */
[C---:B------:R-:W-:Y:S01]  /*0fd0*/  IMAD R6, R23.reuse, R6, R10 ;  /* 0x0000000617067224 */ /* 0x040fe200078e020a */
[----:B------:R-:W-:Y:S01]  /*0fe0*/  IABS R10, R9 ;  /* 0x00000009000a7213 */ /* 0x000fe20000000000 */
[----:B------:R-:W-:Y:S02]  /*0ff0*/  IMAD.MOV R2, RZ, RZ, -R2 ;  /* 0x000000ffff027224 */ /* 0x000fe400078e0a02 */
[----:B------:R-:W-:Y:S01]  /*1000*/  IMAD.MOV R3, RZ, RZ, -R3 ;  /* 0x000000ffff037224 */ /* 0x000fe200078e0a03 */
[----:B------:R-:W-:Y:S01]  /*1010*/  ISETP.GT.U32.AND P6, PT, R23, R6, PT ;  /* 0x000000061700720c */ /* 0x000fe20003fc4070 */
[----:B------:R-:W-:Y:S01]  /*1020*/  @!P0 IMAD.IADD R4, R4, 0x1, -R23 ;  /* 0x0000000104048824 */ /* 0x000fe200078e0a17 */
[----:B------:R-:W-:Y:S01]  /*1030*/  ISETP.GE.AND P0, PT, R13, RZ, PT ;  /* 0x000000ff0d00720c */ /* 0x000fe20003f06270 */
[C---:B------:R-:W-:Y:S02]  /*1040*/  IMAD R12, R23.reuse, R2, R12 ;  /* 0x00000002170c7224 */ /* 0x040fe400078e020c */
[C---:B------:R-:W-:Y:S01]  /*1050*/  IMAD R2, R23.reuse, R3, R8 ;  /* 0x0000000317027224 */ /* 0x040fe200078e0208 */
[----:B------:R-:W-:-:S02]  /*1060*/  ISETP.GT.U32.AND P5, PT, R23, R4, PT ;  /* 0x000000041700720c */ /* 0x000fc40003fa4070 */
[----:B------:R-:W-:Y:S02]  /*1070*/  ISETP.GT.U32.AND P4, PT, R23, R12, PT ;  /* 0x0000000c1700720c */ /* 0x000fe40003f84070 */
[----:B------:R-:W-:-:S03]  /*1080*/  IABS R8, R5 ;  /* 0x0000000500087213 */ /* 0x000fc60000000000 */
[----:B------:R-:W-:Y:S01]  /*1090*/  @!P6 IMAD.IADD R6, R6, 0x1, -R23 ;  /* 0x000000010606e824 */ /* 0x000fe200078e0a17 */
[----:B------:R-:W-:Y:S01]  /*10a0*/  ISETP.GT.U32.AND P6, PT, R23, R2, PT ;  /* 0x000000021700720c */ /* 0x000fe20003fc4070 */
[----:B------:R-:W-:-:S04]  /*10b0*/  IMAD.HI.U32 R3, R25, R8, RZ ;  /* 0x0000000819037227 */ /* 0x000fc800078e00ff */
[--C-:B------:R-:W-:Y:S01]  /*10c0*/  @!P5 IMAD.IADD R4, R4, 0x1, -R23.reuse ;  /* 0x000000010404d824 */ /* 0x100fe200078e0a17 */
[C---:B------:R-:W-:Y:S01]  /*10d0*/  ISETP.GT.U32.AND P5, PT, R23.reuse, R6, PT ;  /* 0x000000061700720c */ /* 0x040fe20003fa4070 */
[----:B------:R-:W-:Y:S02]  /*10e0*/  @!P4 IMAD.IADD R12, R12, 0x1, -R23 ;  /* 0x000000010c0cc824 */ /* 0x000fe400078e0a17 */
[----:B-1----:R-:W-:Y:S02]  /*10f0*/  IMAD.MOV.U32 R0, RZ, RZ, R4 ;  /* 0x000000ffff007224 */ /* 0x002fe400078e0004 */
[----:B------:R-:W-:Y:S01]  /*1100*/  IMAD.MOV R4, RZ, RZ, -R3 ;  /* 0x000000ffff047224 */ /* 0x000fe200078e0a03 */
[----:B------:R-:W-:Y:S01]  /*1110*/  ISETP.GT.U32.AND P4, PT, R23, R12, PT ;  /* 0x0000000c1700720c */ /* 0x000fe20003f84070 */
[----:B------:R-:W-:Y:S01]  /*1120*/  @!P3 IMAD.MOV R0, RZ, RZ, -R0 ;  /* 0x000000ffff00b224 */ /* 0x000fe200078e0a00 */
[----:B------:R-:W-:Y:S01]  /*1130*/  ISETP.GE.AND P3, PT, R5, RZ, PT ;  /* 0x000000ff0500720c */ /* 0x000fe20003f66270 */
[----:B------:R-:W-:-:S02]  /*1140*/  @!P6 IMAD.IADD R2, R2, 0x1, -R23 ;  /* 0x000000010202e824 */ /* 0x000fc400078e0a17 */
[----:B------:R-:W-:Y:S01]  /*1150*/  IMAD.HI.U32 R3, R25, R10, RZ ;  /* 0x0000000a19037227 */ /* 0x000fe200078e00ff */
[----:B------:R0:W-:Y:S02]  /*1160*/  STL [R1+0xc0], R0 ;  /* 0x0000c00001007387 */ /* 0x0001e40000100800 */
[----:B------:R-:W-:Y:S01]  /*1170*/  ISETP.GT.U32.AND P6, PT, R23, R2, PT ;  /* 0x000000021700720c */ /* 0x000fe20003fc4070 */
[----:B------:R-:W-:Y:S01]  /*1180*/  @!P5 IMAD.IADD R6, R6, 0x1, -R23 ;  /* 0x000000010606d824 */ /* 0x000fe200078e0a17 */
[----:B------:R-:W-:Y:S01]  /*1190*/  ISETP.GE.AND P5, PT, R9, RZ, PT ;  /* 0x000000ff0900720c */ /* 0x000fe20003fa6270 */
[----:B------:R-:W-:Y:S01]  /*11a0*/  IMAD.MOV R3, RZ, RZ, -R3 ;  /* 0x000000ffff037224 */ /* 0x000fe200078e0a03 */
[----:B------:R-:W-:Y:S01]  /*11b0*/  LOP3.LUT R9, R24, 0xd4, RZ, 0xfc, !PT ;  /* 0x000000d418097812 */ /* 0x000fe200078efcff */
[----:B------:R-:W-:Y:S02]  /*11c0*/  @!P4 IMAD.IADD R12, R12, 0x1, -R23 ;  /* 0x000000010c0cc824 */ /* 0x000fe400078e0a17 */
[----:B------:R-:W-:Y:S01]  /*11d0*/  IMAD R10, R23, R3, R10 ;  /* 0x00000003170a7224 */ /* 0x000fe200078e020a */
[----:B------:R-:W-:Y:S01]  /*11e0*/  LOP3.LUT R3, R24, 0xd8, RZ, 0xfc, !PT ;  /* 0x000000d818037812 */ /* 0x000fe200078efcff */
[----:B0-----:R-:W-:-:S02]  /*11f0*/  IMAD.MOV.U32 R0, RZ, RZ, R6 ;  /* 0x000000ffff007224 */ /* 0x001fc400078e0006 */
[----:B------:R-:W-:Y:S01]  /*1200*/  IMAD R4, R23, R4, R8 ;  /* 0x0000000417047224 */ /* 0x000fe200078e0208 */
[----:B------:R-:W-:Y:S01]  /*1210*/  IABS R6, R3 ;  /* 0x0000000300067213 */ /* 0x000fe20000000000 */
[----:B------:R-:W-:Y:S01]  /*1220*/  @!P2 IMAD.MOV R0, RZ, RZ, -R0 ;  /* 0x000000ffff00a224 */ /* 0x000fe200078e0a00 */
[----:B------:R-:W-:Y:S01]  /*1230*/  ISETP.GE.AND P2, PT, R7, RZ, PT ;  /* 0x000000ff0700720c */ /* 0x000fe20003f46270 */
[----:B------:R-:W-:Y:S01]  /*1240*/  IMAD.HI.U32 R5, R25, R14, RZ ;  /* 0x0000000e19057227 */ /* 0x000fe200078e00ff */
[----:B------:R-:W-:Y:S02]  /*1250*/  ISETP.GT.U32.AND P4, PT, R23, R4, PT ;  /* 0x000000041700720c */ /* 0x000fe40003f84070 */
[----:B------:R0:W-:Y:S01]  /*1260*/  STL [R1+0xbc], R0 ;  /* 0x0000bc0001007387 */ /* 0x0001e20000100800 */
[----:B------:R-:W-:Y:S01]  /*1270*/  IMAD.MOV R5, RZ, RZ, -R5 ;  /* 0x000000ffff057224 */ /* 0x000fe200078e0a05 */
[----:B------:R-:W-:Y:S01]  /*1280*/  LOP3.LUT R7, R24, 0xdc, RZ, 0xfc, !PT ;  /* 0x000000dc18077812 */ /* 0x000fe200078efcff */
[----:B------:R-:W-:-:S02]  /*1290*/  @!P6 IMAD.IADD R2, R2, 0x1, -R23 ;  /* 0x000000010202e824 */ /* 0x000fc400078e0a17 */
[----:B------:R-:W-:Y:S01]  /*12a0*/  IMAD R8, R23, R5, R14 ;  /* 0x0000000517087224 */ /* 0x000fe200078e020e */
[----:B------:R-:W-:Y:S01]  /*12b0*/  LOP3.LUT R5, R24, 0xe0, RZ, 0xfc, !PT ;  /* 0x000000e018057812 */ /* 0x000fe200078efcff */
[----:B0-----:R-:W-:-:S03]  /*12c0*/  IMAD.MOV.U32 R0, RZ, RZ, R12 ;  /* 0x000000ffff007224 */ /* 0x001fc600078e000c */
[----:B------:R-:W-:Y:S01]  /*12d0*/  IABS R14, R5 ;  /* 0x00000005000e7213 */ /* 0x000fe20000000000 */
[----:B------:R-:W-:Y:S01]  /*12e0*/  @!P4 IMAD.IADD R4, R4, 0x1, -R23 ;  /* 0x000000010404c824 */ /* 0x000fe200078e0a17 */
[----:B------:R-:W-:Y:S01]  /*12f0*/  ISETP.GE.AND P6, PT, R5, RZ, PT ;  /* 0x000000ff0500720c */ /* 0x000fe20003fc6270 */
[----:B------:R-:W-:Y:S01]  /*1300*/  @!P0 IMAD.MOV R0, RZ, RZ, -R0 ;  /* 0x000000ffff008224 */ /* 0x000fe200078e0a00 */
[----:B------:R-:W-:Y:S01]  /*1310*/  ISETP.GT.U32.AND P0, PT, R23, R10, PT ;  /* 0x0000000a1700720c */ /* 0x000fe20003f04070 */
[----:B------:R-:W-:Y:S01]  /*1320*/  IMAD.HI.U32 R11, R25, R14, RZ ;  /* 0x0000000e190b7227 */ /* 0x000fe200078e00ff */
[----:B------:R-:W-:Y:S02]  /*1330*/  ISETP.GT.U32.AND P4, PT, R23, R4, PT ;  /* 0x000000041700720c */ /* 0x000fe40003f84070 */
[----:B------:R0:W-:Y:S01]  /*1340*/  STL [R1+0xb8], R0 ;  /* 0x0000b80001007387 */ /* 0x0001e20000100800 */
[----:B------:R-:W-:Y:S01]  /*1350*/  IMAD.MOV R11, RZ, RZ, -R11 ;  /* 0x000000ffff0b7224 */ /* 0x000fe200078e0a0b */
[----:B------:R-:W-:-:S02]  /*1360*/  IABS R5, R9 ;  /* 0x0000000900057213 */ /* 0x000fc40000000000 */
[----:B------:R-:W-:Y:S01]  /*1370*/  IABS R12, R7 ;  /* 0x00000007000c7213 */ /* 0x000fe20000000000 */
[----:B------:R-:W-:-:S04]  /*1380*/  IMAD R11, R23, R11, R14 ;  /* 0x0000000b170b7224 */ /* 0x000fc800078e020e */
[----:B------:R-:W-:Y:S02]  /*1390*/  @!P0 IMAD.IADD R10, R10, 0x1, -R23 ;  /* 0x000000010a0a8824 */ /* 0x000fe400078e0a17 */
[----:B0-----:R-:W-:Y:S02]  /*13a0*/  IMAD.MOV.U32 R0, RZ, RZ, R2 ;  /* 0x000000ffff007224 */ /* 0x001fe400078e0002 */
[----:B------:R-:W-:Y:S01]  /*13b0*/  IMAD.MOV.U32 R2, RZ, RZ, R5 ;  /* 0x000000ffff027224 */ /* 0x000fe200078e0005 */
[C---:B------:R-:W-:Y:S01]  /*13c0*/  ISETP.GT.U32.AND P0, PT, R23.reuse, R10, PT ;  /* 0x0000000a1700720c */ /* 0x040fe20003f04070 */
[----:B------:R-:W-:Y:S01]  /*13d0*/  @!P1 IMAD.MOV R0, RZ, RZ, -R0 ;  /* 0x000000ffff009224 */ /* 0x000fe200078e0a00 */
[----:B------:R-:W-:Y:S01]  /*13e0*/  ISETP.GT.U32.AND P1, PT, R23, R8, PT ;  /* 0x000000081700720c */ /* 0x000fe20003f24070 */
[----:B------:R-:W-:Y:S01]  /*13f0*/  @!P4 IMAD.IADD R4, R4, 0x1, -R23 ;  /* 0x000000010404c824 */ /* 0x000fe200078e0a17 */
[----:B------:R-:W-:Y:S01]  /*1400*/  ISETP.GE.AND P4, PT, R7, RZ, PT ;  /* 0x000000ff0700720c */ /* 0x000fe20003f86270 */
[C---:B------:R-:W-:Y:S01]  /*1410*/  IMAD.HI.U32 R5, R25.reuse, R6, RZ ;  /* 0x0000000619057227 */ /* 0x040fe200078e00ff */
[----:B------:R0:W-:Y:S03]  /*1420*/  STL [R1+0xb4], R0 ;  /* 0x0000b40001007387 */ /* 0x0001e60000100800 */
[----:B------:R-:W-:-:S04]  /*1430*/  IMAD.HI.U32 R13, R25, R12, RZ ;  /* 0x0000000c190d7227 */ /* 0x000fc800078e00ff */
[--C-:B------:R-:W-:Y:S01]  /*1440*/  @!P0 IMAD.IADD R10, R10, 0x1, -R23.reuse ;  /* 0x000000010a0a8824 */ /* 0x100fe200078e0a17 */
[C---:B------:R-:W-:Y:S01]  /*1450*/  ISETP.GT.U32.AND P0, PT, R23.reuse, R11, PT ;  /* 0x0000000b1700720c */ /* 0x040fe20003f04070 */
[----:B------:R-:W-:Y:S02]  /*1460*/  @!P1 IMAD.IADD R8, R8, 0x1, -R23 ;  /* 0x0000000108089824 */ /* 0x000fe400078e0a17 */
[----:B0-----:R-:W-:Y:S02]  /*1470*/  IMAD.MOV.U32 R0, RZ, RZ, R10 ;  /* 0x000000ffff007224 */ /* 0x001fe400078e000a */
[----:B------:R-:W-:Y:S01]  /*1480*/  IMAD.MOV.U32 R15, RZ, RZ, R4 ;  /* 0x000000ffff0f7224 */ /* 0x000fe200078e0004 */
[----:B------:R-:W-:Y:S01]  /*1490*/  ISETP.GT.U32.AND P1, PT, R23, R8, PT ;  /* 0x000000081700720c */ /* 0x000fe20003f24070 */
[----:B------:R-:W-:Y:S01]  /*14a0*/  IMAD.MOV R5, RZ, RZ, -R5 ;  /* 0x000000ffff057224 */ /* 0x000fe200078e0a05 */
[----:B------:R-:W-:Y:S01]  /*14b0*/  LOP3.LUT R4, R24, 0xd0, RZ, 0xfc, !PT ;  /* 0x000000d018047812 */ /* 0x000fe200078efcff */
[----:B------:R-:W-:-:S02]  /*14c0*/  IMAD.MOV R13, RZ, RZ, -R13 ;  /* 0x000000ffff0d7224 */ /* 0x000fc400078e0a0d */
[----:B------:R-:W-:Y:S01]  /*14d0*/  IMAD.HI.U32 R7, R25, R2, RZ ;  /* 0x0000000219077227 */ /* 0x000fe200078e00ff */
[----:B------:R-:W-:-:S03]  /*14e0*/  IABS R10, R4 ;  /* 0x00000004000a7213 */ /* 0x000fc60000000000 */
[----:B------:R-:W-:Y:S01]  /*14f0*/  @!P5 IMAD.MOV R0, RZ, RZ, -R0 ;  /* 0x000000ffff00d224 */ /* 0x000fe200078e0a00 */
[----:B------:R-:W-:Y:S01]  /*1500*/  ISETP.GE.AND P5, PT, R3, RZ, PT ;  /* 0x000000ff0300720c */ /* 0x000fe20003fa6270 */
[----:B------:R-:W-:Y:S02]  /*1510*/  @!P3 IMAD.MOV R15, RZ, RZ, -R15 ;  /* 0x000000ffff0fb224 */ /* 0x000fe400078e0a0f */
[C---:B------:R-:W-:Y:S01]  /*1520*/  IMAD R3, R23.reuse, R5, R6 ;  /* 0x0000000517037224 */ /* 0x040fe200078e0206 */
[C---:B------:R-:W-:Y:S01]  /*1530*/  LOP3.LUT R5, R24.reuse, 0xcc, RZ, 0xfc, !PT ;  /* 0x000000cc18057812 */ /* 0x040fe200078efcff */
[C---:B------:R-:W-:Y:S01]  /*1540*/  IMAD R12, R23.reuse, R13, R12 ;  /* 0x0000000d170c7224 */ /* 0x040fe200078e020c */
[----:B------:R0:W-:Y:S01]  /*1550*/  STL [R1+0xb0], R15 ;  /* 0x0000b00f01007387 */ /* 0x0001e20000100800 */
[----:B------:R-:W-:Y:S01]  /*1560*/  IMAD.MOV R7, RZ, RZ, -R7 ;  /* 0x000000ffff077224 */ /* 0x000fe200078e0a07 */
[----:B------:R-:W-:Y:S01]  /*1570*/  LOP3.LUT R6, R24, 0xc8, RZ, 0xfc, !PT ;  /* 0x000000c818067812 */ /* 0x000fe200078efcff */
[--C-:B------:R-:W-:Y:S01]  /*1580*/  @!P1 IMAD.IADD R8, R8, 0x1, -R23.reuse ;  /* 0x0000000108089824 */ /* 0x100fe200078e0a17 */
[----:B------:R1:W-:Y:S01]  /*1590*/  STL [R1+0xac], R0 ;  /* 0x0000ac0001007387 */ /* 0x0003e20000100800 */
[C---:B------:R-:W-:Y:S01]  /*15a0*/  ISETP.GT.U32.AND P1, PT, R23.reuse, R3, PT ;  /* 0x000000031700720c */ /* 0x040fe20003f24070 */
[C---:B------:R-:W-:Y:S01]  /*15b0*/  IMAD R2, R23.reuse, R7, R2 ;  /* 0x0000000717027224 */ /* 0x040fe200078e0202 */
[----:B------:R-:W-:Y:S01]  /*15c0*/  ISETP.GT.U32.AND P3, PT, R23, R12, PT ;  /* 0x0000000c1700720c */ /* 0x000fe20003f64070 */
[----:B------:R-:W-:Y:S01]  /*15d0*/  @!P0 IMAD.IADD R11, R11, 0x1, -R23 ;  /* 0x000000010b0b8824 */ /* 0x000fe200078e0a17 */
[----:B------:R-:W-:Y:S01]  /*15e0*/  IABS R7, R5 ;  /* 0x0000000500077213 */ /* 0x000fe20000000000 */
[----:B------:R-:W-:Y:S01]  /*15f0*/  IMAD.HI.U32 R13, R25, R10, RZ ;  /* 0x0000000a190d7227 */ /* 0x000fe200078e00ff */
[----:B0-----:R-:W-:-:S02]  /*1600*/  LOP3.LUT R15, R24, 0xa8, RZ, 0xfc, !PT ;  /* 0x000000a8180f7812 */ /* 0x001fc400078efcff */
[C---:B------:R-:W-:Y:S01]  /*1610*/  ISETP.GT.U32.AND P0, PT, R23.reuse, R11, PT ;  /* 0x0000000b1700720c */ /* 0x040fe20003f04070 */
[----:B-1----:R-:W-:Y:S01]  /*1620*/  IMAD.MOV.U32 R0, RZ, RZ, R8 ;  /* 0x000000ffff007224 */ /* 0x002fe200078e0008 */
[----:B------:R-:W-:Y:S01]  /*1630*/  IABS R8, R6 ;  /* 0x0000000600087213 */ /* 0x000fe20000000000 */
[----:B------:R-:W-:Y:S02]  /*1640*/  IMAD.MOV R13, RZ, RZ, -R13 ;  /* 0x000000ffff0d7224 */ /* 0x000fe400078e0a0d */
[----:B------:R-:W-:Y:S01]  /*1650*/  @!P2 IMAD.MOV R0, RZ, RZ, -R0 ;  /* 0x000000ffff00a224 */ /* 0x000fe200078e0a00 */
[----:B------:R-:W-:Y:S01]  /*1660*/  ISETP.GT.U32.AND P2, PT, R23, R2, PT ;  /* 0x000000021700720c */ /* 0x000fe20003f44070 */
[--C-:B------:R-:W-:Y:S02]  /*1670*/  @!P1 IMAD.IADD R3, R3, 0x1, -R23.reuse ;  /* 0x0000000103039824 */ /* 0x100fe400078e0a17 */
[--C-:B------:R-:W-:Y:S01]  /*1680*/  @!P3 IMAD.IADD R12, R12, 0x1, -R23.reuse ;  /* 0x000000010c0cb824 */ /* 0x100fe200078e0a17 */
[----:B------:R0:W-:Y:S01]  /*1690*/  STL [R1+0xa8], R0 ;  /* 0x0000a80001007387 */ /* 0x0001e20000100800 */
[C---:B------:R-:W-:Y:S01]  /*16a0*/  IMAD R10, R23.reuse, R13, R10 ;  /* 0x0000000d170a7224 */ /* 0x040fe200078e020a */
[----:B------:R-:W-:Y:S01]  /*16b0*/  ISETP.GT.U32.AND P1, PT, R23, R3, PT ;  /* 0x000000031700720c */ /* 0x000fe20003f24070 */
[----:B------:R-:W-:Y:S01]  /*16c0*/  @!P0 IMAD.IADD R11, R11, 0x1, -R23 ;  /* 0x000000010b0b8824 */ /* 0x000fe200078e0a17 */
[----:B------:R-:W-:-:S02]  /*16d0*/  ISETP.GT.U32.AND P3, PT, R23, R12, PT ;  /* 0x0000000c1700720c */ /* 0x000fc40003f64070 */
[----:B------:R-:W-:Y:S01]  /*16e0*/  ISETP.GE.AND P0, PT, R9, RZ, PT ;  /* 0x000000ff0900720c */ /* 0x000fe20003f06270 */
[----:B------:R-:W-:Y:S02]  /*16f0*/  IMAD.MOV.U32 R14, RZ, RZ, R11 ;  /* 0x000000ffff0e7224 */ /* 0x000fe400078e000b */
[----:B------:R-:W-:Y:S02]  /*1700*/  @!P2 IMAD.IADD R2, R2, 0x1, -R23 ;  /* 0x000000010202a824 */ /* 0x000fe400078e0a17 */
[----:B------:R-:W-:-:S03]  /*1710*/  IMAD.HI.U32 R9, R25, R7, RZ ;  /* 0x0000000719097227 */ /* 0x000fc600078e00ff */
[----:B------:R-:W-:Y:S01]  /*1720*/  ISETP.GT.U32.AND P2, PT, R23, R2, PT ;  /* 0x000000021700720c */ /* 0x000fe20003f44070 */
[----:B------:R-:W-:Y:S01]  /*1730*/  @!P6 IMAD.MOV R14, RZ, RZ, -R14 ;  /* 0x000000ffff0ee224 */ /* 0x000fe200078e0a0e */
[----:B------:R-:W-:Y:S01]  /*1740*/  ISETP.GE.AND P6, PT, R4, RZ, PT ;  /* 0x000000ff0400720c */ /* 0x000fe20003fc6270 */
[----:B------:R-:W-:Y:S02]  /*1750*/  IMAD.MOV R4, RZ, RZ, -R9 ;  /* 0x000000ffff047224 */ /* 0x000fe400078e0a09 */
[--C-:B------:R-:W-:Y:S01]  /*1760*/  @!P1 IMAD.IADD R3, R3, 0x1, -R23.reuse ;  /* 0x0000000103039824 */ /* 0x100fe200078e0a17 */
[----:B------:R-:W-:Y:S01]  /*1770*/  ISETP.GE.AND P1, PT, R6, RZ, PT ;  /* 0x000000ff0600720c */ /* 0x000fe20003f26270 */
[----:B------:R-:W-:Y:S01]  /*1780*/  @!P3 IMAD.IADD R12, R12, 0x1, -R23 ;  /* 0x000000010c0cb824 */ /* 0x000fe200078e0a17 */
[C---:B------:R-:W-:Y:S01]  /*1790*/  ISETP.GT.U32.AND P3, PT, R23.reuse, R10, PT ;  /* 0x0000000a1700720c */ /* 0x040fe20003f64070 */
[C---:B------:R-:W-:Y:S01]  /*17a0*/  IMAD R6, R23.reuse, R4, R7 ;  /* 0x0000000417067224 */ /* 0x040fe200078e0207 */
[----:B------:R-:W-:Y:S01]  /*17b0*/  LOP3.LUT R4, R24, 0xc4, RZ, 0xfc, !PT ;  /* 0x000000c418047812 */ /* 0x000fe200078efcff */
[----:B0-----:R-:W-:Y:S01]  /*17c0*/  IMAD.MOV.U32 R0, RZ, RZ, R12 ;  /* 0x000000ffff007224 */ /* 0x001fe200078e000c */
[----:B------:R-:W-:Y:S01]  /*17d0*/  STL [R1+0xa4], R14 ;  /* 0x0000a40e01007387 */ /* 0x000fe20000100800 */
[----:B------:R-:W-:Y:S01]  /*17e0*/  @!P2 IMAD.IADD R2, R2, 0x1, -R23 ;  /* 0x000000010202a824 */ /* 0x000fe200078e0a17 */
[----:B------:R-:W-:Y:S01]  /*17f0*/  ISETP.GT.U32.AND P2, PT, R23, R6, PT ;  /* 0x000000061700720c */ /* 0x000fe20003f44070 */
[----:B------:R-:W-:Y:S01]  /*1800*/  IMAD.HI.U32 R11, R25, R8, RZ ;  /* 0x00000008190b7227 */ /* 0x000fe200078e00ff */
[----:B------:R-:W-:-:S03]  /*1810*/  IABS R7, R4 ;  /* 0x0000000400077213 */ /* 0x000fc60000000000 */
[----:B------:R-:W-:Y:S01]  /*1820*/  IMAD.MOV.U32 R12, RZ, RZ, R3 ;  /* 0x000000ffff0c7224 */ /* 0x000fe200078e0003 */
[----:B------:R-:W-:Y:S01]  /*1830*/  LOP3.LUT R3, R24, 0xc0, RZ, 0xfc, !PT ;  /* 0x000000c018037812 */ /* 0x000fe200078efcff */
[----:B------:R-:W-:Y:S02]  /*1840*/  @!P3 IMAD.IADD R10, R10, 0x1, -R23 ;  /* 0x000000010a0ab824 */ /* 0x000fe400078e0a17 */
[----:B------:R-:W-:Y:S01]  /*1850*/  @!P4 IMAD.MOV R0, RZ, RZ, -R0 ;  /* 0x000000ffff00c224 */ /* 0x000fe200078e0a00 */
[----:B------:R-:W-:Y:S01]  /*1860*/  ISETP.GE.AND P4, PT, R5, RZ, PT ;  /* 0x000000ff0500720c */ /* 0x000fe20003f86270 */
[----:B------:R-:W-:Y:S01]  /*1870*/  IMAD.MOV R11, RZ, RZ, -R11 ;  /* 0x000000ffff0b7224 */ /* 0x000fe200078e0a0b */
[----:B------:R-:W-:Y:S01]  /*1880*/  ISETP.GT.U32.AND P3, PT, R23, R10, PT ;  /* 0x0000000a1700720c */ /* 0x000fe20003f64070 */
[----:B------:R-:W-:Y:S01]  /*1890*/  @!P2 IMAD.IADD R6, R6, 0x1, -R23 ;  /* 0x000000010606a824 */ /* 0x000fe200078e0a17 */
[----:B------:R-:W-:Y:S01]  /*18a0*/  IABS R18, R3 ;  /* 0x0000000300127213 */ /* 0x000fe20000000000 */
[----:B------:R-:W-:Y:S01]  /*18b0*/  IMAD.HI.U32 R5, R25, R7, RZ ;  /* 0x0000000719057227 */ /* 0x000fe200078e00ff */
[----:B------:R0:W-:Y:S02]  /*18c0*/  STL [R1+0xa0], R0 ;  /* 0x0000a00001007387 */ /* 0x0001e40000100800 */
[C---:B------:R-:W-:Y:S01]  /*18d0*/  ISETP.GT.U32.AND P2, PT, R23.reuse, R6, PT ;  /* 0x000000061700720c */ /* 0x040fe20003f44070 */
[----:B------:R-:W-:-:S02]  /*18e0*/  IMAD R8, R23, R11, R8 ;  /* 0x0000000b17087224 */ /* 0x000fc400078e0208 */
[----:B------:R-:W-:Y:S02]  /*18f0*/  IMAD.MOV R5, RZ, RZ, -R5 ;  /* 0x000000ffff057224 */ /* 0x000fe400078e0a05 */
[----:B------:R-:W-:Y:S01]  /*1900*/  @!P5 IMAD.MOV R12, RZ, RZ, -R12 ;  /* 0x000000ffff0cd224 */ /* 0x000fe200078e0a0c */
[----:B------:R-:W-:Y:S01]  /*1910*/  ISETP.GE.AND P5, PT, R4, RZ, PT ;  /* 0x000000ff0400720c */ /* 0x000fe20003fa6270 */
[----:B------:R-:W-:Y:S01]  /*1920*/  @!P3 IMAD.IADD R10, R10, 0x1, -R23 ;  /* 0x000000010a0ab824 */ /* 0x000fe200078e0a17 */
[----:B------:R-:W-:Y:S01]  /*1930*/  ISETP.GT.U32.AND P3, PT, R23, R8, PT ;  /* 0x000000081700720c */ /* 0x000fe20003f64070 */
[----:B0-----:R-:W-:Y:S01]  /*1940*/  IMAD.MOV.U32 R0, RZ, RZ, R2 ;  /* 0x000000ffff007224 */ /* 0x001fe200078e0002 */
[----:B------:R-:W-:Y:S01]  /*1950*/  LOP3.LUT R4, R24, 0xb8, RZ, 0xfc, !PT ;  /* 0x000000b818047812 */ /* 0x000fe200078efcff */
[----:B------:R-:W-:Y:S01]  /*1960*/  IMAD.HI.U32 R2, R25, R18, RZ ;  /* 0x0000001219027227 */ /* 0x000fe200078e00ff */
[----:B------:R0:W-:Y:S02]  /*1970*/  STL [R1+0x9c], R12 ;  /* 0x00009c0c01007387 */ /* 0x0001e40000100800 */
[----:B------:R-:W-:Y:S01]  /*1980*/  IABS R13, R4 ;  /* 0x00000004000d7213 */ /* 0x000fe20000000000 */
[----:B------:R-:W-:-:S02]  /*1990*/  IMAD R7, R23, R5, R7 ;  /* 0x0000000517077224 */ /* 0x000fc400078e0207 */
[----:B------:R-:W-:Y:S02]  /*19a0*/  IMAD.MOV R2, RZ, RZ, -R2 ;  /* 0x000000ffff027224 */ /* 0x000fe400078e0a02 */
[----:B------:R-:W-:Y:S01]  /*19b0*/  @!P2 IMAD.IADD R6, R6, 0x1, -R23 ;  /* 0x000000010606a824 */ /* 0x000fe200078e0a17 */
[C---:B------:R-:W-:Y:S01]  /*19c0*/  ISETP.GT.U32.AND P2, PT, R23.reuse, R7, PT ;  /* 0x000000071700720c */ /* 0x040fe20003f44070 */
[----:B------:R-:W-:Y:S01]  /*19d0*/  IMAD R18, R23, R2, R18 ;  /* 0x0000000217127224 */ /* 0x000fe200078e0212 */
[----:B0-----:R-:W-:Y:S01]  /*19e0*/  IABS R12, R17 ;  /* 0x00000011000c7213 */ /* 0x001fe20000000000 */
[----:B------:R-:W-:Y:S01]  /*19f0*/  IMAD.MOV.U32 R11, RZ, RZ, R10 ;  /* 0x000000ffff0b7224 */ /* 0x000fe200078e000a */
[----:B------:R-:W-:Y:S01]  /*1a00*/  LOP3.LUT R10, R24, 0xa4, RZ, 0xfc, !PT ;  /* 0x000000a4180a7812 */ /* 0x000fe200078efcff */
[----:B------:R-:W-:Y:S01]  /*1a10*/  @!P0 IMAD.MOV R0, RZ, RZ, -R0 ;  /* 0x000000ffff008224 */ /* 0x000fe200078e0a00 */
[----:B------:R-:W-:Y:S01]  /*1a20*/  ISETP.GE.AND P0, PT, R3, RZ, PT ;  /* 0x000000ff0300720c */ /* 0x000fe20003f06270 */
[----:B------:R-:W-:Y:S01]  /*1a30*/  @!P6 IMAD.MOV R11, RZ, RZ, -R11 ;  /* 0x000000ffff0be224 */ /* 0x000fe200078e0a0b */
[----:B------:R-:W-:Y:S01]  /*1a40*/  ISETP.GT.U32.AND P6, PT, R23, R18, PT ;  /* 0x000000121700720c */ /* 0x000fe20003fc4070 */
[--C-:B------:R-:W-:Y:S01]  /*1a50*/  @!P3 IMAD.IADD R8, R8, 0x1, -R23.reuse ;  /* 0x000000010808b824 */ /* 0x100fe200078e0a17 */
[----:B------:R-:W-:Y:S01]  /*1a60*/  LOP3.LUT R3, R24, 0xbc, RZ, 0xfc, !PT ;  /* 0x000000bc18037812 */ /* 0x000fe200078efcff */
[----:B------:R-:W-:Y:S01]  /*1a70*/  IMAD.HI.U32 R2, R25, R13, RZ ;  /* 0x0000000d19027227 */ /* 0x000fe200078e00ff */
[----:B------:R0:W-:Y:S02]  /*1a80*/  STL [R1+0x98], R0 ;  /* 0x0000980001007387 */ /* 0x0001e40000100800 */
[----:B------:R-:W-:Y:S01]  /*1a90*/  ISETP.GT.U32.AND P3, PT, R23, R8, PT ;  /* 0x000000081700720c */ /* 0x000fe20003f64070 */
[----:B------:R-:W-:Y:S01]  /*1aa0*/  @!P2 IMAD.IADD R7, R7, 0x1, -R23 ;  /* 0x000000010707a824 */ /* 0x000fe200078e0a17 */
[----:B------:R-:W-:Y:S01]  /*1ab0*/  IABS R9, R3 ;  /* 0x0000000300097213 */ /* 0x000fe20000000000 */
[----:B------:R-:W-:Y:S01]  /*1ac0*/  IMAD.MOV R2, RZ, RZ, -R2 ;  /* 0x000000ffff027224 */ /* 0x000fe200078e0a02 */
[----:B------:R-:W-:Y:S01]  /*1ad0*/  STL [R1+0x94], R11 ;  /* 0x0000940b01007387 */ /* 0x000fe20000100800 */
[----:B------:R-:W-:Y:S01]  /*1ae0*/  IMAD.HI.U32 R20, R25, R12, RZ ;  /* 0x0000000c19147227 */ /* 0x000fe200078e00ff */
[----:B------:R-:W-:-:S03]  /*1af0*/  ISETP.GT.U32.AND P2, PT, R23, R7, PT ;  /* 0x000000071700720c */ /* 0x000fc60003f44070 */
[----:B------:R-:W-:-:S04]  /*1b00*/  IMAD.HI.U32 R5, R25, R9, RZ ;  /* 0x0000000919057227 */ /* 0x000fc800078e00ff */
[----:B------:R-:W-:Y:S02]  /*1b10*/  @!P6 IMAD.IADD R18, R18, 0x1, -R23 ;  /* 0x000000011212e824 */ /* 0x000fe400078e0a17 */
[----:B------:R-:W-:Y:S02]  /*1b20*/  IMAD.MOV R5, RZ, RZ, -R5 ;  /* 0x000000ffff057224 */ /* 0x000fe400078e0a05 */
[----:B------:R-:W-:Y:S01]  /*1b30*/  @!P3 IMAD.IADD R8, R8, 0x1, -R23 ;  /* 0x000000010808b824 */ /* 0x000fe200078e0a17 */
[C---:B------:R-:W-:Y:S01]  /*1b40*/  ISETP.GT.U32.AND P6, PT, R23.reuse, R18, PT ;  /* 0x000000121700720c */ /* 0x040fe20003fc4070 */
[----:B------:R-:W-:Y:S01]  /*1b50*/  IMAD R9, R23, R5, R9 ;  /* 0x0000000517097224 */ /* 0x000fe200078e0209 */
[----:B------:R-:W-:Y:S01]  /*1b60*/  ISETP.GE.AND P3, PT, R4, RZ, PT ;  /* 0x000000ff0400720c */ /* 0x000fe20003f66270 */
[----:B------:R-:W-:Y:S01]  /*1b70*/  @!P2 IMAD.IADD R7, R7, 0x1, -R23 ;  /* 0x000000010707a824 */ /* 0x000fe200078e0a17 */
[----:B------:R-:W-:Y:S01]  /*1b80*/  IABS R4, R16 ;  /* 0x0000001000047213 */ /* 0x000fe20000000000 */
[----:B0-----:R-:W-:Y:S01]  /*1b90*/  IMAD.MOV.U32 R0, RZ, RZ, R6 ;  /* 0x000000ffff007224 */ /* 0x001fe200078e0006 */
[C---:B------:R-:W-:Y:S01]  /*1ba0*/  ISETP.GT.U32.AND P2, PT, R23.reuse, R9, PT ;  /* 0x000000091700720c */ /* 0x040fe20003f44070 */
[----:B------:R-:W-:Y:S01]  /*1bb0*/  IMAD R13, R23, R2, R13 ;  /* 0x00000002170d7224 */ /* 0x000fe200078e020d */
[----:B------:R-:W-:Y:S01]  /*1bc0*/  IABS R5, R15 ;  /* 0x0000000f00057213 */ /* 0x000fe20000000000 */
[----:B------:R-:W-:Y:S01]  /*1bd0*/  IMAD.HI.U32 R6, R25, R4, RZ ;  /* 0x0000000419067227 */ /* 0x000fe200078e00ff */
[----:B------:R-:W-:-:S03]  /*1be0*/  IABS R2, R10 ;  /* 0x0000000a00027213 */ /* 0x000fc60000000000 */
[----:B------:R-:W-:Y:S01]  /*1bf0*/  @!P4 IMAD.MOV R0, RZ, RZ, -R0 ;  /* 0x000000ffff00c224 */ /* 0x000fe200078e0a00 */
[----:B------:R-:W-:Y:S01]  /*1c00*/  ISETP.GE.AND P4, PT, R3, RZ, PT ;  /* 0x000000ff0300720c */ /* 0x000fe20003f86270 */
[----:B------:R-:W-:Y:S01]  /*1c10*/  IMAD.MOV R6, RZ, RZ, -R6 ;  /* 0x000000ffff067224 */ /* 0x000fe200078e0a06 */
[----:B------:R-:W-:Y:S01]  /*1c20*/  LOP3.LUT R3, R24, 0xac, RZ, 0xfc, !PT ;  /* 0x000000ac18037812 */ /* 0x000fe200078efcff */
[--C-:B------:R-:W-:Y:S01]  /*1c30*/  @!P6 IMAD.IADD R18, R18, 0x1, -R23.reuse ;  /* 0x000000011212e824 */ /* 0x100fe200078e0a17 */
[C---:B------:R-:W-:Y:S01]  /*1c40*/  ISETP.GT.U32.AND P6, PT, R23.reuse, R13, PT ;  /* 0x0000000d1700720c */ /* 0x040fe20003fc4070 */
[----:B------:R0:W-:Y:S01]  /*1c50*/  STL [R1+0x90], R0 ;  /* 0x0000900001007387 */ /* 0x0001e20000100800 */
[----:B------:R-:W-:Y:S01]  /*1c60*/  IMAD R4, R23, R6, R4 ;  /* 0x0000000617047224 */ /* 0x000fe200078e0204 */
[----:B------:R-:W-:Y:S01]  /*1c70*/  IABS R14, R3 ;  /* 0x00000003000e7213 */ /* 0x000fe20000000000 */
[----:B------:R-:W-:Y:S02]  /*1c80*/  IMAD.MOV R20, RZ, RZ, -R20 ;  /* 0x000000ffff147224 */ /* 0x000fe400078e0a14 */
[----:B------:R-:W-:Y:S01]  /*1c90*/  @!P2 IMAD.IADD R9, R9, 0x1, -R23 ;  /* 0x000000010909a824 */ /* 0x000fe200078e0a17 */
[C---:B------:R-:W-:Y:S01]  /*1ca0*/  ISETP.GT.U32.AND P2, PT, R23.reuse, R4, PT ;  /* 0x000000041700720c */ /* 0x040fe20003f44070 */
[----:B------:R-:W-:-:S02]  /*1cb0*/  IMAD R12, R23, R20, R12 ;  /* 0x00000014170c7224 */ /* 0x000fc400078e020c */
[----:B------:R-:W-:-:S04]  /*1cc0*/  IMAD.HI.U32 R19, R25, R14, RZ ;  /* 0x0000000e19137227 */ /* 0x000fc800078e00ff */
[----:B0-----:R-:W-:Y:S01]  /*1cd0*/  IMAD.MOV.U32 R0, RZ, RZ, R8 ;  /* 0x000000ffff007224 */ /* 0x001fe200078e0008 */
[----:B------:R-:W-:Y:S01]  /*1ce0*/  LOP3.LUT R8, R24, 0x9c, RZ, 0xfc, !PT ;  /* 0x0000009c18087812 */ /* 0x000fe200078efcff */
[----:B------:R-:W-:Y:S01]  /*1cf0*/  @!P6 IMAD.IADD R13, R13, 0x1, -R23 ;  /* 0x000000010d0de824 */ /* 0x000fe200078e0a17 */
[C---:B------:R-:W-:Y:S01]  /*1d00*/  ISETP.GT.U32.AND P6, PT, R23.reuse, R12, PT ;  /* 0x0000000c1700720c */ /* 0x040fe20003fc4070 */
[----:B------:R-:W-:Y:S01]  /*1d10*/  @!P1 IMAD.MOV R0, RZ, RZ, -R0 ;  /* 0x000000ffff009224 */ /* 0x000fe200078e0a00 */
[----:B------:R-:W-:Y:S01]  /*1d20*/  ISETP.GT.U32.AND P1, PT, R23, R9, PT ;  /* 0x000000091700720c */ /* 0x000fe20003f24070 */
[----:B------:R-:W-:-:S03]  /*1d30*/  IMAD.HI.U32 R6, R25, R5, RZ ;  /* 0x0000000519067227 */ /* 0x000fc600078e00ff */
[----:B------:R0:W-:Y:S01]  /*1d40*/  STL [R1+0x8c], R0 ;  /* 0x00008c0001007387 */ /* 0x0001e20000100800 */
[----:B------:R-:W-:Y:S02]  /*1d50*/  IMAD.MOV R19, RZ, RZ, -R19 ;  /* 0x000000ffff137224 */ /* 0x000fe400078e0a13 */
[----:B------:R-:W-:Y:S02]  /*1d60*/  IMAD.MOV R20, RZ, RZ, -R6 ;  /* 0x000000ffff147224 */ /* 0x000fe400078e0a06 */
[----:B------:R-:W-:Y:S01]  /*1d70*/  @!P2 IMAD.IADD R4, R4, 0x1, -R23 ;  /* 0x000000010404a824 */ /* 0x000fe200078e0a17 */
[C---:B------:R-:W-:Y:S01]  /*1d80*/  ISETP.GT.U32.AND P2, PT, R23.reuse, R13, PT ;  /* 0x0000000d1700720c */ /* 0x040fe20003f44070 */
[C---:B------:R-:W-:Y:S02]  /*1d90*/  IMAD R6, R23.reuse, R19, R14 ;  /* 0x0000001317067224 */ /* 0x040fe400078e020e */
[----:B------:R-:W-:Y:S02]  /*1da0*/  IMAD R5, R23, R20, R5 ;  /* 0x0000001417057224 */ /* 0x000fe400078e0205 */
[----:B0-----:R-:W-:Y:S01]  /*1db0*/  IMAD.MOV.U32 R0, RZ, RZ, R7 ;  /* 0x000000ffff007224 */ /* 0x001fe200078e0007 */
[----:B------:R-:W-:Y:S01]  /*1dc0*/  IABS R7, R8 ;  /* 0x0000000800077213 */ /* 0x000fe20000000000 */
[----:B------:R-:W-:-:S04]  /*1dd0*/  IMAD.HI.U32 R11, R25, R2, RZ ;  /* 0x00000002190b7227 */ /* 0x000fc800078e00ff */
[----:B------:R-:W-:Y:S01]  /*1de0*/  @!P5 IMAD.MOV R0, RZ, RZ, -R0 ;  /* 0x000000ffff00d224 */ /* 0x000fe200078e0a00 */
[----:B------:R-:W-:Y:S01]  /*1df0*/  ISETP.GT.U32.AND P5, PT, R23, R4, PT ;  /* 0x000000041700720c */ /* 0x000fe20003fa4070 */
[--C-:B------:R-:W-:Y:S02]  /*1e00*/  @!P6 IMAD.IADD R12, R12, 0x1, -R23.reuse ;  /* 0x000000010c0ce824 */ /* 0x100fe400078e0a17 */
[----:B------:R-:W-:Y:S01]  /*1e10*/  @!P1 IMAD.IADD R9, R9, 0x1, -R23 ;  /* 0x0000000109099824 */ /* 0x000fe200078e0a17 */
[----:B------:R0:W-:Y:S01]  /*1e20*/  STL [R1+0x88], R0 ;  /* 0x0000880001007387 */ /* 0x0001e20000100800 */
[C---:B------:R-:W-:Y:S01]  /*1e30*/  ISETP.GT.U32.AND P1, PT, R23.reuse, R5, PT ;  /* 0x000000051700720c */ /* 0x040fe20003f24070 */
[----:B------:R-:W-:Y:S01]  /*1e40*/  IMAD.MOV R14, RZ, RZ, -R11 ;  /* 0x000000ffff0e7224 */ /* 0x000fe200078e0a0b */
[----:B------:R-:W-:Y:S01]  /*1e50*/  ISETP.GT.U32.AND P6, PT, R23, R12, PT ;  /* 0x0000000c1700720c */ /* 0x000fe20003fc4070 */
[----:B------:R-:W-:Y:S01]  /*1e60*/  @!P2 IMAD.IADD R13, R13, 0x1, -R23 ;  /* 0x000000010d0da824 */ /* 0x000fe200078e0a17 */
[----:B------:R-:W-:Y:S01]  /*1e70*/  LOP3.LUT R11, R24, 0xa0, RZ, 0xfc, !PT ;  /* 0x000000a0180b7812 */ /* 0x000fe200078efcff */
[C---:B------:R-:W-:Y:S01]  /*1e80*/  IMAD R2, R23.reuse, R14, R2 ;  /* 0x0000000e17027224 */ /* 0x040fe200078e0202 */
[----:B------:R-:W-:Y:S01]  /*1e90*/  ISETP.GE.AND P2, PT, R16, RZ, PT ;  /* 0x000000ff1000720c */ /* 0x000fe20003f46270 */
[----:B------:R-:W-:Y:S01]  /*1ea0*/  IMAD.MOV.U32 R19, RZ, RZ, R9 ;  /* 0x000000ffff137224 */ /* 0x000fe200078e0009 */
[----:B------:R-:W-:Y:S01]  /*1eb0*/  IABS R14, R11 ;  /* 0x0000000b000e7213 */ /* 0x000fe20000000000 */
[----:B0-----:R-:W-:Y:S01]  /*1ec0*/  IMAD.MOV.U32 R0, RZ, RZ, R18 ;  /* 0x000000ffff007224 */ /* 0x001fe200078e0012 */
[----:B------:R-:W-:Y:S01]  /*1ed0*/  LOP3.LUT R9, R24, 0x98, RZ, 0xfc, !PT ;  /* 0x0000009818097812 */ /* 0x000fe200078efcff */
[--C-:B------:R-:W-:Y:S01]  /*1ee0*/  @!P5 IMAD.IADD R4, R4, 0x1, -R23.reuse ;  /* 0x000000010404d824 */ /* 0x100fe200078e0a17 */
[C---:B------:R-:W-:Y:S01]  /*1ef0*/  ISETP.GT.U32.AND P5, PT, R23.reuse, R2, PT ;  /* 0x000000021700720c */ /* 0x040fe20003fa4070 */
[----:B------:R-:W-:Y:S01]  /*1f00*/  @!P0 IMAD.MOV R0, RZ, RZ, -R0 ;  /* 0x000000ffff008224 */ /* 0x000fe200078e0a00 */
[----:B------:R-:W-:Y:S01]  /*1f10*/  ISETP.GT.U32.AND P0, PT, R23, R6, PT ;  /* 0x000000061700720c */ /* 0x000fe20003f04070 */
[--C-:B------:R-:W-:Y:S01]  /*1f20*/  @!P1 IMAD.IADD R5, R5, 0x1, -R23.reuse ;  /* 0x0000000105059824 */ /* 0x100fe200078e0a17 */
[----:B------:R-:W-:Y:S01]  /*1f30*/  ISETP.GE.AND P1, PT, R15, RZ, PT ;  /* 0x000000ff0f00720c */ /* 0x000fe20003f26270 */
[----:B------:R-:W-:Y:S01]  /*1f40*/  @!P6 IMAD.IADD R12, R12, 0x1, -R23 ;  /* 0x000000010c0ce824 */ /* 0x000fe200078e0a17 */
[----:B------:R0:W-:Y:S01]  /*1f50*/  STL [R1+0x84], R0 ;  /* 0x0000840001007387 */ /* 0x0001e20000100800 */
[----:B------:R-:W-:Y:S01]  /*1f60*/  ISETP.GE.AND P6, PT, R17, RZ, PT ;  /* 0x000000ff1100720c */ /* 0x000fe20003fc6270 */
[----:B------:R-:W-:-:S02]  /*1f70*/  @!P4 IMAD.MOV R19, RZ, RZ, -R19 ;  /* 0x000000ffff13c224 */ /* 0x000fc400078e0a13 */
[----:B------:R-:W-:-:S03]  /*1f80*/  IMAD.HI.U32 R18, R25, R14, RZ ;  /* 0x0000000e19127227 */ /* 0x000fc600078e00ff */
[----:B------:R-:W-:Y:S01]  /*1f90*/  STL [R1+0x80], R19 ;  /* 0x0000801301007387 */ /* 0x000fe20000100800 */
[----:B------:R-:W-:-:S04]  /*1fa0*/  IMAD.HI.U32 R16, R25, R7, RZ ;  /* 0x0000000719107227 */ /* 0x000fc800078e00ff */
[----:B------:R-:W-:Y:S01]  /*1fb0*/  @!P0 IMAD.IADD R6, R6, 0x1, -R23 ;  /* 0x0000000106068824 */ /* 0x000fe200078e0a17 */
[----:B------:R-:W-:Y:S01]  /*1fc0*/  ISETP.GE.AND P0, PT, R3, RZ, PT ;  /* 0x000000ff0300720c */ /* 0x000fe20003f06270 */
[----:B0-----:R-:W-:Y:S02]  /*1fd0*/  IMAD.MOV.U32 R0, RZ, RZ, R13 ;  /* 0x000000ffff007224 */ /* 0x001fe400078e000d */
[----:B------:R-:W-:Y:S01]  /*1fe0*/  IMAD.MOV R18, RZ, RZ, -R18 ;  /* 0x000000ffff127224 */ /* 0x000fe200078e0a12 */
[C---:B------:R-:W-:Y:S01]  /*1ff0*/  ISETP.GT.U32.AND P4, PT, R23.reuse, R6, PT ;  /* 0x000000061700720c */ /* 0x040fe20003f84070 */
[----:B------:R-:W-:Y:S01]  /*2000*/  @!P3 IMAD.MOV R0, RZ, RZ, -R0 ;  /* 0x000000ffff00b224 */ /* 0x000fe200078e0a00 */
[C---:B------:R-:W-:Y:S01]  /*2010*/  ISETP.GT.U32.AND P3, PT, R23.reuse, R5, PT ;  /* 0x000000051700720c */ /* 0x040fe20003f64070 */
[----:B------:R-:W-:Y:S02]  /*2020*/  @!P5 IMAD.IADD R2, R2, 0x1, -R23 ;  /* 0x000000010202d824 */ /* 0x000fe400078e0a17 */
[----:B------:R-:W-:Y:S01]  /*2030*/  IMAD.MOV.U32 R13, RZ, RZ, R4 ;  /* 0x000000ffff0d7224 */ /* 0x000fe200078e0004 */
[----:B------:R0:W-:Y:S01]  /*2040*/  STL [R1+0x7c], R0 ;  /* 0x00007c0001007387 */ /* 0x0001e20000100800 */
[----:B------:R-:W-:Y:S01]  /*2050*/  IMAD.MOV R16, RZ, RZ, -R16 ;  /* 0x000000ffff107224 */ /* 0x000fe200078e0a10 */
[C---:B------:R-:W-:Y:S01]  /*2060*/  ISETP.GT.U32.AND P5, PT, R23.reuse, R2, PT ;  /* 0x000000021700720c */ /* 0x040fe20003fa4070 */
[----:B------:R-:W-:Y:S01]  /*2070*/  IMAD R3, R23, R18, R14 ;  /* 0x0000001217037224 */ /* 0x000fe200078e020e */
[----:B------:R-:W-:Y:S01]  /*2080*/  LOP3.LUT R4, R24, 0x94, RZ, 0xfc, !PT ;  /* 0x0000009418047812 */ /* 0x000fe200078efcff */
[----:B------:R-:W-:-:S02]  /*2090*/  @!P2 IMAD.MOV R13, RZ, RZ, -R13 ;  /* 0x000000ffff0da224 */ /* 0x000fc400078e0a0d */
[C---:B------:R-:W-:Y:S01]  /*20a0*/  IMAD R7, R23.reuse, R16, R7 ;  /* 0x0000001017077224 */ /* 0x040fe200078e0207 */
[C---:B------:R-:W-:Y:S01]  /*20b0*/  ISETP.GT.U32.AND P2, PT, R23.reuse, R3, PT ;  /* 0x000000031700720c */ /* 0x040fe20003f44070 */
[--C-:B------:R-:W-:Y:S01]  /*20c0*/  @!P4 IMAD.IADD R6, R6, 0x1, -R23.reuse ;  /* 0x000000010606c824 */ /* 0x100fe200078e0a17 */
[----:B------:R-:W-:Y:S01]  /*20d0*/  STL [R1+0x78], R13 ;  /* 0x0000780d01007387 */ /* 0x000fe20000100800 */
[----:B0-----:R-:W-:Y:S01]  /*20e0*/  IMAD.MOV.U32 R0, RZ, RZ, R12 ;  /* 0x000000ffff007224 */ /* 0x001fe200078e000c */
[----:B------:R-:W-:Y:S01]  /*20f0*/  ISETP.GT.U32.AND P4, PT, R23, R7, PT ;  /* 0x000000071700720c */ /* 0x000fe20003f84070 */
[--C-:B------:R-:W-:Y:S01]  /*2100*/  @!P3 IMAD.IADD R5, R5, 0x1, -R23.reuse ;  /* 0x000000010505b824 */ /* 0x100fe200078e0a17 */
[----:B------:R-:W-:Y:S01]  /*2110*/  ISETP.GE.AND P3, PT, R11, RZ, PT ;  /* 0x000000ff0b00720c */ /* 0x000fe20003f66270 */
[----:B------:R-:W-:Y:S01]  /*2120*/  @!P6 IMAD.MOV R0, RZ, RZ, -R0 ;  /* 0x000000ffff00e224 */ /* 0x000fe200078e0a00 */
[----:B------:R-:W-:Y:S01]  /*2130*/  ISETP.GE.AND P6, PT, R10, RZ, PT ;  /* 0x000000ff0a00720c */ /* 0x000fe20003fc6270 */
[----:B------:R-:W-:Y:S01]  /*2140*/  IMAD.MOV.U32 R12, RZ, RZ, R6 ;  /* 0x000000ffff0c7224 */ /* 0x000fe200078e0006 */
[----:B------:R-:W-:Y:S01]  /*2150*/  IABS R10, R9 ;  /* 0x00000009000a7213 */ /* 0x000fe20000000000 */
[----:B------:R-:W-:Y:S01]  /*2160*/  @!P5 IMAD.IADD R2, R2, 0x1, -R23 ;  /* 0x000000010202d824 */ /* 0x000fe200078e0a17 */
[----:B------:R0:W-:Y:S01]  /*2170*/  STL [R1+0x74], R0 ;  /* 0x0000740001007387 */ /* 0x0001e20000100800 */
[----:B------:R-:W-:Y:S01]  /*2180*/  @!P0 IMAD.MOV R12, RZ, RZ, -R12 ;  /* 0x000000ffff0c8224 */ /* 0x000fe200078e0a0c */
[----:B------:R-:W-:Y:S01]  /*2190*/  IABS R14, R4 ;  /* 0x00000004000e7213 */ /* 0x000fe20000000000 */
[----:B------:R-:W-:Y:S01]  /*21a0*/  IMAD.HI.U32 R11, R25, R10, RZ ;  /* 0x0000000a190b7227 */ /* 0x000fe200078e00ff */
[----:B------:R-:W-:-:S02]  /*21b0*/  ISETP.GE.AND P5, PT, R8, RZ, PT ;  /* 0x000000ff0800720c */ /* 0x000fc40003fa6270 */
[----:B------:R1:W-:Y:S01]  /*21c0*/  STL [R1+0x70], R12 ;  /* 0x0000700c01007387 */ /* 0x0003e20000100800 */
[----:B------:R-:W-:Y:S02]  /*21d0*/  IMAD.MOV R11, RZ, RZ, -R11 ;  /* 0x000000ffff0b7224 */ /* 0x000fe400078e0a0b */
[----:B------:R-:W-:Y:S01]  /*21e0*/  @!P2 IMAD.IADD R3, R3, 0x1, -R23 ;  /* 0x000000010303a824 */ /* 0x000fe200078e0a17 */
[----:B------:R-:W-:Y:S01]  /*21f0*/  ISETP.GE.AND P2, PT, R9, RZ, PT ;  /* 0x000000ff0900720c */ /* 0x000fe20003f46270 */
[----:B0-----:R-:W-:Y:S02]  /*2200*/  IMAD.MOV.U32 R0, RZ, RZ, R5 ;  /* 0x000000ffff007224 */ /* 0x001fe400078e0005 */
[C---:B------:R-:W-:Y:S01]  /*2210*/  IMAD R11, R23.reuse, R11, R10 ;  /* 0x0000000b170b7224 */ /* 0x040fe200078e020a */
[----:B------:R-:W-:Y:S01]  /*2220*/  ISETP.GT.U32.AND P0, PT, R23, R3, PT ;  /* 0x000000031700720c */ /* 0x000fe20003f04070 */
[----:B------:R-:W-:Y:S01]  /*2230*/  @!P1 IMAD.MOV R0, RZ, RZ, -R0 ;  /* 0x000000ffff009224 */ /* 0x000fe200078e0a00 */
[----:B-1----:R-:W-:Y:S01]  /*2240*/  LOP3.LUT R12, R24, 0x90, RZ, 0xfc, !PT ;  /* 0x00000090180c7812 */ /* 0x002fe200078efcff */
[----:B------:R-:W-:Y:S01]  /*2250*/  @!P4 IMAD.IADD R7, R7, 0x1, -R23 ;  /* 0x000000010707c824 */ /* 0x000fe200078e0a17 */
[----:B------:R-:W-:Y:S01]  /*2260*/  ISETP.GE.AND P4, PT, R4, RZ, PT ;  /* 0x000000ff0400720c */ /* 0x000fe20003f86270 */
[----:B------:R-:W-:Y:S01]  /*2270*/  IMAD.HI.U32 R8, R25, R14, RZ ;  /* 0x0000000e19087227 */ /* 0x000fe200078e00ff */
[----:B------:R0:W-:Y:S01]  /*2280*/  STL [R1+0x6c], R0 ;  /* 0x00006c0001007387 */ /* 0x0001e20000100800 */
[----:B------:R-:W-:-:S02]  /*2290*/  LOP3.LUT R4, R24, 0x88, RZ, 0xfc, !PT ;  /* 0x0000008818047812 */ /* 0x000fc400078efcff */
[----:B------:R-:W-:Y:S01]  /*22a0*/  ISETP.GT.U32.AND P1, PT, R23, R7, PT ;  /* 0x000000071700720c */ /* 0x000fe20003f24070 */
[----:B------:R-:W-:Y:S01]  /*22b0*/  IMAD.MOV R8, RZ, RZ, -R8 ;  /* 0x000000ffff087224 */ /* 0x000fe200078e0a08 */
[----:B------:R-:W-:Y:S02]  /*22c0*/  IABS R9, R4 ;  /* 0x0000000400097213 */ /* 0x000fe40000000000 */
[--C-:B------:R-:W-:Y:S01]  /*22d0*/  @!P0 IMAD.IADD R3, R3, 0x1, -R23.reuse ;  /* 0x0000000103038824 */ /* 0x100fe200078e0a17 */
[----:B------:R-:W-:Y:S01]  /*22e0*/  ISETP.GE.AND P0, PT, R12, RZ, PT ;  /* 0x000000ff0c00720c */ /* 0x000fe20003f06270 */
[C---:B------:R-:W-:Y:S01]  /*22f0*/  IMAD R14, R23.reuse, R8, R14 ;  /* 0x00000008170e7224 */ /* 0x040fe200078e020e */
[----:B------:R-:W-:Y:S01]  /*2300*/  IABS R12, R12 ;  /* 0x0000000c000c7213 */ /* 0x000fe20000000000 */
[----:B0-----:R-:W-:Y:S01]  /*2310*/  IMAD.MOV.U32 R0, RZ, RZ, R2 ;  /* 0x000000ffff007224 */ /* 0x001fe200078e0002 */
[C---:B------:R-:W-:Y:S02]  /*2320*/  LOP3.LUT R2, R24.reuse, 0x8c, RZ, 0xfc, !PT ;  /* 0x0000008c18027812 */ /* 0x040fe400078efcff */
[----:B------:R-:W-:Y:S01]  /*2330*/  LOP3.LUT R10, R24, 0x80, RZ, 0xfc, !PT ;  /* 0x00000080180a7812 */ /* 0x000fe200078efcff */
[----:B------:R-:W-:Y:S01]  /*2340*/  @!P6 IMAD.MOV R0, RZ, RZ, -R0 ;  /* 0x000000ffff00e224 */ /* 0x000fe200078e0a00 */
[----:B------:R-:W-:Y:S01]  /*2350*/  ISETP.GT.U32.AND P6, PT, R23, R11, PT ;  /* 0x0000000b1700720c */ /* 0x000fe20003fc4070 */
[----:B------:R-:W-:Y:S01]  /*2360*/  @!P1 IMAD.IADD R7, R7, 0x1, -R23 ;  /* 0x0000000107079824 */ /* 0x000fe200078e0a17 */
[----:B------:R-:W-:Y:S01]  /*2370*/  ISETP.GT.U32.AND P1, PT, R23, R14, PT ;  /* 0x0000000e1700720c */ /* 0x000fe20003f24070 */
[----:B------:R-:W-:Y:S01]  /*2380*/  IMAD.HI.U32 R5, R25, R12, RZ ;  /* 0x0000000c19057227 */ /* 0x000fe200078e00ff */
[----:B------:R0:W-:Y:S01]  /*2390*/  STL [R1+0x60], R0 ;  /* 0x0000600001007387 */ /* 0x0001e20000100800 */
[----:B------:R-:W-:-:S02]  /*23a0*/  IABS R6, R2 ;  /* 0x0000000200067213 */ /* 0x000fc40000000000 */
[----:B------:R-:W-:Y:S01]  /*23b0*/  IMAD.MOV R5, RZ, RZ, -R5 ;  /* 0x000000ffff057224 */ /* 0x000fe200078e0a05 */
[----:B------:R-:W-:-:S03]  /*23c0*/  IABS R13, R10 ;  /* 0x0000000a000d7213 */ /* 0x000fc60000000000 */
[----:B------:R-:W-:Y:S02]  /*23d0*/  IMAD R12, R23, R5, R12 ;  /* 0x00000005170c7224 */ /* 0x000fe400078e020c */
[----:B------:R-:W-:Y:S02]  /*23e0*/  @!P6 IMAD.IADD R11, R11, 0x1, -R23 ;  /* 0x000000010b0be824 */ /* 0x000fe400078e0a17 */
[----:B0-----:R-:W-:Y:S02]  /*23f0*/  IMAD.MOV.U32 R0, RZ, RZ, R3 ;  /* 0x000000ffff007224 */ /* 0x001fe400078e0003 */
[----:B------:R-:W-:Y:S01]  /*2400*/  @!P1 IMAD.IADD R14, R14, 0x1, -R23 ;  /* 0x000000010e0e9824 */ /* 0x000fe200078e0a17 */
[----:B------:R-:W-:Y:S01]  /*2410*/  ISETP.GT.U32.AND P6, PT, R23, R11, PT ;  /* 0x0000000b1700720c */ /* 0x000fe20003fc4070 */
[----:B------:R-:W-:Y:S01]  /*2420*/  @!P3 IMAD.MOV R0, RZ, RZ, -R0 ;  /* 0x000000ffff00b224 */ /* 0x000fe200078e0a00 */
[----:B------:R-:W-:Y:S01]  /*2430*/  ISETP.GE.AND P3, PT, R2, RZ, PT ;  /* 0x000000ff0200720c */ /* 0x000fe20003f66270 */
[----:B------:R-:W-:Y:S01]  /*2440*/  IMAD.HI.U32 R2, R25, R9, RZ ;  /* 0x0000000919027227 */ /* 0x000fe200078e00ff */
[----:B------:R-:W-:-:S02]  /*2450*/  ISETP.GT.U32.AND P1, PT, R23, R14, PT ;  /* 0x0000000e1700720c */ /* 0x000fc40003f24070 */
[----:B------:R0:W-:Y:S01]  /*2460*/  STL [R1+0x58], R0 ;  /* 0x0000580001007387 */ /* 0x0001e20000100800 */
[----:B------:R-:W-:-:S04]  /*2470*/  IMAD.HI.U32 R3, R25, R6, RZ ;  /* 0x0000000619037227 */ /* 0x000fc800078e00ff */
[----:B------:R-:W-:Y:S02]  /*2480*/  IMAD.MOV R3, RZ, RZ, -R3 ;  /* 0x000000ffff037224 */ /* 0x000fe400078e0a03 */
[----:B------:R-:W-:Y:S01]  /*2490*/  @!P6 IMAD.IADD R11, R11, 0x1, -R23 ;  /* 0x000000010b0be824 */ /* 0x000fe200078e0a17 */
[C---:B------:R-:W-:Y:S01]  /*24a0*/  ISETP.GT.U32.AND P6, PT, R23.reuse, R12, PT ;  /* 0x0000000c1700720c */ /* 0x040fe20003fc4070 */
[C---:B------:R-:W-:Y:S01]  /*24b0*/  IMAD R6, R23.reuse, R3, R6 ;  /* 0x0000000317067224 */ /* 0x040fe200078e0206 */
[C---:B------:R-:W-:Y:S01]  /*24c0*/  LOP3.LUT R3, R24.reuse, 0x78, RZ, 0xfc, !PT ;  /* 0x0000007818037812 */ /* 0x040fe200078efcff */
[----:B0-----:R-:W-:Y:S01]  /*24d0*/  IMAD.MOV.U32 R0, RZ, RZ, R7 ;  /* 0x000000ffff007224 */ /* 0x001fe200078e0007 */
[----:B------:R-:W-:Y:S01]  /*24e0*/  LOP3.LUT R7, R24, 0x7c, RZ, 0xfc, !PT ;  /* 0x0000007c18077812 */ /* 0x000fe200078efcff */
[----:B------:R-:W-:Y:S01]  /*24f0*/  @!P1 IMAD.IADD R14, R14, 0x1, -R23 ;  /* 0x000000010e0e9824 */ /* 0x000fe200078e0a17 */
[----:B------:R-:W-:Y:S01]  /*2500*/  ISETP.GT.U32.AND P1, PT, R23, R6, PT ;  /* 0x000000061700720c */ /* 0x000fe20003f24070 */
[----:B------:R-:W-:Y:S01]  /*2510*/  @!P5 IMAD.MOV R0, RZ, RZ, -R0 ;  /* 0x000000ffff00d224 */ /* 0x000fe200078e0a00 */
[----:B------:R-:W-:Y:S01]  /*2520*/  ISETP.GE.AND P5, PT, R4, RZ, PT ;  /* 0x000000ff0400720c */ /* 0x000fe20003fa6270 */
[----:B------:R-:W-:Y:S01]  /*2530*/  IMAD.MOV R4, RZ, RZ, -R2 ;  /* 0x000000ffff047224 */ /* 0x000fe200078e0a02 */
[----:B------:R-:W-:-:S02]  /*2540*/  LOP3.LUT R2, R24, 0x84, RZ, 0xfc, !PT ;  /* 0x0000008418027812 */ /* 0x000fc400078efcff */
[----:B------:R0:W-:Y:S01]  /*2550*/  STL [R1+0x50], R0 ;  /* 0x0000500001007387 */ /* 0x0001e20000100800 */
[C---:B------:R-:W-:Y:S01]  /*2560*/  IMAD R9, R23.reuse, R4, R9 ;  /* 0x0000000417097224 */ /* 0x040fe200078e0209 */
[----:B------:R-:W-:Y:S01]  /*2570*/  IABS R5, R2 ;  /* 0x0000000200057213 */ /* 0x000fe20000000000 */
[--C-:B------:R-:W-:Y:S01]  /*2580*/  @!P6 IMAD.IADD R12, R12, 0x1, -R23.reuse ;  /* 0x000000010c0ce824 */ /* 0x100fe200078e0a17 */
[----:B------:R-:W-:Y:S02]  /*2590*/  IABS R8, R7 ;  /* 0x0000000700087213 */ /* 0x000fe40000000000 */
[----:B------:R-:W-:Y:S01]  /*25a0*/  ISETP.GT.U32.AND P6, PT, R23, R9, PT ;  /* 0x000000091700720c */ /* 0x000fe20003fc4070 */
[----:B------:R-:W-:Y:S01]  /*25b0*/  @!P1 IMAD.IADD R6, R6, 0x1, -R23 ;  /* 0x0000000106069824 */ /* 0x000fe200078e0a17 */
[----:B------:R-:W-:Y:S01]  /*25c0*/  IABS R4, R3 ;  /* 0x0000000300047213 */ /* 0x000fe20000000000 */
[----:B0-----:R-:W-:Y:S02]  /*25d0*/  IMAD.MOV.U32 R0, RZ, RZ, R11 ;  /* 0x000000ffff007224 */ /* 0x001fe400078e000b */
[----:B------:R-:W-:Y:S01]  /*25e0*/  IMAD.HI.U32 R11, R25, R5, RZ ;  /* 0x00000005190b7227 */ /* 0x000fe200078e00ff */
[----:B------:R-:W-:-:S03]  /*25f0*/  ISETP.GT.U32.AND P1, PT, R23, R6, PT ;  /* 0x000000061700720c */ /* 0x000fc60003f24070 */
[----:B------:R-:W-:Y:S01]  /*2600*/  @!P2 IMAD.MOV R0, RZ, RZ, -R0 ;  /* 0x000000ffff00a224 */ /* 0x000fe200078e0a00 */
[----:B------:R-:W-:Y:S01]  /*2610*/  ISETP.GT.U32.AND P2, PT, R23, R12, PT ;  /* 0x0000000c1700720c */ /* 0x000fe20003f44070 */
[----:B------:R-:W-:Y:S02]  /*2620*/  IMAD.MOV R11, RZ, RZ, -R11 ;  /* 0x000000ffff0b7224 */ /* 0x000fe400078e0a0b */
[--C-:B------:R-:W-:Y:S01]  /*2630*/  @!P6 IMAD.IADD R9, R9, 0x1, -R23.reuse ;  /* 0x000000010909e824 */ /* 0x100fe200078e0a17 */
[----:B------:R0:W-:Y:S04]  /*2640*/  STL [R1+0x4c], R0 ;  /* 0x00004c0001007387 */ /* 0x0001e80000100800 */
[----:B------:R-:W-:Y:S01]  /*2650*/  ISETP.GT.U32.AND P6, PT, R23, R9, PT ;  /* 0x000000091700720c */ /* 0x000fe20003fc4070 */
[----:B------:R-:W-:Y:S01]  /*2660*/  @!P1 IMAD.IADD R6, R6, 0x1, -R23 ;  /* 0x0000000106069824 */ /* 0x000fe200078e0a17 */
[----:B------:R-:W-:-:S03]  /*2670*/  ISETP.GE.AND P1, PT, R10, RZ, PT ;  /* 0x000000ff0a00720c */ /* 0x000fc60003f26270 */
[----:B------:R-:W-:Y:S02]  /*2680*/  @!P2 IMAD.IADD R12, R12, 0x1, -R23 ;  /* 0x000000010c0ca824 */ /* 0x000fe400078e0a17 */
[----:B0-----:R-:W-:Y:S02]  /*2690*/  IMAD.MOV.U32 R0, RZ, RZ, R14 ;  /* 0x000000ffff007224 */ /* 0x001fe400078e000e */
[----:B------:R-:W-:-:S04]  /*26a0*/  IMAD.HI.U32 R14, R25, R13, RZ ;  /* 0x0000000d190e7227 */ /* 0x000fc800078e00ff */
[----:B------:R-:W-:Y:S01]  /*26b0*/  @!P4 IMAD.MOV R0, RZ, RZ, -R0 ;  /* 0x000000ffff00c224 */ /* 0x000fe200078e0a00 */
[----:B------:R-:W-:Y:S01]  /*26c0*/  ISETP.GE.AND P4, PT, R2, RZ, PT ;  /* 0x000000ff0200720c */ /* 0x000fe20003f86270 */
[----:B------:R-:W-:Y:S02]  /*26d0*/  IMAD R2, R23, R11, R5 ;  /* 0x0000000b17027224 */ /* 0x000fe400078e0205 */
[----:B------:R-:W-:Y:S01]  /*26e0*/  IMAD.HI.U32 R5, R25, R8, RZ ;  /* 0x0000000819057227 */ /* 0x000fe200078e00ff */
[----:B------:R0:W-:Y:S02]  /*26f0*/  STL [R1+0x48], R0 ;  /* 0x0000480001007387 */ /* 0x0001e40000100800 */
[----:B------:R-:W-:Y:S01]  /*2700*/  ISETP.GT.U32.AND P2, PT, R23, R2, PT ;  /* 0x000000021700720c */ /* 0x000fe20003f44070 */
[----:B------:R-:W-:-:S04]  /*2710*/  IMAD.HI.U32 R11, R25, R4, RZ ;  /* 0x00000004190b7227 */ /* 0x000fc800078e00ff */
[----:B------:R-:W-:Y:S02]  /*2720*/  IMAD.MOV R5, RZ, RZ, -R5 ;  /* 0x000000ffff057224 */ /* 0x000fe400078e0a05 */
[----:B------:R-:W-:Y:S02]  /*2730*/  IMAD.MOV R14, RZ, RZ, -R14 ;  /* 0x000000ffff0e7224 */ /* 0x000fe400078e0a0e */
[----:B0-----:R-:W-:Y:S02]  /*2740*/  IMAD.MOV.U32 R0, RZ, RZ, R12 ;  /* 0x000000ffff007224 */ /* 0x001fe400078e000c */
[----:B------:R-:W-:Y:S02]  /*2750*/  IMAD.MOV R11, RZ, RZ, -R11 ;  /* 0x000000ffff0b7224 */ /* 0x000fe400078e0a0b */
[----:B------:R-:W-:Y:S02]  /*2760*/  @!P0 IMAD.MOV R0, RZ, RZ, -R0 ;  /* 0x000000ffff008224 */ /* 0x000fe400078e0a00 */
[----:B------:R-:W-:Y:S01]  /*2770*/  IMAD R8, R23, R5, R8 ;  /* 0x0000000517087224 */ /* 0x000fe200078e0208 */
[----:B------:R-:W-:Y:S01]  /*2780*/  LOP3.LUT R5, R24, 0x74, RZ, 0xfc, !PT ;  /* 0x0000007418057812 */ /* 0x000fe200078efcff */
[----:B------:R-:W-:Y:S01]  /*2790*/  @!P6 IMAD.IADD R9, R9, 0x1, -R23 ;  /* 0x000000010909e824 */ /* 0x000fe200078e0a17 */
[----:B------:R0:W-:Y:S01]  /*27a0*/  STL [R1+0x44], R0 ;  /* 0x0000440001007387 */ /* 0x0001e20000100800 */
[C---:B------:R-:W-:Y:S01]  /*27b0*/  IMAD R10, R23.reuse, R14, R13 ;  /* 0x0000000e170a7224 */ /* 0x040fe200078e020d */
[C---:B------:R-:W-:Y:S01]  /*27c0*/  ISETP.GT.U32.AND P6, PT, R23.reuse, R8, PT ;  /* 0x000000081700720c */ /* 0x040fe20003fc4070 */
[C---:B------:R-:W-:Y:S01]  /*27d0*/  IMAD R4, R23.reuse, R11, R4 ;  /* 0x0000000b17047224 */ /* 0x040fe200078e0204 */
[----:B------:R-:W-:Y:S01]  /*27e0*/  IABS R11, R5 ;  /* 0x00000005000b7213 */ /* 0x000fe20000000000 */
[----:B------:R-:W-:Y:S01]  /*27f0*/  @!P2 IMAD.IADD R2, R2, 0x1, -R23 ;  /* 0x000000010202a824 */ /* 0x000fe200078e0a17 */
[----:B------:R-:W-:Y:S01]  /*2800*/  ISETP.GT.U32.AND P2, PT, R23, R10, PT ;  /* 0x0000000a1700720c */ /* 0x000fe20003f44070 */
[----:B------:R-:W-:-:S02]  /*2810*/  IMAD.MOV.U32 R12, RZ, RZ, R6 ;  /* 0x000000ffff0c7224 */ /* 0x000fc400078e0006 */
[----:B------:R-:W-:Y:S01]  /*2820*/  IMAD.MOV.U32 R6, RZ, RZ, R11 ;  /* 0x000000ffff067224 */ /* 0x000fe200078e000b */
[----:B------:R-:W-:Y:S01]  /*2830*/  ISETP.GT.U32.AND P0, PT, R23, R2, PT ;  /* 0x000000021700720c */ /* 0x000fe20003f04070 */
[----:B0-----:R-:W-:Y:S02]  /*2840*/  IMAD.MOV.U32 R0, RZ, RZ, R9 ;  /* 0x000000ffff007224 */ /* 0x001fe400078e0009 */
[----:B------:R-:W-:Y:S01]  /*2850*/  @!P3 IMAD.MOV R12, RZ, RZ, -R12 ;  /* 0x000000ffff0cb224 */ /* 0x000fe200078e0a0c */
[----:B------:R-:W-:Y:S01]  /*2860*/  ISETP.GE.AND P3, PT, R7, RZ, PT ;  /* 0x000000ff0700720c */ /* 0x000fe20003f66270 */
[----:B------:R-:W-:Y:S01]  /*2870*/  @!P5 IMAD.MOV R0, RZ, RZ, -R0 ;  /* 0x000000ffff00d224 */ /* 0x000fe200078e0a00 */
[----:B------:R-:W-:Y:S01]  /*2880*/  ISETP.GT.U32.AND P5, PT, R23, R4, PT ;  /* 0x000000041700720c */ /* 0x000fe20003fa4070 */
[----:B------:R-:W-:Y:S01]  /*2890*/  IMAD.HI.U32 R9, R25, R6, RZ ;  /* 0x0000000619097227 */ /* 0x000fe200078e00ff */
[----:B------:R-:W-:Y:S01]  /*28a0*/  LOP3.LUT R7, R24, 0x70, RZ, 0xfc, !PT ;  /* 0x0000007018077812 */ /* 0x000fe200078efcff */
[----:B------:R-:W-:Y:S02]  /*28b0*/  STL [R1+0x40], R12 ;  /* 0x0000400c01007387 */ /* 0x000fe40000100800 */
[----:B------:R-:W-:Y:S01]  /*28c0*/  @!P6 IMAD.IADD R8, R8, 0x1, -R23 ;  /* 0x000000010808e824 */ /* 0x000fe200078e0a17 */
[----:B------:R-:W-:Y:S01]  /*28d0*/  IABS R14, R7 ;  /* 0x00000007000e7213 */ /* 0x000fe20000000000 */
[----:B------:R-:W-:Y:S01]  /*28e0*/  IMAD.MOV R9, RZ, RZ, -R9 ;  /* 0x000000ffff097224 */ /* 0x000fe200078e0a09 */
[----:B------:R0:W-:Y:S01]  /*28f0*/  STL [R1+0x3c], R0 ;  /* 0x00003c0001007387 */ /* 0x0001e20000100800 */
[--C-:B------:R-:W-:Y:S01]  /*2900*/  @!P2 IMAD.IADD R10, R10, 0x1, -R23.reuse ;  /* 0x000000010a0aa824 */ /* 0x100fe200078e0a17 */
[----:B------:R-:W-:Y:S01]  /*2910*/  ISETP.GE.AND P2, PT, R5, RZ, PT ;  /* 0x000000ff0500720c */ /* 0x000fe20003f46270 */
[C---:B------:R-:W-:Y:S01]  /*2920*/  IMAD R6, R23.reuse, R9, R6 ;  /* 0x0000000917067224 */ /* 0x040fe200078e0206 */
[----:B------:R-:W-:Y:S01]  /*2930*/  LOP3.LUT R5, R24, 0x64, RZ, 0xfc, !PT ;  /* 0x0000006418057812 */ /* 0x000fe200078efcff */
[----:B------:R-:W-:Y:S01]  /*2940*/  @!P5 IMAD.IADD R4, R4, 0x1, -R23 ;  /* 0x000000010404d824 */ /* 0x000fe200078e0a17 */
[----:B------:R-:W-:Y:S01]  /*2950*/  ISETP.GT.U32.AND P5, PT, R23, R8, PT ;  /* 0x000000081700720c */ /* 0x000fe20003fa4070 */
[----:B------:R-:W-:Y:S01]  /*2960*/  IMAD.HI.U32 R9, R25, R14, RZ ;  /* 0x0000000e19097227 */ /* 0x000fe200078e00ff */
[----:B------:R-:W-:-:S02]  /*2970*/  ISETP.GT.U32.AND P6, PT, R23, R10, PT ;  /* 0x0000000a1700720c */ /* 0x000fc40003fc4070 */
[----:B------:R-:W-:Y:S01]  /*2980*/  IABS R11, R5 ;  /* 0x00000005000b7213 */ /* 0x000fe20000000000 */
[----:B------:R-:W-:Y:S01]  /*2990*/  @!P0 IMAD.IADD R2, R2, 0x1, -R23 ;  /* 0x0000000102028824 */ /* 0x000fe200078e0a17 */
[----:B------:R-:W-:Y:S01]  /*29a0*/  ISETP.GE.AND P0, PT, R3, RZ, PT ;  /* 0x000000ff0300720c */ /* 0x000fe20003f06270 */
[----:B------:R-:W-:Y:S01]  /*29b0*/  IMAD.MOV R9, RZ, RZ, -R9 ;  /* 0x000000ffff097224 */ /* 0x000fe200078e0a09 */
[C---:B------:R-:W-:Y:S01]  /*29c0*/  LOP3.LUT R3, R24.reuse, 0x6c, RZ, 0xfc, !PT ;  /* 0x0000006c18037812 */ /* 0x040fe200078efcff */
[----:B0-----:R-:W-:Y:S01]  /*29d0*/  IMAD.MOV.U32 R0, RZ, RZ, R2 ;  /* 0x000000ffff007224 */ /* 0x001fe200078e0002 */
[----:B------:R-:W-:Y:S01]  /*29e0*/  LOP3.LUT R2, R24, 0x68, RZ, 0xfc, !PT ;  /* 0x0000006818027812 */ /* 0x000fe200078efcff */
[C---:B------:R-:W-:Y:S01]  /*29f0*/  IMAD R14, R23.reuse, R9, R14 ;  /* 0x00000009170e7224 */ /* 0x040fe200078e020e */
[----:B------:R-:W-:Y:S01]  /*2a00*/  IABS R13, R3 ;  /* 0x00000003000d7213 */ /* 0x000fe20000000000 */
[----:B------:R-:W-:Y:S01]  /*2a10*/  @!P4 IMAD.MOV R0, RZ, RZ, -R0 ;  /* 0x000000ffff00c224 */ /* 0x000fe200078e0a00 */
[C---:B------:R-:W-:Y:S01]  /*2a20*/  ISETP.GT.U32.AND P4, PT, R23.reuse, R4, PT ;  /* 0x000000041700720c */ /* 0x040fe20003f84070 */
[--C-:B------:R-:W-:Y:S01]  /*2a30*/  @!P5 IMAD.IADD R8, R8, 0x1, -R23.reuse ;  /* 0x000000010808d824 */ /* 0x100fe200078e0a17 */
[C---:B------:R-:W-:Y:S01]  /*2a40*/  ISETP.GT.U32.AND P5, PT, R23.reuse, R14, PT ;  /* 0x0000000e1700720c */ /* 0x040fe20003fa4070 */
[----:B------:R-:W-:Y:S01]  /*2a50*/  @!P6 IMAD.IADD R10, R10, 0x1, -R23 ;  /* 0x000000010a0ae824 */ /* 0x000fe200078e0a17 */
[----:B------:R-:W-:Y:S01]  /*2a60*/  ISETP.GT.U32.AND P6, PT, R23, R6, PT ;  /* 0x000000061700720c */ /* 0x000fe20003fc4070 */
[----:B------:R0:W-:Y:S01]  /*2a70*/  STL [R1+0x38], R0 ;  /* 0x0000380001007387 */ /* 0x0001e20000100800 */
[----:B------:R-:W-:Y:S01]  /*2a80*/  IABS R12, R2 ;  /* 0x00000002000c7213 */ /* 0x000fe20000000000 */
[----:B------:R-:W-:-:S04]  /*2a90*/  IMAD.HI.U32 R9, R25, R13, RZ ;  /* 0x0000000d19097227 */ /* 0x000fc800078e00ff */
[----:B------:R-:W-:Y:S02]  /*2aa0*/  IMAD.MOV R9, RZ, RZ, -R9 ;  /* 0x000000ffff097224 */ /* 0x000fe400078e0a09 */
[--C-:B------:R-:W-:Y:S01]  /*2ab0*/  @!P4 IMAD.IADD R4, R4, 0x1, -R23.reuse ;  /* 0x000000010404c824 */ /* 0x100fe200078e0a17 */
[----:B------:R-:W-:Y:S01]  /*2ac0*/  ISETP.GE.AND P4, PT, R7, RZ, PT ;  /* 0x000000ff0700720c */ /* 0x000fe20003f86270 */
[----:B0-----:R-:W-:Y:S02]  /*2ad0*/  IMAD.MOV.U32 R0, RZ, RZ, R10 ;  /* 0x000000ffff007224 */ /* 0x001fe400078e000a */
[----:B------:R-:W-:Y:S02]  /*2ae0*/  @!P5 IMAD.IADD R14, R14, 0x1, -R23 ;  /* 0x000000010e0ed824 */ /* 0x000fe400078e0a17 */
[----:B------:R-:W-:-:S03]  /*2af0*/  IMAD.HI.U32 R7, R25, R12, RZ ;  /* 0x0000000c19077227 */ /* 0x000fc600078e00ff */
[----:B------:R-:W-:Y:S01]  /*2b00*/  ISETP.GT.U32.AND P5, PT, R23, R14, PT ;  /* 0x0000000e1700720c */ /* 0x000fe20003fa4070 */
[----:B------:R-:W-:Y:S01]  /*2b10*/  @!P6 IMAD.IADD R6, R6, 0x1, -R23 ;  /* 0x000000010606e824 */ /* 0x000fe200078e0a17 */
[----:B------:R-:W-:Y:S01]  /*2b20*/  ISETP.GE.AND P6, PT, R3, RZ, PT ;  /* 0x000000ff0300720c */ /* 0x000fe20003fc6270 */
[----:B------:R-:W-:Y:S02]  /*2b30*/  @!P1 IMAD.MOV R0, RZ, RZ, -R0 ;  /* 0x000000ffff009224 */ /* 0x000fe400078e0a00 */
[----:B------:R-:W-:Y:S01]  /*2b40*/  IMAD.HI.U32 R3, R25, R11, RZ ;  /* 0x0000000b19037227 */ /* 0x000fe200078e00ff */
[----:B------:R-:W-:Y:S02]  /*2b50*/  ISETP.GT.U32.AND P1, PT, R23, R6, PT ;  /* 0x000000061700720c */ /* 0x000fe40003f24070 */
[----:B------:R0:W-:Y:S01]  /*2b60*/  STL [R1+0x30], R0 ;  /* 0x0000300001007387 */ /* 0x0001e20000100800 */
[----:B------:R-:W-:Y:S02]  /*2b70*/  IMAD.MOV R7, RZ, RZ, -R7 ;  /* 0x000000ffff077224 */ /* 0x000fe400078e0a07 */
[----:B------:R-:W-:-:S02]  /*2b80*/  IMAD.MOV R3, RZ, RZ, -R3 ;  /* 0x000000ffff037224 */ /* 0x000fc400078e0a03 */
[C---:B------:R-:W-:Y:S01]  /*2b90*/  IMAD R12, R23.reuse, R7, R12 ;  /* 0x00000007170c7224 */ /* 0x040fe200078e020c */
[C---:B------:R-:W-:Y:S01]  /*2ba0*/  LOP3.LUT R7, R24.reuse, 0x60, RZ, 0xfc, !PT ;  /* 0x0000006018077812 */ /* 0x040fe200078efcff */
[C---:B------:R-:W-:Y:S02]  /*2bb0*/  IMAD R11, R23.reuse, R3, R11 ;  /* 0x00000003170b7224 */ /* 0x040fe400078e020b */
[C---:B------:R-:W-:Y:S02]  /*2bc0*/  IMAD R13, R23.reuse, R9, R13 ;  /* 0x00000009170d7224 */ /* 0x040fe400078e020d */
[----:B0-----:R-:W-:Y:S01]  /*2bd0*/  IMAD.MOV.U32 R0, RZ, RZ, R4 ;  /* 0x000000ffff007224 */ /* 0x001fe200078e0004 */
[----:B------:R-:W-:Y:S01]  /*2be0*/  LOP3.LUT R4, R24, 0x5c, RZ, 0xfc, !PT ;  /* 0x0000005c18047812 */ /* 0x000fe200078efcff */
[--C-:B------:R-:W-:Y:S01]  /*2bf0*/  @!P5 IMAD.IADD R14, R14, 0x1, -R23.reuse ;  /* 0x000000010e0ed824 */ /* 0x100fe200078e0a17 */
[C---:B------:R-:W-:Y:S01]  /*2c00*/  ISETP.GT.U32.AND P5, PT, R23.reuse, R11, PT ;  /* 0x0000000b1700720c */ /* 0x040fe20003fa4070 */
[----:B------:R-:W-:Y:S01]  /*2c10*/  @!P0 IMAD.MOV R0, RZ, RZ, -R0 ;  /* 0x000000ffff008224 */ /* 0x000fe200078e0a00 */
[C---:B------:R-:W-:Y:S01]  /*2c20*/  ISETP.GT.U32.AND P0, PT, R23.reuse, R12, PT ;  /* 0x0000000c1700720c */ /* 0x040fe20003f04070 */
[----:B------:R-:W-:Y:S01]  /*2c30*/  @!P3 IMAD.MOV R8, RZ, RZ, -R8 ;  /* 0x000000ffff08b224 */ /* 0x000fe200078e0a08 */
[----:B------:R-:W-:Y:S01]  /*2c40*/  ISETP.GT.U32.AND P3, PT, R23, R13, PT ;  /* 0x0000000d1700720c */ /* 0x000fe20003f64070 */
[----:B------:R-:W-:Y:S01]  /*2c50*/  @!P1 IMAD.IADD R6, R6, 0x1, -R23 ;  /* 0x0000000106069824 */ /* 0x000fe200078e0a17 */
[----:B------:R-:W-:-:S02]  /*2c60*/  IABS R3, R4 ;  /* 0x0000000400037213 */ /* 0x000fc40000000000 */
[----:B------:R0:W-:Y:S01]  /*2c70*/  STL [R1+0x2c], R8 ;  /* 0x00002c0801007387 */ /* 0x0001e20000100800 */
[----:B------:R-:W-:Y:S02]  /*2c80*/  ISETP.GE.AND P1, PT, R2, RZ, PT ;  /* 0x000000ff0200720c */ /* 0x000fe40003f26270 */
[----:B------:R-:W-:Y:S01]  /*2c90*/  IABS R2, R7 ;  /* 0x0000000700027213 */ /* 0x000fe20000000000 */
[----:B------:R1:W-:Y:S01]  /*2ca0*/  STL [R1+0x28], R0 ;  /* 0x0000280001007387 */ /* 0x0003e20000100800 */
[--C-:B------:R-:W-:Y:S02]  /*2cb0*/  @!P5 IMAD.IADD R11, R11, 0x1, -R23.reuse ;  /* 0x000000010b0bd824 */ /* 0x100fe400078e0a17 */
[--C-:B------:R-:W-:Y:S02]  /*2cc0*/  @!P0 IMAD.IADD R12, R12, 0x1, -R23.reuse ;  /* 0x000000010c0c8824 */ /* 0x100fe400078e0a17 */
[----:B------:R-:W-:Y:S01]  /*2cd0*/  @!P3 IMAD.IADD R13, R13, 0x1, -R23 ;  /* 0x000000010d0db824 */ /* 0x000fe200078e0a17 */
[----:B------:R-:W-:Y:S01]  /*2ce0*/  ISETP.GE.AND P3, PT, R5, RZ, PT ;  /* 0x000000ff0500720c */ /* 0x000fe20003f66270 */
[----:B0-----:R-:W-:Y:S01]  /*2cf0*/  IMAD.HI.U32 R8, R25, R2, RZ ;  /* 0x0000000219087227 */ /* 0x001fe200078e00ff */
[----:B------:R-:W-:-:S02]  /*2d00*/  ISETP.GT.U32.AND P5, PT, R23, R12, PT ;  /* 0x0000000c1700720c */ /* 0x000fc40003fa4070 */
[----:B------:R-:W-:Y:S01]  /*2d10*/  ISETP.GT.U32.AND P0, PT, R23, R13, PT ;  /* 0x0000000d1700720c */ /* 0x000fe20003f04070 */
[----:B-1----:R-:W-:Y:S01]  /*2d20*/  IMAD.MOV.U32 R0, RZ, RZ, R6 ;  /* 0x000000ffff007224 */ /* 0x002fe200078e0006 */
[----:B------:R-:W-:Y:S01]  /*2d30*/  LOP3.LUT R5, R24, 0x58, RZ, 0xfc, !PT ;  /* 0x0000005818057812 */ /* 0x000fe200078efcff */
[----:B------:R-:W-:-:S03]  /*2d40*/  IMAD.HI.U32 R6, R25, R3, RZ ;  /* 0x0000000319067227 */ /* 0x000fc600078e00ff */
[----:B------:R-:W-:Y:S01]  /*2d50*/  IABS R15, R5 ;  /* 0x00000005000f7213 */ /* 0x000fe20000000000 */
[----:B------:R-:W-:Y:S02]  /*2d60*/  IMAD.MOV R6, RZ, RZ, -R6 ;  /* 0x000000ffff067224 */ /* 0x000fe400078e0a06 */
[----:B------:R-:W-:Y:S02]  /*2d70*/  IMAD.MOV R8, RZ, RZ, -R8 ;  /* 0x000000ffff087224 */ /* 0x000fe400078e0a08 */
[C---:B------:R-:W-:Y:S01]  /*2d80*/  IMAD R3, R23.reuse, R6, R3 ;  /* 0x0000000617037224 */ /* 0x040fe200078e0203 */
[----:B------:R-:W-:Y:S01]  /*2d90*/  LOP3.LUT R6, R24, 0x50, RZ, 0xfc, !PT ;  /* 0x0000005018067812 */ /* 0x000fe200078efcff */
[--C-:B------:R-:W-:Y:S02]  /*2da0*/  @!P5 IMAD.IADD R12, R12, 0x1, -R23.reuse ;  /* 0x000000010c0cd824 */ /* 0x100fe400078e0a17 */
[C---:B------:R-:W-:Y:S01]  /*2db0*/  IMAD R2, R23.reuse, R8, R2 ;  /* 0x0000000817027224 */ /* 0x040fe200078e0202 */
[----:B------:R-:W-:Y:S01]  /*2dc0*/  ISETP.GT.U32.AND P5, PT, R23, R3, PT ;  /* 0x000000031700720c */ /* 0x000fe20003fa4070 */
[----:B------:R-:W-:Y:S01]  /*2dd0*/  @!P0 IMAD.IADD R13, R13, 0x1, -R23 ;  /* 0x000000010d0d8824 */ /* 0x000fe200078e0a17 */
[----:B------:R-:W-:Y:S01]  /*2de0*/  LOP3.LUT R8, R24, 0x54, RZ, 0xfc, !PT ;  /* 0x0000005418087812 */ /* 0x000fe200078efcff */
[----:B------:R-:W-:Y:S01]  /*2df0*/  @!P2 IMAD.MOV R0, RZ, RZ, -R0 ;  /* 0x000000ffff00a224 */ /* 0x000fe200078e0a00 */
[----:B------:R-:W-:Y:S01]  /*2e00*/  ISETP.GT.U32.AND P0, PT, R23, R2, PT ;  /* 0x000000021700720c */ /* 0x000fe20003f04070 */
[----:B------:R-:W-:Y:S01]  /*2e10*/  IMAD.HI.U32 R16, R25, R15, RZ ;  /* 0x0000000f19107227 */ /* 0x000fe200078e00ff */
[----:B------:R-:W-:-:S02]  /*2e20*/  ISETP.GT.U32.AND P2, PT, R23, R11, PT ;  /* 0x0000000b1700720c */ /* 0x000fc40003f44070 */
[----:B------:R0:W-:Y:S01]  /*2e30*/  STL [R1+0x20], R0 ;  /* 0x0000200001007387 */ /* 0x0001e20000100800 */
[----:B------:R-:W-:Y:S01]  /*2e40*/  IABS R9, R8 ;  /* 0x0000000800097213 */ /* 0x000fe20000000000 */
[----:B------:R-:W-:Y:S02]  /*2e50*/  IMAD.MOV R16, RZ, RZ, -R16 ;  /* 0x000000ffff107224 */ /* 0x000fe400078e0a10 */
[----:B------:R-:W-:Y:S01]  /*2e60*/  @!P1 IMAD.MOV R12, RZ, RZ, -R12 ;  /* 0x000000ffff0c9224 */ /* 0x000fe200078e0a0c */
[----:B------:R-:W-:Y:S01]  /*2e70*/  ISETP.GE.AND P1, PT, R5, RZ, PT ;  /* 0x000000ff0500720c */ /* 0x000fe20003f26270 */
[----:B------:R-:W-:Y:S02]  /*2e80*/  @!P5 IMAD.IADD R3, R3, 0x1, -R23 ;  /* 0x000000010303d824 */ /* 0x000fe400078e0a17 */
[----:B------:R-:W-:-:S04]  /*2e90*/  IMAD.HI.U32 R10, R25, R9, RZ ;  /* 0x00000009190a7227 */ /* 0x000fc800078e00ff */
[----:B0-----:R-:W-:Y:S02]  /*2ea0*/  IMAD.MOV.U32 R0, RZ, RZ, R14 ;  /* 0x000000ffff007224 */ /* 0x001fe400078e000e */
[--C-:B------:R-:W-:Y:S01]  /*2eb0*/  @!P0 IMAD.IADD R2, R2, 0x1, -R23.reuse ;  /* 0x0000000102028824 */ /* 0x100fe200078e0a17 */
[----:B------:R-:W-:Y:S01]  /*2ec0*/  ISETP.GE.AND P0, PT, R4, RZ, PT ;  /* 0x000000ff0400720c */ /* 0x000fe20003f06270 */
[----:B------:R-:W-:Y:S01]  /*2ed0*/  @!P4 IMAD.MOV R0, RZ, RZ, -R0 ;  /* 0x000000ffff00c224 */ /* 0x000fe200078e0a00 */
[C---:B------:R-:W-:Y:S01]  /*2ee0*/  ISETP.GT.U32.AND P4, PT, R23.reuse, R3, PT ;  /* 0x000000031700720c */ /* 0x040fe20003f84070 */
[----:B------:R-:W-:Y:S01]  /*2ef0*/  IMAD.MOV R10, RZ, RZ, -R10 ;  /* 0x000000ffff0a7224 */ /* 0x000fe200078e0a0a */
[----:B------:R-:W-:Y:S01]  /*2f00*/  ISETP.GT.U32.AND P5, PT, R23, R2, PT ;  /* 0x000000021700720c */ /* 0x000fe20003fa4070 */
[----:B------:R-:W-:Y:S01]  /*2f10*/  @!P2 IMAD.IADD R11, R11, 0x1, -R23 ;  /* 0x000000010b0ba824 */ /* 0x000fe200078e0a17 */
[----:B------:R0:W-:Y:S01]  /*2f20*/  STL [R1+0x1c], R0 ;  /* 0x00001c0001007387 */ /* 0x0001e20000100800 */
[----:B------:R-:W-:Y:S01]  /*2f30*/  IMAD R4, R23, R16, R15 ;  /* 0x0000001017047224 */ /* 0x000fe200078e020f */
[----:B------:R-:W-:Y:S01]  /*2f40*/  ISETP.GE.AND P2, PT, R7, RZ, PT ;  /* 0x000000ff0700720c */ /* 0x000fe20003f46270 */
[C---:B------:R-:W-:Y:S01]  /*2f50*/  IMAD R5, R23.reuse, R10, R9 ;  /* 0x0000000a17057224 */ /* 0x040fe200078e0209 */
[----:B------:R-:W-:Y:S01]  /*2f60*/  IABS R7, R6 ;  /* 0x0000000600077213 */ /* 0x000fe20000000000 */
[----:B------:R-:W-:Y:S01]  /*2f70*/  @!P6 IMAD.MOV R13, RZ, RZ, -R13 ;  /* 0x000000ffff0de224 */ /* 0x000fe200078e0a0d */
[----:B------:R-:W-:-:S02]  /*2f80*/  ISETP.GT.U32.AND P6, PT, R23, R4, PT ;  /* 0x000000041700720c */ /* 0x000fc40003fc4070 */
[C---:B------:R-:W-:Y:S01]  /*2f90*/  LOP3.LUT R10, R24.reuse, 0x4c, RZ, 0xfc, !PT ;  /* 0x0000004c180a7812 */ /* 0x040fe200078efcff */
[----:B------:R-:W-:Y:S01]  /*2fa0*/  @!P4 IMAD.IADD R3, R3, 0x1, -R23 ;  /* 0x000000010303c824 */ /* 0x000fe200078e0a17 */
[----:B------:R-:W-:Y:S01]  /*2fb0*/  ISETP.GT.U32.AND P4, PT, R23, R5, PT ;  /* 0x000000051700720c */ /* 0x000fe20003f84070 */
[----:B0-----:R-:W-:Y:S01]  /*2fc0*/  IMAD.MOV.U32 R0, RZ, RZ, R11 ;  /* 0x000000ffff007224 */ /* 0x001fe200078e000b */
[----:B------:R-:W-:Y:S01]  /*2fd0*/  LOP3.LUT R9, R24, 0x48, RZ, 0xfc, !PT ;  /* 0x0000004818097812 */ /* 0x000fe200078efcff */
[----:B------:R-:W-:Y:S01]  /*2fe0*/  @!P5 IMAD.IADD R2, R2, 0x1, -R23 ;  /* 0x000000010202d824 */ /* 0x000fe200078e0a17 */
[----:B------:R-:W-:Y:S01]  /*2ff0*/  ISETP.GE.AND P5, PT, R6, RZ, PT ;  /* 0x000000ff0600720c */ /* 0x000fe20003fa6270 */
[----:B------:R-:W-:Y:S01]  /*3000*/  @!P3 IMAD.MOV R0, RZ, RZ, -R0 ;  /* 0x000000ffff00b224 */ /* 0x000fe200078e0a00 */
[----:B------:R-:W-:Y:S01]  /*3010*/  ISETP.GE.AND P3, PT, R8, RZ, PT ;  /* 0x000000ff0800720c */ /* 0x000fe20003f66270 */
[----:B------:R-:W-:Y:S01]  /*3020*/  IMAD.HI.U32 R8, R25, R7, RZ ;  /* 0x0000000719087227 */ /* 0x000fe200078e00ff */
[----:B------:R-:W-:Y:S01]  /*3030*/  STL [R1+0x18], R13 ;  /* 0x0000180d01007387 */ /* 0x000fe20000100800 */
[----:B------:R-:W-:-:S02]  /*3040*/  LOP3.LUT R16, R24, 0x34, RZ, 0xfc, !PT ;  /* 0x0000003418107812 */ /* 0x000fc400078efcff */
[----:B------:R-:W-:Y:S01]  /*3050*/  IMAD.MOV R6, RZ, RZ, -R8 ;  /* 0x000000ffff067224 */ /* 0x000fe200078e0a08 */
[----:B------:R-:W-:Y:S01]  /*3060*/  IABS R8, R10 ;  /* 0x0000000a00087213 */ /* 0x000fe20000000000 */
[----:B------:R-:W-:Y:S01]  /*3070*/  @!P6 IMAD.IADD R4, R4, 0x1, -R23 ;  /* 0x000000010404e824 */ /* 0x000fe200078e0a17 */
[----:B------:R0:W-:Y:S01]  /*3080*/  STL [R1+0x10], R0 ;  /* 0x0000100001007387 */ /* 0x0001e20000100800 */
[----:B------:R-:W-:Y:S02]  /*3090*/  IMAD R6, R23, R6, R7 ;  /* 0x0000000617067224 */ /* 0x000fe400078e0207 */
[----:B------:R-:W-:Y:S01]  /*30a0*/  @!P4 IMAD.IADD R5, R5, 0x1, -R23 ;  /* 0x000000010505c824 */ /* 0x000fe200078e0a17 */
[----:B------:R1:W-:Y:S01]  /*30b0*/  STL [R1+0x14], R12 ;  /* 0x0000140c01007387 */ /* 0x0003e20000100800 */
[----:B------:R-:W-:Y:S01]  /*30c0*/  IMAD.MOV.U32 R7, RZ, RZ, R8 ;  /* 0x000000ffff077224 */ /* 0x000fe200078e0008 */
[C---:B------:R-:W-:Y:S01]  /*30d0*/  ISETP.GT.U32.AND P6, PT, R23.reuse, R4, PT ;  /* 0x000000041700720c */ /* 0x040fe20003fc4070 */
[----:B------:R-:W-:Y:S01]  /*30e0*/  @!P2 IMAD.MOV R2, RZ, RZ, -R2 ;  /* 0x000000ffff02a224 */ /* 0x000fe200078e0a02 */
[C---:B------:R-:W-:Y:S01]  /*30f0*/  ISETP.GT.U32.AND P2, PT, R23.reuse, R6, PT ;  /* 0x000000061700720c */ /* 0x040fe20003f44070 */
[----:B------:R-:W-:Y:S01]  /*3100*/  @!P0 IMAD.MOV R3, RZ, RZ, -R3 ;  /* 0x000000ffff038224 */ /* 0x000fe200078e0a03 */
[----:B------:R-:W-:Y:S01]  /*3110*/  IABS R8, R9 ;  /* 0x0000000900087213 */ /* 0x000fe20000000000 */
[----:B0-----:R-:W-:Y:S01]  /*3120*/  IMAD.MOV.U32 R0, RZ, RZ, R28 ;  /* 0x000000ffff007224 */ /* 0x001fe200078e001c */
[----:B------:R-:W-:Y:S01]  /*3130*/  ISETP.GT.U32.AND P4, PT, R23, R5, PT ;  /* 0x000000051700720c */ /* 0x000fe20003f84070 */
[----:B------:R-:W-:Y:S01]  /*3140*/  STL [R1+0x9ec], R2 ;  /* 0x0009ec0201007387 */ /* 0x000fe20000100800 */
[----:B-1----:R-:W-:Y:S01]  /*3150*/  IMAD.HI.U32 R12, R25, R7, RZ ;  /* 0x00000007190c7227 */ /* 0x002fe200078e00ff */
[----:B------:R-:W-:-:S02]  /*3160*/  ISETP.GE.AND P0, PT, R10, RZ, PT ;  /* 0x000000ff0a00720c */ /* 0x000fc40003f06270 */
[C---:B------:R-:W-:Y:S01]  /*3170*/  LOP3.LUT R10, R24.reuse, 0x44, RZ, 0xfc, !PT ;  /* 0x00000044180a7812 */ /* 0x040fe200078efcff */
[----:B------:R-:W-:Y:S01]  /*3180*/  IMAD.MOV R12, RZ, RZ, -R12 ;  /* 0x000000ffff0c7224 */ /* 0x000fe200078e0a0c */
[----:B------:R-:W-:Y:S01]  /*3190*/  LOP3.LUT R13, R24, 0x3c, RZ, 0xfc, !PT ;  /* 0x0000003c180d7812 */ /* 0x000fe200078efcff */
[----:B------:R-:W-:Y:S01]  /*31a0*/  IMAD.HI.U32 R11, R25, R8, RZ ;  /* 0x00000008190b7227 */ /* 0x000fe200078e00ff */
[----:B------:R0:W-:Y:S03]  /*31b0*/  STL [R1+0x9f0], R3 ;  /* 0x0009f00301007387 */ /* 0x0001e60000100800 */
[----:B------:R-:W-:Y:S02]  /*31c0*/  IMAD R7, R23, R12, R7 ;  /* 0x0000000c17077224 */ /* 0x000fe400078e0207 */
[----:B------:R-:W-:Y:S02]  /*31d0*/  IMAD.MOV R12, RZ, RZ, -R11 ;  /* 0x000000ffff0c7224 */ /* 0x000fe400078e0a0b */
[----:B------:R-:W-:-:S02]  /*31e0*/  @!P2 IMAD.IADD R6, R6, 0x1, -R23 ;  /* 0x000000010606a824 */ /* 0x000fc400078e0a17 */
[--C-:B------:R-:W-:Y:S01]  /*31f0*/  @!P6 IMAD.IADD R4, R4, 0x1, -R23.reuse ;  /* 0x000000010404e824 */ /* 0x100fe200078e0a17 */
[----:B------:R-:W-:Y:S01]  /*3200*/  ISETP.GE.AND P6, PT, R9, RZ, PT ;  /* 0x000000ff0900720c */ /* 0x000fe20003fc6270 */
[----:B------:R-:W-:Y:S01]  /*3210*/  @!P4 IMAD.IADD R5, R5, 0x1, -R23 ;  /* 0x000000010505c824 */ /* 0x000fe200078e0a17 */
[----:B------:R-:W-:Y:S01]  /*3220*/  IABS R9, R10 ;  /* 0x0000000a00097213 */ /* 0x000fe20000000000 */
[C---:B------:R-:W-:Y:S01]  /*3230*/  IMAD R8, R23.reuse, R12, R8 ;  /* 0x0000000c17087224 */ /* 0x040fe200078e0208 */
[C---:B------:R-:W-:Y:S01]  /*3240*/  ISETP.GT.U32.AND P2, PT, R23.reuse, R6, PT ;  /* 0x000000061700720c */ /* 0x040fe20003f44070 */
[----:B------:R-:W-:Y:S01]  /*3250*/  @!P3 IMAD.MOV R5, RZ, RZ, -R5 ;  /* 0x000000ffff05b224 */ /* 0x000fe200078e0a05 */
[----:B------:R-:W-:Y:S01]  /*3260*/  ISETP.GT.U32.AND P4, PT, R23, R7, PT ;  /* 0x000000071700720c */ /* 0x000fe20003f84070 */
[----:B------:R-:W-:Y:S01]  /*3270*/  IMAD.HI.U32 R11, R25, R9, RZ ;  /* 0x00000009190b7227 */ /* 0x000fe200078e00ff */
[C---:B------:R-:W-:Y:S02]  /*3280*/  ISETP.GT.U32.AND P3, PT, R23.reuse, R8, PT ;  /* 0x000000081700720c */ /* 0x040fe40003f64070 */
[C---:B------:R-:W-:Y:S01]  /*3290*/  LOP3.LUT R12, R24.reuse, 0x38, RZ, 0xfc, !PT ;  /* 0x00000038180c7812 */ /* 0x040fe200078efcff */
[----:B------:R-:W-:Y:S01]  /*32a0*/  IMAD.MOV R11, RZ, RZ, -R11 ;  /* 0x000000ffff0b7224 */ /* 0x000fe200078e0a0b */
[----:B0-----:R-:W-:Y:S01]  /*32b0*/  LOP3.LUT R3, R24, 0x8, RZ, 0xfc, !PT ;  /* 0x0000000818037812 */ /* 0x001fe200078efcff */
[----:B------:R-:W-:Y:S01]  /*32c0*/  @!P1 IMAD.MOV R4, RZ, RZ, -R4 ;  /* 0x000000ffff049224 */ /* 0x000fe200078e0a04 */
[----:B------:R-:W-:Y:S01]  /*32d0*/  ISETP.GE.AND P1, PT, R10, RZ, PT ;  /* 0x000000ff0a00720c */ /* 0x000fe20003f26270 */
[----:B------:R-:W-:Y:S01]  /*32e0*/  IMAD R9, R23, R11, R9 ;  /* 0x0000000b17097224 */ /* 0x000fe200078e0209 */
[----:B------:R-:W-:Y:S01]  /*32f0*/  LOP3.LUT R10, R24, 0x40, RZ, 0xfc, !PT ;  /* 0x00000040180a7812 */ /* 0x000fe200078efcff */
[--C-:B------:R-:W-:Y:S01]  /*3300*/  @!P2 IMAD.IADD R6, R6, 0x1, -R23.reuse ;  /* 0x000000010606a824 */ /* 0x100fe200078e0a17 */
[----:B------:R-:W-:Y:S01]  /*3310*/  IABS R11, R13 ;  /* 0x0000000d000b7213 */ /* 0x000fe20000000000 */
[--C-:B------:R-:W-:Y:S01]  /*3320*/  @!P4 IMAD.IADD R7, R7, 0x1, -R23.reuse ;  /* 0x000000010707c824 */ /* 0x100fe200078e0a17 */
[----:B------:R-:W-:Y:S01]  /*3330*/  ISETP.GE.AND P2, PT, R10, RZ, PT ;  /* 0x000000ff0a00720c */ /* 0x000fe20003f46270 */
[----:B------:R-:W-:Y:S01]  /*3340*/  @!P3 IMAD.IADD R8, R8, 0x1, -R23 ;  /* 0x000000010808b824 */ /* 0x000fe200078e0a17 */
[----:B------:R-:W-:Y:S01]  /*3350*/  IABS R10, R10 ;  /* 0x0000000a000a7213 */ /* 0x000fe20000000000 */
[----:B------:R-:W-:Y:S01]  /*3360*/  @!P5 IMAD.MOV R6, RZ, RZ, -R6 ;  /* 0x000000ffff06d224 */ /* 0x000fe200078e0a06 */
[----:B------:R-:W-:Y:S01]  /*3370*/  ISETP.GT.U32.AND P5, PT, R23, R9, PT ;  /* 0x000000091700720c */ /* 0x000fe20003fa4070 */
[----:B------:R-:W-:Y:S01]  /*3380*/  IMAD.HI.U32 R14, R25, R11, RZ ;  /* 0x0000000b190e7227 */ /* 0x000fe200078e00ff */
[C---:B------:R-:W-:Y:S01]  /*3390*/  ISETP.GT.U32.AND P3, PT, R23.reuse, R8, PT ;  /* 0x000000081700720c */ /* 0x040fe20003f64070 */
[----:B------:R0:W-:Y:S01]  /*33a0*/  STL [R1+0x9f4], R4 ;  /* 0x0009f40401007387 */ /* 0x0001e20000100800 */
[----:B------:R-:W-:Y:S01]  /*33b0*/  ISETP.GT.U32.AND P4, PT, R23, R7, PT ;  /* 0x000000071700720c */ /* 0x000fe20003f84070 */
[----:B------:R-:W-:Y:S01]  /*33c0*/  IMAD.HI.U32 R17, R25, R10, RZ ;  /* 0x0000000a19117227 */ /* 0x000fe200078e00ff */
[----:B------:R-:W-:Y:S01]  /*33d0*/  IABS R15, R12 ;  /* 0x0000000c000f7213 */ /* 0x000fe20000000000 */
[----:B------:R-:W-:Y:S02]  /*33e0*/  STL [R1+0x9f8], R5 ;  /* 0x0009f80501007387 */ /* 0x000fe40000100800 */
[----:B------:R-:W-:-:S02]  /*33f0*/  IMAD.MOV R17, RZ, RZ, -R17 ;  /* 0x000000ffff117224 */ /* 0x000fc400078e0a11 */
[----:B------:R-:W-:Y:S01]  /*3400*/  IMAD.HI.U32 R18, R25, R15, RZ ;  /* 0x0000000f19127227 */ /* 0x000fe200078e00ff */
[----:B------:R1:W-:Y:S01]  /*3410*/  STL [R1+0x9fc], R6 ;  /* 0x0009fc0601007387 */ /* 0x0003e20000100800 */
[C---:B0-----:R-:W-:Y:S02]  /*3420*/  LOP3.LUT R4, R24.reuse, 0xc, RZ, 0xfc, !PT ;  /* 0x0000000c18047812 */ /* 0x041fe400078efcff */
[----:B------:R-:W-:Y:S01]  /*3430*/  IMAD R10, R23, R17, R10 ;  /* 0x00000011170a7224 */ /* 0x000fe200078e020a */
[----:B------:R-:W-:Y:S01]  /*3440*/  LOP3.LUT R17, R24, 0x30, RZ, 0xfc, !PT ;  /* 0x0000003018117812 */ /* 0x000fe200078efcff */
[--C-:B------:R-:W-:Y:S01]  /*3450*/  @!P5 IMAD.IADD R9, R9, 0x1, -R23.reuse ;  /* 0x000000010909d824 */ /* 0x100fe200078e0a17 */
[----:B------:R-:W-:Y:S01]  /*3460*/  IABS R29, R4 ;  /* 0x00000004001d7213 */ /* 0x000fe20000000000 */
[--C-:B------:R-:W-:Y:S01]  /*3470*/  @!P3 IMAD.IADD R8, R8, 0x1, -R23.reuse ;  /* 0x000000010808b824 */ /* 0x100fe200078e0a17 */
[C---:B------:R-:W-:Y:S01]  /*3480*/  ISETP.GT.U32.AND P3, PT, R23.reuse, R10, PT ;  /* 0x0000000a1700720c */ /* 0x040fe20003f64070 */
[----:B------:R-:W-:Y:S01]  /*3490*/  IMAD.MOV R14, RZ, RZ, -R14 ;  /* 0x000000ffff0e7224 */ /* 0x000fe200078e0a0e */
[----:B------:R-:W-:Y:S01]  /*34a0*/  ISETP.GT.U32.AND P5, PT, R23, R9, PT ;  /* 0x000000091700720c */ /* 0x000fe20003fa4070 */
[----:B------:R-:W-:Y:S01]  /*34b0*/  @!P4 IMAD.IADD R7, R7, 0x1, -R23 ;  /* 0x000000010707c824 */ /* 0x000fe200078e0a17 */
[----:B------:R-:W-:Y:S01]  /*34c0*/  ISETP.GE.AND P4, PT, R13, RZ, PT ;  /* 0x000000ff0d00720c */ /* 0x000fe20003f86270 */
[----:B------:R-:W-:Y:S01]  /*34d0*/  IMAD.MOV R18, RZ, RZ, -R18 ;  /* 0x000000ffff127224 */ /* 0x000fe200078e0a12 */
[----:B------:R-:W-:Y:S01]  /*34e0*/  IABS R13, R16 ;  /* 0x00000010000d7213 */ /* 0x000fe20000000000 */
[----:B------:R-:W-:Y:S01]  /*34f0*/  @!P6 IMAD.MOV R8, RZ, RZ, -R8 ;  /* 0x000000ffff08e224 */ /* 0x000fe200078e0a08 */
[----:B------:R-:W-:Y:S01]  /*3500*/  ISETP.GE.AND P6, PT, R12, RZ, PT ;  /* 0x000000ff0c00720c */ /* 0x000fe20003fc6270 */
[C---:B------:R-:W-:Y:S01]  /*3510*/  IMAD R11, R23.reuse, R14, R11 ;  /* 0x0000000e170b7224 */ /* 0x040fe200078e020b */
[----:B------:R-:W-:Y:S01]  /*3520*/  IABS R19, R17 ;  /* 0x0000001100137213 */ /* 0x000fe20000000000 */
[----:B------:R-:W-:Y:S01]  /*3530*/  IMAD R12, R23, R18, R15 ;  /* 0x00000012170c7224 */ /* 0x000fe200078e020f */
[C---:B------:R-:W-:Y:S01]  /*3540*/  LOP3.LUT R15, R24.reuse, 0x2c, RZ, 0xfc, !PT ;  /* 0x0000002c180f7812 */ /* 0x040fe200078efcff */
[----:B------:R-:W-:Y:S01]  /*3550*/  IMAD.HI.U32 R14, R25, R13, RZ ;  /* 0x0000000d190e7227 */ /* 0x000fe200078e00ff */
[----:B-1----:R-:W-:-:S02]  /*3560*/  LOP3.LUT R6, R24, 0x14, RZ, 0xfc, !PT ;  /* 0x0000001418067812 */ /* 0x002fc400078efcff */
[----:B------:R-:W-:Y:S01]  /*3570*/  IABS R18, R15 ;  /* 0x0000000f00127213 */ /* 0x000fe20000000000 */
[----:B------:R-:W-:Y:S01]  /*3580*/  @!P0 IMAD.MOV R7, RZ, RZ, -R7 ;  /* 0x000000ffff078224 */ /* 0x000fe200078e0a07 */
[----:B------:R-:W-:Y:S01]  /*3590*/  ISETP.GT.U32.AND P0, PT, R23, R11, PT ;  /* 0x0000000b1700720c */ /* 0x000fe20003f04070 */
[--C-:B------:R-:W-:Y:S01]  /*35a0*/  @!P3 IMAD.IADD R10, R10, 0x1, -R23.reuse ;  /* 0x000000010a0ab824 */ /* 0x100fe200078e0a17 */
[C---:B------:R-:W-:Y:S01]  /*35b0*/  LOP3.LUT R5, R24.reuse, 0x10, RZ, 0xfc, !PT ;  /* 0x0000001018057812 */ /* 0x040fe200078efcff */
[----:B------:R-:W-:Y:S01]  /*35c0*/  @!P5 IMAD.IADD R9, R9, 0x1, -R23 ;  /* 0x000000010909d824 */ /* 0x000fe200078e0a17 */
[C---:B------:R-:W-:Y:S01]  /*35d0*/  ISETP.GT.U32.AND P5, PT, R23.reuse, R12, PT ;  /* 0x0000000c1700720c */ /* 0x040fe20003fa4070 */
[----:B------:R-:W-:Y:S01]  /*35e0*/  IMAD.MOV R14, RZ, RZ, -R14 ;  /* 0x000000ffff0e7224 */ /* 0x000fe200078e0a0e */
[----:B------:R-:W-:Y:S01]  /*35f0*/  ISETP.GT.U32.AND P3, PT, R23, R10, PT ;  /* 0x0000000a1700720c */ /* 0x000fe20003f64070 */
[----:B------:R-:W-:Y:S01]  /*3600*/  IMAD.HI.U32 R20, R25, R19, RZ ;  /* 0x0000001319147227 */ /* 0x000fe200078e00ff */
[----:B------:R-:W-:Y:S03]  /*3610*/  STL [R1+0xa00], R7 ;  /* 0x000a000701007387 */ /* 0x000fe60000100800 */
[----:B------:R-:W-:Y:S01]  /*3620*/  IMAD R13, R23, R14, R13 ;  /* 0x0000000e170d7224 */ /* 0x000fe200078e020d */
[----:B------:R-:W-:Y:S01]  /*3630*/  STL [R1+0xa04], R8 ;  /* 0x000a040801007387 */ /* 0x000fe20000100800 */
[----:B------:R-:W-:Y:S01]  /*3640*/  @!P1 IMAD.MOV R9, RZ, RZ, -R9 ;  /* 0x000000ffff099224 */ /* 0x000fe200078e0a09 */
[----:B------:R-:W-:Y:S01]  /*3650*/  LOP3.LUT R14, R24, 0x28, RZ, 0xfc, !PT ;  /* 0x00000028180e7812 */ /* 0x000fe200078efcff */
[--C-:B------:R-:W-:Y:S01]  /*3660*/  @!P0 IMAD.IADD R11, R11, 0x1, -R23.reuse ;  /* 0x000000010b0b8824 */ /* 0x100fe200078e0a17 */
[C---:B------:R-:W-:Y:S01]  /*3670*/  ISETP.GT.U32.AND P1, PT, R23.reuse, R13, PT ;  /* 0x0000000d1700720c */ /* 0x040fe20003f24070 */
[--C-:B------:R-:W-:Y:S01]  /*3680*/  @!P5 IMAD.IADD R12, R12, 0x1, -R23.reuse ;  /* 0x000000010c0cd824 */ /* 0x100fe200078e0a17 */
[----:B------:R-:W-:Y:S01]  /*3690*/  STL [R1+0xa08], R9 ;  /* 0x000a080901007387 */ /* 0x000fe20000100800 */
[----:B------:R-:W-:Y:S01]  /*36a0*/  IMAD.MOV R20, RZ, RZ, -R20 ;  /* 0x000000ffff147224 */ /* 0x000fe200078e0a14 */
[C---:B------:R-:W-:Y:S01]  /*36b0*/  ISETP.GT.U32.AND P0, PT, R23.reuse, R11, PT ;  /* 0x0000000b1700720c */ /* 0x040fe20003f04070 */
[----:B------:R-:W-:Y:S01]  /*36c0*/  @!P3 IMAD.IADD R10, R10, 0x1, -R23 ;  /* 0x000000010a0ab824 */ /* 0x000fe200078e0a17 */
[----:B------:R-:W-:Y:S01]  /*36d0*/  ISETP.GE.AND P3, PT, R16, RZ, PT ;  /* 0x000000ff1000720c */ /* 0x000fe20003f66270 */
[C---:B------:R-:W-:Y:S01]  /*36e0*/  IMAD R16, R23.reuse, R20, R19 ;  /* 0x0000001417107224 */ /* 0x040fe200078e0213 */
[----:B------:R-:W-:Y:S01]  /*36f0*/  ISETP.GT.U32.AND P5, PT, R23, R12, PT ;  /* 0x0000000c1700720c */ /* 0x000fe20003fa4070 */
[----:B------:R-:W-:Y:S01]  /*3700*/  IMAD.HI.U32 R19, R25, R18, RZ ;  /* 0x0000001219137227 */ /* 0x000fe200078e00ff */
[----:B------:R-:W-:-:S02]  /*3710*/  IABS R22, R14 ;  /* 0x0000000e00167213 */ /* 0x000fc40000000000 */
[----:B------:R-:W-:Y:S01]  /*3720*/  LOP3.LUT R20, R24, 0x20, RZ, 0xfc, !PT ;  /* 0x0000002018147812 */ /* 0x000fe200078efcff */
[----:B------:R-:W-:Y:S02]  /*3730*/  IMAD.MOV R19, RZ, RZ, -R19 ;  /* 0x000000ffff137224 */ /* 0x000fe400078e0a13 */
[--C-:B------:R-:W-:Y:S02]  /*3740*/  @!P1 IMAD.IADD R13, R13, 0x1, -R23.reuse ;  /* 0x000000010d0d9824 */ /* 0x100fe400078e0a17 */
[----:B------:R-:W-:Y:S01]  /*3750*/  @!P2 IMAD.MOV R10, RZ, RZ, -R10 ;  /* 0x000000ffff0aa224 */ /* 0x000fe200078e0a0a */
[----:B------:R-:W-:Y:S01]  /*3760*/  ISETP.GE.AND P2, PT, R17, RZ, PT ;  /* 0x000000ff1100720c */ /* 0x000fe20003f46270 */
[C---:B------:R-:W-:Y:S01]  /*3770*/  IMAD R17, R23.reuse, R19, R18 ;  /* 0x0000001317117224 */ /* 0x040fe200078e0212 */
[----:B------:R-:W-:Y:S01]  /*3780*/  ISETP.GT.U32.AND P1, PT, R23, R13, PT ;  /* 0x0000000d1700720c */ /* 0x000fe20003f24070 */
[--C-:B------:R-:W-:Y:S01]  /*3790*/  @!P0 IMAD.IADD R11, R11, 0x1, -R23.reuse ;  /* 0x000000010b0b8824 */ /* 0x100fe200078e0a17 */
[----:B------:R-:W-:Y:S01]  /*37a0*/  IABS R19, c[0x0][0x178] ;  /* 0x00005e0000137a13 */ /* 0x000fe20000000000 */
[----:B------:R-:W-:Y:S01]  /*37b0*/  @!P5 IMAD.IADD R12, R12, 0x1, -R23 ;  /* 0x000000010c0cd824 */ /* 0x000fe200078e0a17 */
[C---:B------:R-:W-:Y:S01]  /*37c0*/  ISETP.GT.U32.AND P5, PT, R23.reuse, R17, PT ;  /* 0x000000111700720c */ /* 0x040fe20003fa4070 */
[----:B------:R-:W-:Y:S01]  /*37d0*/  @!P4 IMAD.MOV R11, RZ, RZ, -R11 ;  /* 0x000000ffff0bc224 */ /* 0x000fe200078e0a0b */
[----:B------:R-:W-:Y:S01]  /*37e0*/  STL [R1+0xa0c], R10 ;  /* 0x000a0c0a01007387 */ /* 0x000fe20000100800 */
[----:B------:R-:W-:Y:S01]  /*37f0*/  ISETP.GT.U32.AND P0, PT, R23, R16, PT ;  /* 0x000000101700720c */ /* 0x000fe20003f04070 */
[----:B------:R-:W-:Y:S01]  /*3800*/  IMAD.HI.U32 R18, R25, R22, RZ ;  /* 0x0000001619127227 */ /* 0x000fe200078e00ff */
[----:B------:R-:W-:Y:S01]  /*3810*/  ISETP.GE.AND P4, PT, R15, RZ, PT ;  /* 0x000000ff0f00720c */ /* 0x000fe20003f86270 */
[----:B------:R0:W-:Y:S02]  /*3820*/  STL [R1+0xa10], R11 ;  /* 0x000a100b01007387 */ /* 0x0001e40000100800 */
[----:B------:R-:W-:-:S02]  /*3830*/  IMAD.MOV R18, RZ, RZ, -R18 ;  /* 0x000000ffff127224 */ /* 0x000fc400078e0a12 */
[--C-:B------:R-:W-:Y:S01]  /*3840*/  @!P1 IMAD.IADD R13, R13, 0x1, -R23.reuse ;  /* 0x000000010d0d9824 */ /* 0x100fe200078e0a17 */
[----:B------:R-:W-:Y:S01]  /*3850*/  ISETP.GE.AND P1, PT, R14, RZ, PT ;  /* 0x000000ff0e00720c */ /* 0x000fe20003f26270 */
[----:B------:R-:W-:Y:S01]  /*3860*/  IMAD R22, R23, R18, R22 ;  /* 0x0000001217167224 */ /* 0x000fe200078e0216 */
[C---:B------:R-:W-:Y:S01]  /*3870*/  LOP3.LUT R18, R24.reuse, 0x18, RZ, 0xfc, !PT ;  /* 0x0000001818127812 */ /* 0x040fe200078efcff */
[----:B------:R-:W-:Y:S02]  /*3880*/  @!P5 IMAD.IADD R17, R17, 0x1, -R23 ;  /* 0x000000011111d824 */ /* 0x000fe400078e0a17 */
[----:B0-----:R-:W-:Y:S01]  /*3890*/  IMAD.MOV.U32 R11, RZ, RZ, R19 ;  /* 0x000000ffff0b7224 */ /* 0x001fe200078e0013 */
[----:B------:R-:W-:Y:S01]  /*38a0*/  LOP3.LUT R19, R24, 0x1c, RZ, 0xfc, !PT ;  /* 0x0000001c18137812 */ /* 0x000fe200078efcff */
[----:B------:R-:W-:Y:S01]  /*38b0*/  @!P6 IMAD.MOV R12, RZ, RZ, -R12 ;  /* 0x000000ffff0ce224 */ /* 0x000fe200078e0a0c */
[----:B------:R-:W-:Y:S01]  /*38c0*/  ISETP.GT.U32.AND P5, PT, R23, R17, PT ;  /* 0x000000111700720c */ /* 0x000fe20003fa4070 */
[----:B------:R-:W0:Y:S01]  /*38d0*/  I2F.RP R14, R11 ;  /* 0x0000000b000e7306 */ /* 0x000e220000209400 */
[----:B------:R-:W-:Y:S01]  /*38e0*/  @!P0 IMAD.IADD R16, R16, 0x1, -R23 ;  /* 0x0000000110108824 */ /* 0x000fe200078e0a17 */
[----:B------:R-:W-:Y:S01]  /*38f0*/  ISETP.GE.AND P6, PT, R21, RZ, PT ;  /* 0x000000ff1500720c */ /* 0x000fe20003fc6270 */
[----:B------:R-:W-:Y:S01]  /*3900*/  @!P3 IMAD.MOV R13, RZ, RZ, -R13 ;  /* 0x000000ffff0db224 */ /* 0x000fe200078e0a0d */
[----:B------:R-:W-:Y:S01]  /*3910*/  IABS R21, R21 ;  /* 0x0000001500157213 */ /* 0x000fe20000000000 */
[----:B------:R-:W-:Y:S01]  /*3920*/  IMAD.HI.U32 R7, R25, R29, RZ ;  /* 0x0000001d19077227 */ /* 0x000fe200078e00ff */
[C---:B------:R-:W-:Y:S01]  /*3930*/  ISETP.GT.U32.AND P0, PT, R23.reuse, R16, PT ;  /* 0x000000101700720c */ /* 0x040fe20003f04070 */
[----:B------:R1:W-:Y:S01]  /*3940*/  STL [R1+0xa14], R12 ;  /* 0x000a140c01007387 */ /* 0x0003e20000100800 */
[----:B------:R-:W-:Y:S01]  /*3950*/  ISETP.GT.U32.AND P3, PT, R23, R22, PT ;  /* 0x000000161700720c */ /* 0x000fe20003f64070 */
[----:B------:R-:W-:-:S02]  /*3960*/  IMAD.HI.U32 R28, R25, R21, RZ ;  /* 0x00000015191c7227 */ /* 0x000fc400078e00ff */
[----:B------:R-:W-:Y:S02]  /*3970*/  STL [R1+0xa18], R13 ;  /* 0x000a180d01007387 */ /* 0x000fe40000100800 */
[----:B------:R-:W-:Y:S01]  /*3980*/  @!P5 IMAD.IADD R17, R17, 0x1, -R23 ;  /* 0x000000011111d824 */ /* 0x000fe200078e0a17 */
[----:B------:R-:W-:Y:S01]  /*3990*/  ISETP.GE.AND P5, PT, R18, RZ, PT ;  /* 0x000000ff1200720c */ /* 0x000fe20003fa6270 */
[----:B------:R-:W-:Y:S01]  /*39a0*/  IMAD.MOV R28, RZ, RZ, -R28 ;  /* 0x000000ffff1c7224 */ /* 0x000fe200078e0a1c */
[----:B0-----:R-:W0:Y:S01]  /*39b0*/  MUFU.RCP R14, R14 ;  /* 0x0000000e000e7308 */ /* 0x001e220000001000 */
[----:B------:R-:W-:Y:S01]  /*39c0*/  IABS R18, R18 ;  /* 0x0000001200127213 */ /* 0x000fe20000000000 */
[----:B------:R-:W-:Y:S02]  /*39d0*/  @!P4 IMAD.MOV R17, RZ, RZ, -R17 ;  /* 0x000000ffff11c224 */ /* 0x000fe400078e0a11 */
[----:B------:R-:W-:Y:S02]  /*39e0*/  IMAD R21, R23, R28, R21 ;  /* 0x0000001c17157224 */ /* 0x000fe400078e0215 */
[----:B------:R-:W-:-:S03]  /*39f0*/  IMAD.HI.U32 R15, R25, R18, RZ ;  /* 0x00000012190f7227 */ /* 0x000fc600078e00ff */
[C---:B------:R-:W-:Y:S01]  /*3a00*/  ISETP.GT.U32.AND P4, PT, R23.reuse, R21, PT ;  /* 0x000000151700720c */ /* 0x040fe20003f84070 */
[----:B------:R-:W-:Y:S02]  /*3a10*/  IMAD.MOV R15, RZ, RZ, -R15 ;  /* 0x000000ffff0f7224 */ /* 0x000fe400078e0a0f */
[--C-:B------:R-:W-:Y:S01]  /*3a20*/  @!P0 IMAD.IADD R16, R16, 0x1, -R23.reuse ;  /* 0x0000000110108824 */ /* 0x100fe200078e0a17 */
[----:B------:R-:W-:Y:S01]  /*3a30*/  ISETP.GE.AND P0, PT, R20, RZ, PT ;  /* 0x000000ff1400720c */ /* 0x000fe20003f06270 */
[----:B------:R-:W-:Y:S01]  /*3a40*/  IMAD R18, R23, R15, R18 ;  /* 0x0000000f17127224 */ /* 0x000fe200078e0212 */
[----:B------:R-:W-:Y:S01]  /*3a50*/  IABS R20, R20 ;  /* 0x0000001400147213 */ /* 0x000fe20000000000 */
[----:B------:R-:W-:Y:S01]  /*3a60*/  @!P3 IMAD.IADD R22, R22, 0x1, -R23 ;  /* 0x000000011616b824 */ /* 0x000fe200078e0a17 */
[----:B0-----:R-:W-:Y:S01]  /*3a70*/  IADD3 R14, R14, 0xffffffe, RZ ;  /* 0x0ffffffe0e0e7810 */ /* 0x001fe20007ffe0ff */
[----:B------:R-:W-:Y:S02]  /*3a80*/  IMAD.MOV R7, RZ, RZ, -R7 ;  /* 0x000000ffff077224 */ /* 0x000fe400078e0a07 */
[----:B------:R-:W-:Y:S01]  /*3a90*/  IMAD.HI.U32 R27, R25, R20, RZ ;  /* 0x00000014191b7227 */ /* 0x000fe200078e00ff */
[----:B------:R0:W2:Y:S01]  /*3aa0*/  F2I.FTZ.U32.TRUNC.NTZ R15, R14 ;  /* 0x0000000e000f7305 */ /* 0x0000a2000021f000 */
[----:B------:R-:W-:-:S02]  /*3ab0*/  ISETP.GT.U32.AND P3, PT, R23, R22, PT ;  /* 0x000000161700720c */ /* 0x000fc40003f64070 */
[----:B------:R-:W-:Y:S02]  /*3ac0*/  IMAD.MOV R27, RZ, RZ, -R27 ;  /* 0x000000ffff1b7224 */ /* 0x000fe400078e0a1b */
[----:B------:R-:W-:Y:S02]  /*3ad0*/  @!P4 IMAD.IADD R21, R21, 0x1, -R23 ;  /* 0x000000011515c824 */ /* 0x000fe400078e0a17 */
[C---:B------:R-:W-:Y:S01]  /*3ae0*/  IMAD R20, R23.reuse, R27, R20 ;  /* 0x0000001b17147224 */ /* 0x040fe200078e0214 */
[----:B------:R-:W-:Y:S01]  /*3af0*/  IABS R27, R6 ;  /* 0x00000006001b7213 */ /* 0x000fe20000000000 */
[----:B------:R-:W-:Y:S01]  /*3b00*/  @!P2 IMAD.MOV R16, RZ, RZ, -R16 ;  /* 0x000000ffff10a224 */ /* 0x000fe200078e0a10 */
[----:B0-----:R-:W-:Y:S02]  /*3b10*/  IABS R14, R3 ;  /* 0x00000003000e7213 */ /* 0x001fe40000000000 */
[----:B------:R-:W-:Y:S01]  /*3b20*/  ISETP.GT.U32.AND P4, PT, R23, R21, PT ;  /* 0x000000151700720c */ /* 0x000fe20003f84070 */
[----:B-1----:R-:W-:Y:S01]  /*3b30*/  IMAD.HI.U32 R12, R25, R27, RZ ;  /* 0x0000001b190c7227 */ /* 0x002fe200078e00ff */
[----:B------:R-:W-:Y:S01]  /*3b40*/  STL [R1+0xa1c], R16 ;  /* 0x000a1c1001007387 */ /* 0x000fe20000100800 */
[----:B------:R-:W-:-:S02]  /*3b50*/  ISETP.GE.AND P2, PT, R19, RZ, PT ;  /* 0x000000ff1300720c */ /* 0x000fc40003f46270 */
[----:B--2---:R-:W-:Y:S01]  /*3b60*/  IMAD.MOV R28, RZ, RZ, -R15 ;  /* 0x000000ffff1c7224 */ /* 0x004fe200078e0a0f */
[----:B------:R-:W-:Y:S01]  /*3b70*/  STL [R1+0xa20], R17 ;  /* 0x000a201101007387 */ /* 0x000fe20000100800 */
[----:B------:R-:W-:Y:S01]  /*3b80*/  IMAD.MOV.U32 R2, RZ, RZ, R14 ;  /* 0x000000ffff027224 */ /* 0x000fe200078e000e */
[----:B------:R-:W-:Y:S01]  /*3b90*/  IABS R19, R19 ;  /* 0x0000001300137213 */ /* 0x000fe20000000000 */
[----:B------:R-:W-:Y:S02]  /*3ba0*/  IMAD.MOV.U32 R14, RZ, RZ, RZ ;  /* 0x000000ffff0e7224 */ /* 0x000fe400078e00ff */
[----:B------:R-:W-:Y:S02]  /*3bb0*/  IMAD R8, R28, R11, RZ ;  /* 0x0000000b1c087224 */ /* 0x000fe400078e02ff */
[----:B------:R-:W-:-:S04]  /*3bc0*/  IMAD.HI.U32 R9, R25, R2, RZ ;  /* 0x0000000219097227 */ /* 0x000fc800078e00ff */
[----:B------:R-:W-:Y:S02]  /*3bd0*/  IMAD.MOV R28, RZ, RZ, -R12 ;  /* 0x000000ffff1c7224 */ /* 0x000fe400078e0a0c */
[----:B------:R-:W-:-:S04]  /*3be0*/  IMAD.HI.U32 R8, R15, R8, R14 ;  /* 0x000000080f087227 */ /* 0x000fc800078e000e */
[----:B------:R-:W-:Y:S01]  /*3bf0*/  @!P3 IMAD.IADD R22, R22, 0x1, -R23 ;  /* 0x000000011616b824 */ /* 0x000fe200078e0a17 */
[C---:B------:R-:W-:Y:S01]  /*3c00*/  ISETP.GT.U32.AND P3, PT, R23.reuse, R20, PT ;  /* 0x000000141700720c */ /* 0x040fe20003f64070 */
[C---:B------:R-:W-:Y:S01]  /*3c10*/  IMAD R15, R23.reuse, R7, R29 ;  /* 0x00000007170f7224 */ /* 0x040fe200078e021d */
[----:B------:R-:W-:Y:S01]  /*3c20*/  IABS R29, R24 ;  /* 0x00000018001d7213 */ /* 0x000fe20000000000 */
[----:B------:R-:W-:Y:S01]  /*3c30*/  IMAD R27, R23, R28, R27 ;  /* 0x0000001c171b7224 */ /* 0x000fe200078e021b */
[----:B------:R-:W-:Y:S01]  /*3c40*/  IABS R28, R0 ;  /* 0x00000000001c7213 */ /* 0x000fe20000000000 */
[----:B------:R-:W-:Y:S01]  /*3c50*/  IMAD.MOV R14, RZ, RZ, -R9 ;  /* 0x000000ffff0e7224 */ /* 0x000fe200078e0a09 */
[C---:B------:R-:W-:Y:S01]  /*3c60*/  LOP3.LUT R0, R24.reuse, 0x4, RZ, 0xfc, !PT ;  /* 0x0000000418007812 */ /* 0x040fe200078efcff */
[----:B------:R-:W-:Y:S01]  /*3c70*/  @!P1 IMAD.MOV R22, RZ, RZ, -R22 ;  /* 0x000000ffff169224 */ /* 0x000fe200078e0a16 */
[----:B------:R-:W2:Y:S01]  /*3c80*/  LDL R9, [R1+0x904] ;  /* 0x0009040001097983 */ /* 0x000ea20000100800 */
[----:B------:R-:W-:Y:S01]  /*3c90*/  ISETP.GE.AND P1, PT, R24, RZ, PT ;  /* 0x000000ff1800720c */ /* 0x000fe20003f26270 */
[----:B------:R-:W-:-:S02]  /*3ca0*/  @!P4 IMAD.IADD R21, R21, 0x1, -R23 ;  /* 0x000000011515c824 */ /* 0x000fc400078e0a17 */
[----:B------:R-:W-:-:S04]  /*3cb0*/  IMAD.HI.U32 R24, R25, R29, RZ ;  /* 0x0000001d19187227 */ /* 0x000fc800078e00ff */
[----:B------:R-:W-:Y:S02]  /*3cc0*/  @!P6 IMAD.MOV R21, RZ, RZ, -R21 ;  /* 0x000000ffff15e224 */ /* 0x000fe400078e0a15 */
[----:B------:R-:W-:Y:S01]  /*3cd0*/  IMAD.MOV R24, RZ, RZ, -R24 ;  /* 0x000000ffff187224 */ /* 0x000fe200078e0a18 */
[----:B------:R-:W-:Y:S01]  /*3ce0*/  STL [R1+0xa24], R22 ;  /* 0x000a241601007387 */ /* 0x000fe20000100800 */
[----:B------:R-:W-:-:S03]  /*3cf0*/  IMAD.HI.U32 R26, R25, R19, RZ ;  /* 0x00000013191a7227 */ /* 0x000fc600078e00ff */
[----:B------:R-:W-:Y:S01]  /*3d00*/  STL [R1+0xa28], R21 ;  /* 0x000a281501007387 */ /* 0x000fe20000100800 */
[C---:B------:R-:W-:Y:S02]  /*3d10*/  IMAD R24, R23.reuse, R24, R29 ;  /* 0x0000001817187224 */ /* 0x040fe400078e021d */
[----:B------:R-:W-:Y:S02]  /*3d20*/  IMAD.HI.U32 R29, R8, R28, RZ ;  /* 0x0000001c081d7227 */ /* 0x000fe400078e00ff */
[----:B------:R-:W3:Y:S02]  /*3d30*/  LDL.LU R8, [R1+0xc4] ;  /* 0x0000c40001087983 */ /* 0x000ee40000300800 */
[----:B------:R-:W-:Y:S02]  /*3d40*/  @!P3 IMAD.IADD R20, R20, 0x1, -R23 ;  /* 0x000000011414b824 */ /* 0x000fe400078e0a17 */
[----:B------:R-:W-:Y:S02]  /*3d50*/  IMAD.MOV R26, RZ, RZ, -R26 ;  /* 0x000000ffff1a7224 */ /* 0x000fe400078e0a1a */
[C---:B------:R-:W-:Y:S01]  /*3d60*/  IMAD R14, R23.reuse, R14, R2 ;  /* 0x0000000e170e7224 */ /* 0x040fe200078e0202 */
[C---:B------:R-:W-:Y:S01]  /*3d70*/  ISETP.GT.U32.AND P3, PT, R23.reuse, R20, PT ;  /* 0x000000141700720c */ /* 0x040fe20003f64070 */
[----:B------:R-:W-:Y:S01]  /*3d80*/  IMAD R19, R23, R26, R19 ;  /* 0x0000001a17137224 */ /* 0x000fe200078e0213 */
[----:B------:R-:W-:-:S04]  /*3d90*/  IABS R26, R5 ;  /* 0x00000005001a7213 */ /* 0x000fc80000000000 */
[----:B------:R-:W-:Y:S01]  /*3da0*/  ISETP.GT.U32.AND P4, PT, R23, R19, PT ;  /* 0x000000131700720c */ /* 0x000fe20003f84070 */
[----:B------:R-:W-:Y:S01]  /*3db0*/  IMAD.HI.U32 R10, R25, R26, RZ ;  /* 0x0000001a190a7227 */ /* 0x000fe200078e00ff */
[----:B------:R-:W-:-:S03]  /*3dc0*/  IABS R2, R0 ;  /* 0x0000000000027213 */ /* 0x000fc60000000000 */
[----:B------:R-:W-:Y:S02]  /*3dd0*/  IMAD.MOV R10, RZ, RZ, -R10 ;  /* 0x000000ffff0a7224 */ /* 0x000fe400078e0a0a */
[----:B------:R-:W-:Y:S01]  /*3de0*/  @!P3 IMAD.IADD R20, R20, 0x1, -R23 ;  /* 0x000000011414b824 */ /* 0x000fe200078e0a17 */
[C---:B------:R-:W-:Y:S01]  /*3df0*/  ISETP.GT.U32.AND P3, PT, R23.reuse, R18, PT ;  /* 0x000000121700720c */ /* 0x040fe20003f64070 */
[----:B------:R-:W-:-:S04]  /*3e00*/  IMAD R26, R23, R10, R26 ;  /* 0x0000000a171a7224 */ /* 0x000fc800078e021a */
[----:B------:R-:W-:Y:S01]  /*3e10*/  @!P4 IMAD.IADD R19, R19, 0x1, -R23 ;  /* 0x000000011313c824 */ /* 0x000fe200078e0a17 */
[----:B------:R-:W-:Y:S01]  /*3e20*/  ISETP.GT.U32.AND P4, PT, R23, R27, PT ;  /* 0x0000001b1700720c */ /* 0x000fe20003f84070 */
[----:B------:R-:W-:-:S06]  /*3e30*/  IMAD.MOV.U32 R10, RZ, RZ, R2 ;  /* 0x000000ffff0a7224 */ /* 0x000fcc00078e0002 */
[--C-:B------:R-:W-:Y:S01]  /*3e40*/  @!P3 IMAD.IADD R18, R18, 0x1, -R23.reuse ;  /* 0x000000011212b824 */ /* 0x100fe200078e0a17 */
[----:B------:R-:W-:Y:S01]  /*3e50*/  ISETP.GT.U32.AND P3, PT, R23, R19, PT ;  /* 0x000000131700720c */ /* 0x000fe20003f64070 */
[----:B------:R-:W0:Y:S04]  /*3e60*/  S2R R2, SR_TID.X ;  /* 0x0000000000027919 */ /* 0x000e280000002100 */
[----:B------:R-:W-:Y:S01]  /*3e70*/  @!P4 IMAD.IADD R27, R27, 0x1, -R23 ;  /* 0x000000011b1bc824 */ /* 0x000fe200078e0a17 */
[----:B------:R-:W-:-:S04]  /*3e80*/  ISETP.GT.U32.AND P6, PT, R23, R18, PT ;  /* 0x000000121700720c */ /* 0x000fc80003fc4070 */
[----:B------:R-:W-:-:S03]  /*3e90*/  ISETP.GT.U32.AND P4, PT, R23, R27, PT ;  /* 0x0000001b1700720c */ /* 0x000fc60003f84070 */
[----:B------:R-:W-:Y:S01]  /*3ea0*/  @!P3 IMAD.IADD R19, R19, 0x1, -R23 ;  /* 0x000000011313b824 */ /* 0x000fe200078e0a17 */
[----:B------:R-:W-:Y:S01]  /*3eb0*/  ISETP.GT.U32.AND P3, PT, R23, R26, PT ;  /* 0x0000001a1700720c */ /* 0x000fe20003f64070 */
[----:B------:R-:W-:-:S04]  /*3ec0*/  IMAD.HI.U32 R25, R25, R10, RZ ;  /* 0x0000000a19197227 */ /* 0x000fc800078e00ff */
[----:B------:R-:W-:Y:S01]  /*3ed0*/  @!P6 IMAD.IADD R18, R18, 0x1, -R23 ;  /* 0x000000011212e824 */ /* 0x000fe200078e0a17 */
[----:B------:R-:W-:-:S03]  /*3ee0*/  ISETP.GT.U32.AND P6, PT, R23, R15, PT ;  /* 0x0000000f1700720c */ /* 0x000fc60003fc4070 */
[----:B------:R-:W-:Y:S01]  /*3ef0*/  @!P4 IMAD.IADD R27, R27, 0x1, -R23 ;  /* 0x000000011b1bc824 */ /* 0x000fe200078e0a17 */
[C---:B------:R-:W-:Y:S01]  /*3f00*/  ISETP.GT.U32.AND P4, PT, R23.reuse, R24, PT ;  /* 0x000000181700720c */ /* 0x040fe20003f84070 */
[----:B------:R-:W-:Y:S02]  /*3f10*/  IMAD.MOV R25, RZ, RZ, -R25 ;  /* 0x000000ffff197224 */ /* 0x000fe400078e0a19 */
[----:B------:R-:W-:Y:S01]  /*3f20*/  @!P3 IMAD.IADD R26, R26, 0x1, -R23 ;  /* 0x000000011a1ab824 */ /* 0x000fe200078e0a17 */
[C---:B------:R-:W-:Y:S01]  /*3f30*/  ISETP.GT.U32.AND P3, PT, R23.reuse, R14, PT ;  /* 0x0000000e1700720c */ /* 0x040fe20003f64070 */
[C---:B0-----:R-:W-:Y:S01]  /*3f40*/  IMAD.SHL.U32 R7, R2.reuse, 0x20, RZ ;  /* 0x0000002002077824 */ /* 0x041fe200078e00ff */
[----:B------:R-:W-:Y:S01]  /*3f50*/  LOP3.LUT R12, R2, 0x7, RZ, 0xc0, !PT ;  /* 0x00000007020c7812 */ /* 0x000fe200078ec0ff */
[----:B------:R-:W-:Y:S02]  /*3f60*/  IMAD.MOV R29, RZ, RZ, -R29 ;  /* 0x000000ffff1d7224 */ /* 0x000fe400078e0a1d */
[----:B------:R-:W-:Y:S01]  /*3f70*/  IMAD R25, R23, R25, R10 ;  /* 0x0000001917197224 */ /* 0x000fe200078e020a */
[----:B------:R0:W-:Y:S01]  /*3f80*/  STL [R1+0x90c], R7 ;  /* 0x00090c0701007387 */ /* 0x0001e20000100800 */
[----:B------:R-:W-:-:S02]  /*3f90*/  IMAD R10, R11, R29, R28 ;  /* 0x0000001d0b0a7224 */ /* 0x000fc400078e021c */
[----:B------:R-:W-:Y:S02]  /*3fa0*/  IMAD.SHL.U32 R28, R12, 0x10, RZ ;  /* 0x000000100c1c7824 */ /* 0x000fe400078e00ff */
[--C-:B------:R-:W-:Y:S02]  /*3fb0*/  @!P6 IMAD.IADD R15, R15, 0x1, -R23.reuse ;  /* 0x000000010f0fe824 */ /* 0x100fe400078e0a17 */
[--C-:B------:R-:W-:Y:S01]  /*3fc0*/  @!P4 IMAD.IADD R24, R24, 0x1, -R23.reuse ;  /* 0x000000011818c824 */ /* 0x100fe200078e0a17 */
[----:B0-----:R-:W-:Y:S01]  /*3fd0*/  LOP3.LUT R7, R7, 0xc00, RZ, 0xc0, !PT ;  /* 0x00000c0007077812 */ /* 0x001fe200078ec0ff */
[----:B------:R-:W-:Y:S01]  /*3fe0*/  @!P0 IMAD.MOV R20, RZ, RZ, -R20 ;  /* 0x000000ffff148224 */ /* 0x000fe200078e0a14 */
[C---:B------:R-:W-:Y:S01]  /*3ff0*/  ISETP.GT.U32.AND P0, PT, R23.reuse, R26, PT ;  /* 0x0000001a1700720c */ /* 0x040fe20003f04070 */
[----:B------:R-:W-:Y:S02]  /*4000*/  @!P3 IMAD.IADD R14, R14, 0x1, -R23 ;  /* 0x000000010e0eb824 */ /* 0x000fe400078e0a17 */
[C---:B------:R-:W-:Y:S01]  /*4010*/  IMAD R7, R12.reuse, 0x80, R7 ;  /* 0x000000800c077824 */ /* 0x040fe200078e0207 */
[C---:B------:R-:W-:Y:S01]  /*4020*/  ISETP.GT.U32.AND P3, PT, R23.reuse, R15, PT ;  /* 0x0000000f1700720c */ /* 0x040fe20003f64070 */
[----:B------:R-:W-:Y:S01]  /*4030*/  @!P2 IMAD.MOV R19, RZ, RZ, -R19 ;  /* 0x000000ffff13a224 */ /* 0x000fe200078e0a13 */
[----:B------:R-:W-:Y:S01]  /*4040*/  ISETP.GT.U32.AND P2, PT, R23, R24, PT ;  /* 0x000000181700720c */ /* 0x000fe20003f44070 */
[----:B------:R-:W-:Y:S01]  /*4050*/  @!P5 IMAD.MOV R18, RZ, RZ, -R18 ;  /* 0x000000ffff12d224 */ /* 0x000fe200078e0a12 */
[----:B------:R-:W-:Y:S01]  /*4060*/  STL [R1+0xa2c], R20 ;  /* 0x000a2c1401007387 */ /* 0x000fe20000100800 */
[----:B------:R-:W-:-:S03]  /*4070*/  IMAD R29, R12, 0x210, RZ ;  /* 0x000002100c1d7824 */ /* 0x000fc600078e02ff */
[----:B------:R-:W-:Y:S04]  /*4080*/  STL [R1+0xa30], R19 ;  /* 0x000a301301007387 */ /* 0x000fe80000100800 */
[----:B------:R-:W-:Y:S01]  /*4090*/  STL [R1+0xa34], R18 ;  /* 0x000a341201007387 */ /* 0x000fe20000100800 */
[--C-:B------:R-:W-:Y:S01]  /*40a0*/  @!P0 IMAD.IADD R26, R26, 0x1, -R23.reuse ;  /* 0x000000011a1a8824 */ /* 0x100fe200078e0a17 */
[----:B------:R-:W-:Y:S01]  /*40b0*/  ISETP.GE.AND P0, PT, R6, RZ, PT ;  /* 0x000000ff0600720c */ /* 0x000fe20003f06270 */
[--C-:B------:R-:W-:Y:S01]  /*40c0*/  @!P3 IMAD.IADD R15, R15, 0x1, -R23.reuse ;  /* 0x000000010f0fb824 */ /* 0x100fe200078e0a17 */
[----:B------:R-:W-:Y:S01]  /*40d0*/  ISETP.GE.AND P3, PT, R5, RZ, PT ;  /* 0x000000ff0500720c */ /* 0x000fe20003f66270 */
[----:B------:R-:W-:Y:S01]  /*40e0*/  @!P2 IMAD.IADD R24, R24, 0x1, -R23 ;  /* 0x000000011818a824 */ /* 0x000fe200078e0a17 */
[----:B------:R-:W-:-:S02]  /*40f0*/  ISETP.GE.AND P2, PT, R4, RZ, PT ;  /* 0x000000ff0400720c */ /* 0x000fc40003f46270 */
[----:B--2---:R-:W-:-:S05]  /*4100*/  LOP3.LUT R28, R28, 0x30, R9, 0x78, !PT ;  /* 0x000000301c1c7812 */ /* 0x004fca00078e7809 */
[----:B------:R-:W-:-:S05]  /*4110*/  IMAD.IADD R7, R7, 0x1, R28 ;  /* 0x0000000107077824 */ /* 0x000fca00078e021c */
[----:B------:R0:W-:Y:S04]  /*4120*/  STL [R1+0x6d8], R7 ;  /* 0x0006d80701007387 */ /* 0x0001e80000100800 */
[----:B------:R-:W2:Y:S01]  /*4130*/  LDL.LU R9, [R1+0xc0] ;  /* 0x0000c00001097983 */ /* 0x000ea20000300800 */
[----:B---3--:R-:W-:-:S03]  /*4140*/  LOP3.LUT R29, R29, R8, RZ, 0x3c, !PT ;  /* 0x000000081d1d7212 */ /* 0x008fc600078e3cff */
[----:B------:R-:W3:Y:S04]  /*4150*/  LDL.LU R8, [R1+0xbc] ;  /* 0x0000bc0001087983 */ /* 0x000ee80000300800 */
[----:B0-----:R-:W4:Y:S04]  /*4160*/  LDL.LU R7, [R1+0xb8] ;  /* 0x0000b80001077983 */ /* 0x001f280000300800 */
[----:B------:R-:W4:Y:S04]  /*4170*/  LDL.LU R6, [R1+0xb4] ;  /* 0x0000b40001067983 */ /* 0x000f280000300800 */
[----:B------:R-:W4:Y:S04]  /*4180*/  LDL.LU R5, [R1+0xb0] ;  /* 0x0000b00001057983 */ /* 0x000f280000300800 */
[----:B------:R-:W4:Y:S01]  /*4190*/  LDL.LU R4, [R1+0xac] ;  /* 0x0000ac0001047983 */ /* 0x000f220000300800 */
[----:B------:R-:W-:-:S02]  /*41a0*/  ISETP.GT.U32.AND P6, PT, R23, R25, PT ;  /* 0x000000191700720c */ /* 0x000fc40003fc4070 */
[----:B------:R-:W-:-:S11]  /*41b0*/  ISETP.GT.U32.AND P4, PT, R11, R10, PT ;  /* 0x0000000a0b00720c */ /* 0x000fd60003f84070 */
[----:B------:R-:W-:Y:S01]  /*41c0*/  @!P6 IMAD.IADD R25, R25, 0x1, -R23 ;  /* 0x000000011919e824 */ /* 0x000fe200078e0a17 */
[----:B------:R-:W-:Y:S01]  /*41d0*/  ISETP.GT.U32.AND P6, PT, R23, R14, PT ;  /* 0x0000000e1700720c */ /* 0x000fe20003fc4070 */
[----:B------:R-:W-:-:S03]  /*41e0*/  @!P4 IMAD.IADD R10, R10, 0x1, -R11 ;  /* 0x000000010a0ac824 */ /* 0x000fc600078e0a0b */
[----:B------:R-:W-:Y:S02]  /*41f0*/  ISETP.GT.U32.AND P5, PT, R23, R25, PT ;  /* 0x000000191700720c */ /* 0x000fe40003fa4070 */
[----:B------:R-:W-:Y:S01]  /*4200*/  ISETP.GT.U32.AND P4, PT, R11, R10, PT ;  /* 0x0000000a0b00720c */ /* 0x000fe20003f84070 */
[----:B------:R-:W-:-:S06]  /*4210*/  IMAD.SHL.U32 R28, R2, 0x100, RZ ;  /* 0x00000100021c7824 */ /* 0x000fcc00078e00ff */
[----:B------:R-:W-:Y:S01]  /*4220*/  @!P6 IMAD.IADD R14, R14, 0x1, -R23 ;  /* 0x000000010e0ee824 */ /* 0x000fe200078e0a17 */
[----:B------:R-:W-:Y:S01]  /*4230*/  ISETP.GE.AND P6, PT, R3, RZ, PT ;  /* 0x000000ff0300720c */ /* 0x000fe20003fc6270 */
[----:B------:R-:W-:Y:S01]  /*4240*/  @!P0 IMAD.MOV R27, RZ, RZ, -R27 ;  /* 0x000000ffff1b8224 */ /* 0x000fe200078e0a1b */
[----:B------:R-:W4:Y:S01]  /*4250*/  LDL.LU R3, [R1+0xa8] ;  /* 0x0000a80001037983 */ /* 0x000f220000300800 */
[----:B------:R-:W-:Y:S01]  /*4260*/  @!P5 IMAD.IADD R25, R25, 0x1, -R23 ;  /* 0x000000011919d824 */ /* 0x000fe200078e0a17 */
[----:B------:R-:W-:Y:S01]  /*4270*/  ISETP.GE.AND P5, PT, R0, RZ, PT ;  /* 0x000000ff0000720c */ /* 0x000fe20003fa6270 */
[----:B------:R-:W-:Y:S01]  /*4280*/  @!P4 IMAD.IADD R10, R10, 0x1, -R11 ;  /* 0x000000010a0ac824 */ /* 0x000fe200078e0a0b */
[----:B------:R-:W-:Y:S01]  /*4290*/  LOP3.LUT R0, R29, 0x1000, R28, 0xf8, !PT ;  /* 0x000010001d007812 */ /* 0x000fe200078ef81c */
[----:B------:R-:W4:Y:S01]  /*42a0*/  LDL.LU R2, [R1+0xa4] ;  /* 0x0000a40001027983 */ /* 0x000f220000300800 */
[----:B------:R-:W-:Y:S01]  /*42b0*/  @!P3 IMAD.MOV R26, RZ, RZ, -R26 ;  /* 0x000000ffff1ab224 */ /* 0x000fe200078e0a1a */
[----:B------:R-:W-:Y:S01]  /*42c0*/  ISETP.NE.AND P0, PT, RZ, c[0x0][0x17c], PT ;  /* 0x00005f00ff007a0c */ /* 0x000fe20003f05270 */
[----:B------:R-:W-:Y:S01]  /*42d0*/  @!P2 IMAD.MOV R15, RZ, RZ, -R15 ;  /* 0x000000ffff0fa224 */ /* 0x000fe200078e0a0f */
[----:B------:R-:W-:Y:S01]  /*42e0*/  STL [R1+0xa38], R27 ;  /* 0x000a381b01007387 */ /* 0x000fe20000100800 */
[----:B------:R-:W-:Y:S01]  /*42f0*/  LOP3.LUT R23, RZ, c[0x0][0x17c], RZ, 0x33, !PT ;  /* 0x00005f00ff177a12 */ /* 0x000fe200078e33ff */
[----:B------:R-:W-:-:S02]  /*4300*/  @!P1 IMAD.MOV R24, RZ, RZ, -R24 ;  /* 0x000000ffff189224 */ /* 0x000fc400078e0a18 */
[----:B------:R-:W-:Y:S01]  /*4310*/  STL [R1+0xc], R10 ;  /* 0x00000c0a01007387 */ /* 0x000fe20000100800 */
[----:B------:R-:W-:Y:S02]  /*4320*/  @!P6 IMAD.MOV R14, RZ, RZ, -R14 ;  /* 0x000000ffff0ee224 */ /* 0x000fe400078e0a0e */
[----:B------:R-:W-:Y:S01]  /*4330*/  @!P5 IMAD.MOV R25, RZ, RZ, -R25 ;  /* 0x000000ffff19d224 */ /* 0x000fe200078e0a19 */
[----:B------:R-:W-:Y:S04]  /*4340*/  STL [R1+0x394], R0 ;  /* 0x0003940001007387 */ /* 0x000fe80000100800 */
[----:B------:R3:W-:Y:S04]  /*4350*/  STL [R1+0x914], R0 ;  /* 0x0009140001007387 */ /* 0x0007e80000100800 */
[----:B------:R-:W-:Y:S04]  /*4360*/  STL [R1+0xa3c], R26 ;  /* 0x000a3c1a01007387 */ /* 0x000fe80000100800 */
[----:B------:R-:W-:Y:S04]  /*4370*/  STL [R1+0xa40], R15 ;  /* 0x000a400f01007387 */ /* 0x000fe80000100800 */
[----:B------:R-:W-:Y:S04]  /*4380*/  STL [R1+0xa44], R24 ;  /* 0x000a441801007387 */ /* 0x000fe80000100800 */
[----:B------:R-:W-:Y:S04]  /*4390*/  STL [R1+0xa48], R14 ;  /* 0x000a480e01007387 */ /* 0x000fe80000100800 */
[----:B------:R-:W-:Y:S01]  /*43a0*/  STL [R1+0xa4c], R25 ;  /* 0x000a4c1901007387 */ /* 0x000fe20000100800 */
[----:B--2---:R-:W-:-:S02]  /*43b0*/  SEL R9, R23, R9, !P0 ;  /* 0x0000000917097207 */ /* 0x004fc40004000000 */
[----:B---3--:R-:W-:-:S03]  /*43c0*/  SEL R0, R23, R8, !P0 ;  /* 0x0000000817007207 */ /* 0x008fc60004000000 */
[----:B------:R-:W-:Y:S01]  /*43d0*/  STL [R1+0xc0], R9 ;  /* 0x0000c00901007387 */ /* 0x000fe20000100800 */
[----:B----4-:R-:W-:-:S03]  /*43e0*/  SEL R7, R23, R7, !P0 ;  /* 0x0000000717077207 */ /* 0x010fc60004000000 */
[----:B------:R0:W-:Y:S01]  /*43f0*/  STL [R1+0xbc], R0 ;  /* 0x0000bc0001007387 */ /* 0x0001e20000100800 */
[----:B------:R-:W-:-:S03]  /*4400*/  SEL R6, R23, R6, !P0 ;  /* 0x0000000617067207 */ /* 0x000fc60004000000 */
[----:B------:R-:W-:Y:S01]  /*4410*/  STL [R1+0xb8], R7 ;  /* 0x0000b80701007387 */ /* 0x000fe20000100800 */
[C---:B0-----:R-:W-:Y:S02]  /*4420*/  SEL R0, R23.reuse, R5, !P0 ;  /* 0x0000000517007207 */ /* 0x041fe40004000000 */
[C---:B------:R-:W-:Y:S01]  /*4430*/  SEL R4, R23.reuse, R4, !P0 ;  /* 0x0000000417047207 */ /* 0x040fe20004000000 */
[----:B------:R-:W-:Y:S04]  /*4440*/  STL [R1+0xb4], R6 ;  /* 0x0000b40601007387 */ /* 0x000fe80000100800 */
[----:B------:R0:W-:Y:S04]  /*4450*/  STL [R1+0xb0], R0 ;  /* 0x0000b00001007387 */ /* 0x0001e80000100800 */
[----:B------:R-:W-:Y:S04]  /*4460*/  STL [R1+0xac], R4 ;  /* 0x0000ac0401007387 */ /* 0x000fe80000100800 */
[----:B------:R-:W2:Y:S01]  /*4470*/  LDL.LU R25, [R1+0x94] ;  /* 0x0000940001197983 */ /* 0x000ea20000300800 */
[----:B------:R-:W-:-:S02]  /*4480*/  SEL R3, R23, R3, !P0 ;  /* 0x0000000317037207 */ /* 0x000fc40004000000 */
[----:B0-----:R-:W-:-:S03]  /*4490*/  SEL R0, R23, R2, !P0 ;  /* 0x0000000217007207 */ /* 0x001fc60004000000 */
[----:B------:R-:W-:Y:S04]  /*44a0*/  STL [R1+0xa8], R3 ;  /* 0x0000a80301007387 */ /* 0x000fe80000100800 */
[----:B--2---:R0:W-:Y:S04]  /*44b0*/  STL [R1+0xa50], R25 ;  /* 0x000a501901007387 */ /* 0x0041e80000100800 */
[----:B------:R-:W-:Y:S04]  /*44c0*/  STL [R1+0xa4], R0 ;  /* 0x0000a40001007387 */ /* 0x000fe80000100800 */
[----:B0-----:R-:W2:Y:S04]  /*44d0*/  LDL.LU R25, [R1+0x98] ;  /* 0x0000980001197983 */ /* 0x001ea80000300800 */
[----:B--2---:R0:W-:Y:S04]  /*44e0*/  STL [R1+0xa54], R25 ;  /* 0x000a541901007387 */ /* 0x0041e80000100800 */
[----:B0-----:R-:W2:Y:S04]  /*44f0*/  LDL.LU R25, [R1+0x9c] ;  /* 0x00009c0001197983 */ /* 0x001ea80000300800 */
[----:B--2---:R0:W-:Y:S04]  /*4500*/  STL [R1+0xa58], R25 ;  /* 0x000a581901007387 */ /* 0x0041e80000100800 */
[----:B0-----:R-:W2:Y:S04]  /*4510*/  LDL.LU R25, [R1+0xa0] ;  /* 0x0000a00001197983 */ /* 0x001ea80000300800 */
[----:B------:R-:W3:Y:S04]  /*4520*/  LDL.LU R14, [R1+0x90] ;  /* 0x00009000010e7983 */ /* 0x000ee80000300800 */
[----:B------:R-:W4:Y:S04]  /*4530*/  LDL.LU R24, [R1+0x8c] ;  /* 0x00008c0001187983 */ /* 0x000f280000300800 */
[----:B------:R-:W3:Y:S04]  /*4540*/  LDL.LU R15, [R1+0x88] ;  /* 0x00008800010f7983 */ /* 0x000ee80000300800 */
        /* <DEDUP_REMOVED lines=23> */
[----:B------:R-:W3:Y:S01]  /*46c0*/  LDL.LU R28, [R1+0x10] ;  /* 0x00001000011c7983 */ /* 0x000ee20000300800 */
[----:B--2---:R-:W-:-:S05]  /*46d0*/  SEL R25, R23, R25, !P0 ;  /* 0x0000001917197207 */ /* 0x004fca0004000000 */
[----:B------:R0:W-:Y:S04]  /*46e0*/  STL [R1+0xa0], R25 ;  /* 0x0000a01901007387 */ /* 0x0001e80000100800 */
[----:B0-----:R-:W2:Y:S02]  /*46f0*/  LDL.LU R25, [R1+0xa58] ;  /* 0x000a580001197983 */ /* 0x001ea40000300800 */
[----:B--2---:R-:W-:-:S05]  /*4700*/  SEL R25, R23, R25, !P0 ;  /* 0x0000001917197207 */ /* 0x004fca0004000000 */
[----:B------:R0:W-:Y:S04]  /*4710*/  STL [R1+0x9c], R25 ;  /* 0x00009c1901007387 */ /* 0x0001e80000100800 */
[----:B0-----:R-:W2:Y:S02]  /*4720*/  LDL.LU R25, [R1+0xa54] ;  /* 0x000a540001197983 */ /* 0x001ea40000300800 */
[----:B--2---:R-:W-:-:S05]  /*4730*/  SEL R25, R23, R25, !P0 ;  /* 0x0000001917197207 */ /* 0x004fca0004000000 */
[----:B------:R0:W-:Y:S04]  /*4740*/  STL [R1+0x98], R25 ;  /* 0x0000981901007387 */ /* 0x0001e80000100800 */
[----:B0-----:R-:W2:Y:S01]  /*4750*/  LDL.LU R25, [R1+0xa50] ;  /* 0x000a500001197983 */ /* 0x001ea20000300800 */
[C---:B---3--:R-:W-:Y:S02]  /*4760*/  SEL R14, R23.reuse, R14, !P0 ;  /* 0x0000000e170e7207 */ /* 0x048fe40004000000 */
[C---:B----4-:R-:W-:Y:S02]  /*4770*/  SEL R24, R23.reuse, R24, !P0 ;  /* 0x0000001817187207 */ /* 0x050fe40004000000 */
[C---:B------:R-:W-:Y:S02]  /*4780*/  SEL R15, R23.reuse, R15, !P0 ;  /* 0x0000000f170f7207 */ /* 0x040fe40004000000 */
[----:B------:R-:W-:-:S02]  /*4790*/  SEL R26, R23, R26, !P0 ;  /* 0x0000001a171a7207 */ /* 0x000fc40004000000 */
[C---:B------:R-:W-:Y:S02]  /*47a0*/  SEL R27, R23.reuse, R27, !P0 ;  /* 0x0000001b171b7207 */ /* 0x040fe40004000000 */
[C---:B------:R-:W-:Y:S02]  /*47b0*/  SEL R18, R23.reuse, R18, !P0 ;  /* 0x0000001217127207 */ /* 0x040fe40004000000 */
[C---:B------:R-:W-:Y:S02]  /*47c0*/  SEL R19, R23.reuse, R19, !P0 ;  /* 0x0000001317137207 */ /* 0x040fe40004000000 */
[C---:B------:R-:W-:Y:S02]  /*47d0*/  SEL R20, R23.reuse, R20, !P0 ;  /* 0x0000001417147207 */ /* 0x040fe40004000000 */
        /* <DEDUP_REMOVED lines=16> */
[----:B--2---:R-:W-:-:S05]  /*48e0*/  SEL R25, R23, R25, !P0 ;  /* 0x0000001917197207 */ /* 0x004fca0004000000 */
[----:B------:R0:W-:Y:S04]  /*48f0*/  STL [R1+0x94], R25 ;  /* 0x0000941901007387 */ /* 0x0001e80000100800 */
[----:B0-----:R-:W2:Y:S04]  /*4900*/  LDL.LU R25, [R1+0xa4c] ;  /* 0x000a4c0001197983 */ /* 0x001ea80000300800 */
[----:B------:R0:W-:Y:S04]  /*4910*/  STL [R1+0x90], R14 ;  /* 0x0000900e01007387 */ /* 0x0001e80000100800 */
[----:B0-----:R-:W3:Y:S04]  /*4920*/  LDL.LU R14, [R1+0xa48] ;  /* 0x000a4800010e7983 */ /* 0x001ee80000300800 */
[----:B------:R0:W-:Y:S04]  /*4930*/  STL [R1+0x8c], R24 ;  /* 0x00008c1801007387 */ /* 0x0001e80000100800 */
[----:B0-----:R-:W4:Y:S04]  /*4940*/  LDL.LU R24, [R1+0xa44] ;  /* 0x000a440001187983 */ /* 0x001f280000300800 */
[----:B------:R0:W-:Y:S04]  /*4950*/  STL [R1+0x88], R15 ;  /* 0x0000880f01007387 */ /* 0x0001e80000100800 */
[----:B0-----:R-:W2:Y:S04]  /*4960*/  LDL.LU R15, [R1+0xa40] ;  /* 0x000a4000010f7983 */ /* 0x001ea80000300800 */
[----:B------:R0:W-:Y:S04]  /*4970*/  STL [R1+0x84], R26 ;  /* 0x0000841a01007387 */ /* 0x0001e80000100800 */
[----:B0-----:R-:W2:Y:S04]  /*4980*/  LDL.LU R26, [R1+0xa3c] ;  /* 0x000a3c00011a7983 */ /* 0x001ea80000300800 */
[----:B------:R0:W-:Y:S04]  /*4990*/  STL [R1+0x80], R27 ;  /* 0x0000801b01007387 */ /* 0x0001e80000100800 */
[----:B0-----:R-:W3:Y:S04]  /*49a0*/  LDL.LU R27, [R1+0xa38] ;  /* 0x000a3800011b7983 */ /* 0x001ee80000300800 */
[----:B------:R0:W-:Y:S04]  /*49b0*/  STL [R1+0x7c], R18 ;  /* 0x00007c1201007387 */ /* 0x0001e80000100800 */
[----:B0-----:R-:W4:Y:S04]  /*49c0*/  LDL.LU R18, [R1+0xa34] ;  /* 0x000a340001127983 */ /* 0x001f280000300800 */
        /* <DEDUP_REMOVED lines=35> */
[----:B0-----:R-:W4:Y:S01]  /*4c00*/  LDL.LU R2, [R1+0x9ec] ;  /* 0x0009ec0001027983 */ /* 0x001f220000300800 */
[----:B------:R-:W-:-:S05]  /*4c10*/  SEL R0, R23, R0, !P0 ;  /* 0x0000000017007207 */ /* 0x000fca0004000000 */
[----:B------:R0:W-:Y:S02]  /*4c20*/  STL [R1+0x18], R0 ;  /* 0x0000180001007387 */ /* 0x0001e40000100800 */
[C---:B0-----:R-:W-:Y:S02]  /*4c30*/  SEL R0, R23.reuse, R29, !P0 ;  /* 0x0000001d17007207 */ /* 0x041fe40004000000 */
[C---:B------:R-:W-:Y:S02]  /*4c40*/  SEL R29, R23.reuse, R28, !P0 ;  /* 0x0000001c171d7207 */ /* 0x040fe40004000000 */
[----:B------:R-:W4:Y:S04]  /*4c50*/  LDL R28, [R1+0x908] ;  /* 0x00090800011c7983 */ /* 0x000f280000100800 */
[----:B------:R0:W-:Y:S04]  /*4c60*/  STL [R1+0x8], R0 ;  /* 0x0000080001007387 */ /* 0x0001e80000100800 */
[----:B------:R-:W-:Y:S01]  /*4c70*/  STL [R1+0x4], R29 ;  /* 0x0000041d01007387 */ /* 0x000fe20000100800 */
[----:B--2---:R-:W-:-:S02]  /*4c80*/  SEL R26, R23, R26, !P0 ;  /* 0x0000001a171a7207 */ /* 0x004fc40004000000 */
[C---:B------:R-:W-:Y:S02]  /*4c90*/  SEL R15, R23.reuse, R15, !P0 ;  /* 0x0000000f170f7207 */ /* 0x040fe40004000000 */
[C---:B---3--:R-:W-:Y:S02]  /*4ca0*/  SEL R27, R23.reuse, R27, !P0 ;  /* 0x0000001b171b7207 */ /* 0x048fe40004000000 */
[C---:B------:R-:W-:Y:S02]  /*4cb0*/  SEL R14, R23.reuse, R14, !P0 ;  /* 0x0000000e170e7207 */ /* 0x040fe40004000000 */
[C---:B------:R-:W-:Y:S02]  /*4cc0*/  SEL R25, R23.reuse, R25, !P0 ;  /* 0x0000001917197207 */ /* 0x040fe40004000000 */
[C---:B----4-:R-:W-:Y:S02]  /*4cd0*/  SEL R18, R23.reuse, R18, !P0 ;  /* 0x0000001217127207 */ /* 0x050fe40004000000 */
        /* <DEDUP_REMOVED lines=17> */
[----:B0-----:R-:W-:-:S05]  /*4df0*/  SEL R0, R23, R2, !P0 ;  /* 0x0000000217007207 */ /* 0x001fca0004000000 */
[----:B------:R-:W-:Y:S04]  /*4e00*/  STL [R1+0x978], R0 ;  /* 0x0009780001007387 */ /* 0x000fe80000100800 */
[----:B------:R0:W-:Y:S04]  /*4e10*/  STL [R1+0x97c], R3 ;  /* 0x00097c0301007387 */ /* 0x0001e80000100800 */
[----:B------:R-:W-:Y:S04]  /*4e20*/  STL [R1+0x980], R4 ;  /* 0x0009800401007387 */ /* 0x000fe80000100800 */
[----:B------:R-:W-:Y:S04]  /*4e30*/  STL [R1+0x984], R5 ;  /* 0x0009840501007387 */ /* 0x000fe80000100800 */
[----:B------:R-:W-:Y:S04]  /*4e40*/  STL [R1+0x988], R6 ;  /* 0x0009880601007387 */ /* 0x000fe80000100800 */
[----:B------:R-:W-:Y:S04]  /*4e50*/  STL [R1+0x98c], R7 ;  /* 0x00098c0701007387 */ /* 0x000fe80000100800 */
[----:B------:R-:W-:Y:S04]  /*4e60*/  STL [R1+0x990], R8 ;  /* 0x0009900801007387 */ /* 0x000fe80000100800 */
[----:B------:R-:W-:Y:S04]  /*4e70*/  STL [R1+0x994], R9 ;  /* 0x0009940901007387 */ /* 0x000fe80000100800 */
[----:B------:R-:W-:Y:S04]  /*4e80*/  STL [R1+0x998], R10 ;  /* 0x0009980a01007387 */ /* 0x000fe80000100800 */
[----:B------:R1:W-:Y:S04]  /*4e90*/  STL [R1+0x99c], R11 ;  /* 0x00099c0b01007387 */ /* 0x0003e80000100800 */
[----:B------:R-:W-:Y:S04]  /*4ea0*/  STL [R1+0x9a0], R12 ;  /* 0x0009a00c01007387 */ /* 0x000fe80000100800 */
[----:B------:R-:W-:Y:S04]  /*4eb0*/  STL [R1+0x9a4], R13 ;  /* 0x0009a40d01007387 */ /* 0x000fe80000100800 */
[----:B------:R-:W-:Y:S04]  /*4ec0*/  STL [R1+0x9a8], R16 ;  /* 0x0009a81001007387 */ /* 0x000fe80000100800 */
[----:B------:R-:W-:Y:S04]  /*4ed0*/  STL [R1+0x9ac], R17 ;  /* 0x0009ac1101007387 */ /* 0x000fe80000100800 */
[----:B------:R-:W-:Y:S04]  /*4ee0*/  STL [R1+0x9b0], R22 ;  /* 0x0009b01601007387 */ /* 0x000fe80000100800 */
[----:B------:R-:W-:Y:S01]  /*4ef0*/  STL [R1+0x9b4], R21 ;  /* 0x0009b41501007387 */ /* 0x000fe20000100800 */
[----:B------:R-:W-:-:S03]  /*4f00*/  SEL R23, R23, R24, !P0 ;  /* 0x0000001817177207 */ /* 0x000fc60004000000 */
[----:B------:R-:W-:Y:S04]  /*4f10*/  STL [R1+0x9b8], R20 ;  /* 0x0009b81401007387 */ /* 0x000fe80000100800 */
        /* <DEDUP_REMOVED lines=8> */
[----:B------:R-:W-:Y:S04]  /*4fa0*/  STL [R1+0x6c0], RZ ;  /* 0x0006c0ff01007387 */ /* 0x000fe80000100800 */
        /* <DEDUP_REMOVED lines=212> */
[----:B0-----:R-:W0:Y:S04]  /*5cf0*/  S2R R3, SR_TID.X ;  /* 0x0000000000037919 */ /* 0x001e280000002100 */
        /* <DEDUP_REMOVED lines=20> */
[----:B------:R-:W-:Y:S01]  /*5e40*/  STL [R1+0x454], RZ ;  /* 0x000454ff01007387 */ /* 0x000fe20000100800 */
[----:B0-----:R-:W-:-:S03]  /*5e50*/  LOP3.LUT R29, R3, 0xff, RZ, 0xc0, !PT ;  /* 0x000000ff031d7812 */ /* 0x001fc600078ec0ff */
[----:B------:R-:W-:Y:S01]  /*5e60*/  STL [R1+0x458], RZ ;  /* 0x000458ff01007387 */ /* 0x000fe20000100800 */
[----:B------:R-:W-:-:S03]  /*5e70*/  LOP3.LUT R0, R3, 0x3f, RZ, 0xc0, !PT ;  /* 0x0000003f03007812 */ /* 0x000fc600078ec0ff */
[----:B------:R-:W-:Y:S04]  /*5e80*/  STL [R1+0x45c], RZ ;  /* 0x00045cff01007387 */ /* 0x000fe80000100800 */
[----:B-1----:R-:W2:Y:S04]  /*5e90*/  LDL.LU R11, [R1+0xcc] ;  /* 0x0000cc00010b7983 */ /* 0x002ea80000300800 */
[----:B------:R-:W3:Y:S04]  /*5ea0*/  LDL.LU R9, [R1+0xc0] ;  /* 0x0000c00001097983 */ /* 0x000ee80000300800 */
[----:B------:R-:W4:Y:S01]  /*5eb0*/  LDL.LU R8, [R1+0xbc] ;  /* 0x0000bc0001087983 */ /* 0x000f220000300800 */
[----:B------:R-:W-:-:S03]  /*5ec0*/  LOP3.LUT R24, R3, 0xc0, RZ, 0xc0, !PT ;  /* 0x000000c003187812 */ /* 0x000fc600078ec0ff */
[----:B------:R-:W4:Y:S01]  /*5ed0*/  LDL.LU R7, [R1+0xb8] ;  /* 0x0000b80001077983 */ /* 0x000f220000300800 */
[----:B------:R-:W-:-:S03]  /*5ee0*/  IMAD.SHL.U32 R10, R29, 0x2, RZ ;  /* 0x000000021d0a7824 */ /* 0x000fc600078e00ff */
[----:B------:R-:W4:Y:S01]  /*5ef0*/  LDL.LU R6, [R1+0xb4] ;  /* 0x0000b40001067983 */ /* 0x000f220000300800 */
[----:B------:R-:W-:-:S03]  /*5f00*/  IMAD R29, R0, c[0x0][0x18c], RZ ;  /* 0x00006300001d7a24 */ /* 0x000fc600078e02ff */
[----:B------:R-:W4:Y:S04]  /*5f10*/  LDL.LU R5, [R1+0xb0] ;  /* 0x0000b00001057983 */ /* 0x000f280000300800 */
[----:B------:R-:W4:Y:S04]  /*5f20*/  LDL.LU R4, [R1+0xac] ;  /* 0x0000ac0001047983 */ /* 0x000f280000300800 */
[----:B------:R-:W4:Y:S04]  /*5f30*/  LDL.LU R3, [R1+0xa8] ;  /* 0x0000a80001037983 */ /* 0x000f280000300800 */
[----:B------:R-:W4:Y:S04]  /*5f40*/  LDL.LU R0, [R1+0xa4] ;  /* 0x0000a40001007983 */ /* 0x000f280000300800 */
[----:B------:R-:W4:Y:S01]  /*5f50*/  LDL.LU R2, [R1+0xc] ;  /* 0x00000c0001027983 */ /* 0x000f220000300800 */
[----:B------:R-:W-:-:S02]  /*5f60*/  ISETP.GE.AND P1, PT, R28, RZ, PT ;  /* 0x000000ff1c00720c */ /* 0x000fc40003f26270 */
[----:B------:R-:W-:Y:S02]  /*5f70*/  ISETP.NE.AND P0, PT, RZ, c[0x0][0x178], PT ;  /* 0x00005e00ff007a0c */ /* 0x000fe40003f05270 */
[----:B------:R-:W-:Y:S02]  /*5f80*/  SHF.R.S32.HI R28, RZ, 0x1f, R29 ;  /* 0x0000001fff1c7819 */ /* 0x000fe4000001141d */
[----:B------:R-:W-:Y:S02]  /*5f90*/  SHF.R.U32.HI R24, RZ, 0x2, R24 ;  /* 0x00000002ff187819 */ /* 0x000fe40000011618 */
[C---:B------:R-:W-:Y:S01]  /*5fa0*/  SHF.L.U64.HI R28, R29.reuse, 0x1, R28 ;  /* 0x000000011d1c7819 */ /* 0x040fe2000001021c */
[----:B------:R-:W-:Y:S01]  /*5fb0*/  IMAD.SHL.U32 R29, R29, 0x2, RZ ;  /* 0x000000021d1d7824 */ /* 0x000fe200078e00ff */
[----:B------:R-:W-:Y:S02]  /*5fc0*/  LOP3.LUT R10, R10, R24, RZ, 0x3c, !PT ;  /* 0x000000180a0a7212 */ /* 0x000fe400078e3cff */
[----:B--2---:R-:W-:Y:S01]  /*5fd0*/  SHF.R.S32.HI R11, RZ, 0x6, R11 ;  /* 0x00000006ff0b7819 */ /* 0x004fe2000001140b */
[----:B---3--:R-:W-:-:S04]  /*5fe0*/  IMAD R24, R9, c[0x0][0x190], RZ ;  /* 0x0000640009187a24 */ /* 0x008fc800078e02ff */
[----:B------:R-:W-:Y:S01]  /*5ff0*/  STL [R1+0x6e0], R11 ;  /* 0x0006e00b01007387 */ /* 0x000fe20000100800 */
[----:B----4-:R-:W-:-:S03]  /*6000*/  IMAD R8, R8, c[0x0][0x190], RZ ;  /* 0x0000640008087a24 */ /* 0x010fc600078e02ff */
[----:B------:R-:W-:Y:S01]  /*6010*/  STL [R1+0x918], R28 ;  /* 0x0009181c01007387 */ /* 0x000fe20000100800 */
[----:B------:R-:W-:-:S03]  /*6020*/  IMAD R7, R7, c[0x0][0x190], RZ ;  /* 0x0000640007077a24 */ /* 0x000fc600078e02ff */
[----:B------:R-:W-:Y:S01]  /*6030*/  STL [R1+0x91c], R29 ;  /* 0x00091c1d01007387 */ /* 0x000fe20000100800 */
[----:B------:R-:W-:Y:S02]  /*6040*/  IMAD R5, R5, c[0x0][0x190], RZ ;  /* 0x0000640005057a24 */ /* 0x000fe400078e02ff */
[----:B------:R-:W-:Y:S02]  /*6050*/  IMAD R4, R4, c[0x0][0x190], RZ ;  /* 0x0000640004047a24 */ /* 0x000fe400078e02ff */
[----:B------:R-:W-:Y:S01]  /*6060*/  @!P1 IMAD.MOV R2, RZ, RZ, -R2 ;  /* 0x000000ffff029224 */ /* 0x000fe200078e0a02 */
[----:B------:R-:W-:-:S05]  /*6070*/  @!P0 LOP3.LUT R2, RZ, c[0x0][0x178], RZ, 0x33, !PT ;  /* 0x00005e00ff028a12 */ /* 0x000fca00078e33ff */
[----:B------:R0:W-:Y:S04]  /*6080*/  STL [R1+0x9dc], R2 ;  /* 0x0009dc0201007387 */ /* 0x0001e80000100800 */
[----:B------:R1:W-:Y:S01]  /*6090*/  STL [R1+0x9e0], R24 ;  /* 0x0009e01801007387 */ /* 0x0003e20000100800 */
[----:B0-----:R-:W-:-:S03]  /*60a0*/  IMAD R2, R6, c[0x0][0x190], RZ ;  /* 0x0000640006027a24 */ /* 0x001fc600078e02ff */
[----:B------:R-:W-:Y:S04]  /*60b0*/  STL [R1+0xc], R8 ;  /* 0x00000c0801007387 */ /* 0x000fe80000100800 */
[----:B------:R-:W-:Y:S04]  /*60c0*/  STL [R1+0x10], R7 ;  /* 0x0000100701007387 */ /* 0x000fe80000100800 */
[----:B------:R0:W-:Y:S04]  /*60d0*/  STL [R1+0x14], R2 ;  /* 0x0000140201007387 */ /* 0x0001e80000100800 */
[----:B------:R-:W-:Y:S04]  /*60e0*/  STL [R1+0x28], R5 ;  /* 0x0000280501007387 */ /* 0x000fe80000100800 */
[----:B------:R-:W-:Y:S04]  /*60f0*/  STL [R1+0x38], R4 ;  /* 0x0000380401007387 */ /* 0x000fe80000100800 */
[----:B-1----:R-:W2:Y:S01]  /*6100*/  LDL.LU R24, [R1+0x98] ;  /* 0x0000980001187983 */ /* 0x002ea20000300800 */
[----:B0-----:R-:W-:-:S02]  /*6110*/  IMAD R2, R3, c[0x0][0x190], RZ ;  /* 0x0000640003027a24 */ /* 0x001fc400078e02ff */
[----:B------:R-:W-:-:S03]  /*6120*/  IMAD R0, R0, c[0x0][0x190], RZ ;  /* 0x0000640000007a24 */ /* 0x000fc600078e02ff */
[----:B------:R-:W-:Y:S04]  /*6130*/  STL [R1+0x58], R2 ;  /* 0x0000580201007387 */ /* 0x000fe80000100800 */
[----:B--2---:R0:W-:Y:S04]  /*6140*/  STL [R1+0x9e4], R24 ;  /* 0x0009e41801007387 */ /* 0x0041e80000100800 */
[----:B------:R-:W-:Y:S04]  /*6150*/  STL [R1+0x60], R0 ;  /* 0x0000600001007387 */ /* 0x000fe80000100800 */
        /* <DEDUP_REMOVED lines=31> */
[----:B--2---:R-:W-:-:S05]  /*6350*/  IMAD R24, R24, c[0x0][0x190], RZ ;  /* 0x0000640018187a24 */ /* 0x004fca00078e02ff */
[----:B------:R0:W-:Y:S04]  /*6360*/  STL [R1+0x6c], R24 ;  /* 0x00006c1801007387 */ /* 0x0001e80000100800 */
[----:B0-----:R-:W2:Y:S02]  /*6370*/  LDL.LU R24, [R1+0x9e8] ;  /* 0x0009e80001187983 */ /* 0x001ea40000300800 */
[----:B--2---:R-:W-:-:S05]  /*6380*/  IMAD R24, R24, c[0x0][0x190], RZ ;  /* 0x0000640018187a24 */ /* 0x004fca00078e02ff */
[----:B------:R0:W-:Y:S04]  /*6390*/  STL [R1+0x70], R24 ;  /* 0x0000701801007387 */ /* 0x0001e80000100800 */
[----:B0-----:R-:W2:Y:S01]  /*63a0*/  LDL.LU R24, [R1+0x9e4] ;  /* 0x0009e40001187983 */ /* 0x001ea20000300800 */
[----:B---3--:R-:W-:Y:S02]  /*63b0*/  IMAD R2, R2, c[0x0][0x190], RZ ;  /* 0x0000640002027a24 */ /* 0x008fe400078e02ff */
[----:B----4-:R-:W-:Y:S02]  /*63c0*/  IMAD R23, R23, c[0x0][0x190], RZ ;  /* 0x0000640017177a24 */ /* 0x010fe400078e02ff */
[----:B------:R-:W-:Y:S02]  /*63d0*/  IMAD R25, R25, c[0x0][0x190], RZ ;  /* 0x0000640019197a24 */ /* 0x000fe400078e02ff */
[----:B------:R-:W-:-:S02]  /*63e0*/  IMAD R14, R14, c[0x0][0x190], RZ ;  /* 0x000064000e0e7a24 */ /* 0x000fc400078e02ff */
[----:B------:R-:W-:Y:S02]  /*63f0*/  IMAD R15, R15, c[0x0][0x190], RZ ;  /* 0x000064000f0f7a24 */ /* 0x000fe400078e02ff */
[----:B------:R-:W-:Y:S02]  /*6400*/  IMAD R26, R26, c[0x0][0x190], RZ ;  /* 0x000064001a1a7a24 */ /* 0x000fe400078e02ff */
[----:B------:R-:W-:Y:S02]  /*6410*/  IMAD R27, R27, c[0x0][0x190], RZ ;  /* 0x000064001b1b7a24 */ /* 0x000fe400078e02ff */
[----:B------:R-:W-:Y:S02]  /*6420*/  IMAD R18, R18, c[0x0][0x190], RZ ;  /* 0x0000640012127a24 */ /* 0x000fe400078e02ff */
        /* <DEDUP_REMOVED lines=18> */
[----:B--2---:R-:W-:-:S05]  /*6550*/  IMAD R24, R24, c[0x0][0x190], RZ ;  /* 0x0000640018187a24 */ /* 0x004fca00078e02ff */
        /* <DEDUP_REMOVED lines=54> */
[----:B------:R-:W-:-:S05]  /*68c0*/  IMAD R29, R29, c[0x0][0x190], RZ ;  /* 0x000064001d1d7a24 */ /* 0x000fca00078e02ff */
[----:B------:R0:W-:Y:S02]  /*68d0*/  STL [R1+0x8], R29 ;  /* 0x0000081d01007387 */ /* 0x0001e40000100800 */
[----:B0-----:R-:W-:-:S05]  /*68e0*/  IMAD R29, R28, c[0x0][0x190], RZ ;  /* 0x000064001c1d7a24 */ /* 0x001fca00078e02ff */
[----:B------:R0:W-:Y:S04]  /*68f0*/  STL [R1+0x938], R29 ;  /* 0x0009381d01007387 */ /* 0x0001e80000100800 */
[----:B0-----:R-:W4:Y:S01]  /*6900*/  LDL.LU R29, [R1+0x94] ;  /* 0x00009400011d7983 */ /* 0x001f220000300800 */
[----:B--2---:R-:W-:Y:S02]  /*6910*/  IMAD R16, R16, c[0x0][0x190], RZ ;  /* 0x0000640010107a24 */ /* 0x004fe400078e02ff */
[----:B---3--:R-:W-:Y:S02]  /*6920*/  IMAD R13, R13, c[0x0][0x190], RZ ;  /* 0x000064000d0d7a24 */ /* 0x008fe400078e02ff */
[----:B----4-:R-:W-:Y:S02]  /*6930*/  IMAD R12, R12, c[0x0][0x190], RZ ;  /* 0x000064000c0c7a24 */ /* 0x010fe400078e02ff */
        /* <DEDUP_REMOVED lines=9> */
[----:B------:R-:W-:-:S03]  /*69d0*/  IMAD R0, R4, c[0x0][0x190], RZ ;  /* 0x0000640004007a24 */ /* 0x000fc600078e02ff */
        /* <DEDUP_REMOVED lines=25> */
[----:B0-----:R-:W4:Y:S01]  /*6b70*/  LDL.LU R16, [R1+0xc] ;  /* 0x00000c0001107983 */ /* 0x001f220000300800 */
[----:B------:R-:W-:-:S02]  /*6b80*/  IMAD R17, R17, c[0x0][0x190], RZ ;  /* 0x0000640011117a24 */ /* 0x000fc400078e02ff */
[----:B------:R-:W-:Y:S02]  /*6b90*/  IMAD R22, R22, c[0x0][0x190], RZ ;  /* 0x0000640016167a24 */ /* 0x000fe400078e02ff */
[----:B------:R-:W-:Y:S02]  /*6ba0*/  IMAD R21, R21, c[0x0][0x190], RZ ;  /* 0x0000640015157a24 */ /* 0x000fe400078e02ff */
[----:B------:R-:W-:Y:S01]  /*6bb0*/  IMAD R20, R20, c[0x0][0x190], RZ ;  /* 0x0000640014147a24 */ /* 0x000fe200078e02ff */
[----:B------:R-:W-:Y:S01]  /*6bc0*/  STL [R1+0x958], R17 ;  /* 0x0009581101007387 */ /* 0x000fe20000100800 */
[----:B------:R-:W-:Y:S02]  /*6bd0*/  IMAD R19, R19, c[0x0][0x190], RZ ;  /* 0x0000640013137a24 */ /* 0x000fe400078e02ff */
[----:B------:R-:W-:Y:S01]  /*6be0*/  IMAD R18, R18, c[0x0][0x190], RZ ;  /* 0x0000640012127a24 */ /* 0x000fe200078e02ff */
[----:B------:R-:W-:Y:S01]  /*6bf0*/  STL [R1+0x95c], R22 ;  /* 0x00095c1601007387 */ /* 0x000fe20000100800 */
[----:B------:R-:W-:-:S03]  /*6c00*/  IMAD R27, R27, c[0x0][0x190], RZ ;  /* 0x000064001b1b7a24 */ /* 0x000fc600078e02ff */
[----:B------:R-:W-:Y:S01]  /*6c10*/  STL [R1+0x960], R21 ;  /* 0x0009601501007387 */ /* 0x000fe20000100800 */
[----:B------:R-:W-:-:S03]  /*6c20*/  IMAD R26, R26, c[0x0][0x190], RZ ;  /* 0x000064001a1a7a24 */ /* 0x000fc600078e02ff */
[----:B------:R-:W-:Y:S04]  /*6c30*/  STL [R1+0x964], R20 ;  /* 0x0009641401007387 */ /* 0x000fe80000100800 */
[----:B------:R0:W-:Y:S04]  /*6c40*/  STL [R1+0x968], R19 ;  /* 0x0009681301007387 */ /* 0x0001e80000100800 */
[----:B------:R-:W-:Y:S01]  /*6c50*/  STL [R1+0x96c], R18 ;  /* 0x00096c1201007387 */ /* 0x000fe20000100800 */
[----:B0-----:R-:W-:-:S03]  /*6c60*/  LEA R19, P0, R24, c[0x0][0x168], 0x1 ;  /* 0x00005a0018137a11 */ /* 0x001fc600078008ff */
[----:B------:R-:W-:Y:S04]  /*6c70*/  STL [R1+0x970], R27 ;  /* 0x0009701b01007387 */ /* 0x000fe80000100800 */
[----:B------:R0:W-:Y:S04]  /*6c80*/  STL [R1+0x974], R26 ;  /* 0x0009741a01007387 */ /* 0x0001e80000100800 */
[----:B------:R2:W-:Y:S04]  /*6c90*/  STL [R1+0x80c], R19 ;  /* 0x00080c1301007387 */ /* 0x0005e80000100800 */
[----:B0-----:R-:W4:Y:S01]  /*6ca0*/  LDL.LU R26, [R1+0x84] ;  /* 0x00008400011a7983 */ /* 0x001f220000300800 */
[----:B------:R-:W-:-:S05]  /*6cb0*/  IMAD R2, R2, c[0x0][0x184], RZ ;  /* 0x0000610002027a24 */ /* 0x000fca00078e02ff */
[----:B------:R-:W-:-:S04]  /*6cc0*/  LEA R4, P6, R2, c[0x0][0x160], 0x1 ;  /* 0x0000580002047a11 */ /* 0x000fc800078c08ff */
[----:B------:R-:W-:Y:S02]  /*6cd0*/  LEA.HI.X.SX32 R2, R2, c[0x0][0x164], 0x1, P6 ;  /* 0x0000590002027a11 */ /* 0x000fe400030f0eff */
[----:B--2---:R-:W-:Y:S02]  /*6ce0*/  LEA R19, P3, R12, c[0x0][0x168], 0x1 ;  /* 0x00005a000c137a11 */ /* 0x004fe400078608ff */
[----:B---3--:R-:W-:Y:S02]  /*6cf0*/  LEA R17, P2, R13, c[0x0][0x168], 0x1 ;  /* 0x00005a000d117a11 */ /* 0x008fe400078408ff */
[----:B----4-:R-:W-:-:S05]  /*6d00*/  LEA R18, P1, R16, c[0x0][0x168], 0x1 ;  /* 0x00005a0010127a11 */ /* 0x010fca00078208ff */
[----:B------:R0:W-:Y:S04]  /*6d10*/  STL [R1+0x8a4], R18 ;  /* 0x0008a41201007387 */ /* 0x0001e80000100800 */
[----:B------:R1:W-:Y:S04]  /*6d20*/  STL [R1+0x750], R17 ;  /* 0x0007501101007387 */ /* 0x0003e80000100800 */
[----:B------:R2:W-:Y:S04]  /*6d30*/  STL [R1+0x754], R19 ;  /* 0x0007541301007387 */ /* 0x0005e80000100800 */
[----:B------:R-:W3:Y:S01]  /*6d40*/  LDL.LU R27, [R1+0x80] ;  /* 0x00008000011b7983 */ /* 0x000ee20000300800 */
[----:B0-----:R-:W-:-:S02]  /*6d50*/  LEA R18, P4, R11, c[0x0][0x168], 0x1 ;  /* 0x00005a000b127a11 */ /* 0x001fc400078808ff */
[----:B-1----:R-:W-:-:S03]  /*6d60*/  LEA R17, P5, R10, c[0x0][0x168], 0x1 ;  /* 0x00005a000a117a11 */ /* 0x002fc600078a08ff */
[----:B------:R0:W-:Y:S04]  /*6d70*/  STL [R1+0x8a8], R18 ;  /* 0x0008a81201007387 */ /* 0x0001e80000100800 */
[----:B------:R1:W-:Y:S01]  /*6d80*/  STL [R1+0x758], R17 ;  /* 0x0007581101007387 */ /* 0x0003e20000100800 */
[----:B--2---:R-:W-:-:S03]  /*6d90*/  LEA R19, P6, R9, c[0x0][0x168], 0x1 ;  /* 0x00005a0009137a11 */ /* 0x004fc600078c08ff */
[----:B0-----:R-:W2:Y:S01]  /*6da0*/  LDL.LU R18, [R1+0x7c] ;  /* 0x00007c0001127983 */ /* 0x001ea20000300800 */
[----:B-1----:R-:W-:-:S03]  /*6db0*/  LEA.HI.X.SX32 R17, R24, c[0x0][0x16c], 0x1, P0 ;  /* 0x00005b0018117a11 */ /* 0x002fc600000f0eff */
[----:B------:R0:W-:Y:S04]  /*6dc0*/  STL [R1+0x75c], R19 ;  /* 0x00075c1301007387 */ /* 0x0001e80000100800 */
[----:B------:R-:W-:Y:S01]  /*6dd0*/  STL [R1+0x74c], R17 ;  /* 0x00074c1101007387 */ /* 0x000fe20000100800 */
[----:B0-----:R-:W-:-:S05]  /*6de0*/  LEA R19, P0, R8, c[0x0][0x168], 0x1 ;  /* 0x00005a0008137a11 */ /* 0x001fca00078008ff */
[----:B------:R0:W-:Y:S01]  /*6df0*/  STL [R1+0x818], R19 ;  /* 0x0008181301007387 */ /* 0x0001e20000100800 */
[----:B------:R-:W-:-:S03]  /*6e00*/  LEA.HI.X.SX32 R16, R16, c[0x0][0x16c], 0x1, P1 ;  /* 0x00005b0010107a11 */ /* 0x000fc600008f0eff */
[----:B0-----:R-:W4:Y:S01]  /*6e10*/  LDL.LU R19, [R1+0x78] ;  /* 0x0000780001137983 */ /* 0x001f220000300800 */
[----:B------:R-:W-:-:S03]  /*6e20*/  LEA R17, P1, R7, c[0x0][0x168], 0x1 ;  /* 0x00005a0007117a11 */ /* 0x000fc600078208ff */
[----:B------:R0:W-:Y:S04]  /*6e30*/  STL [R1+0x810], R16 ;  /* 0x0008101001007387 */ /* 0x0001e80000100800 */
[----:B------:R-:W-:Y:S01]  /*6e40*/  STL [R1+0x764], R17 ;  /* 0x0007641101007387 */ /* 0x000fe20000100800 */
[----:B0-----:R-:W-:-:S05]  /*6e50*/  LEA.HI.X.SX32 R16, R13, c[0x0][0x16c], 0x1, P2 ;  /* 0x00005b000d107a11 */ /* 0x001fca00010f0eff */
[----:B------:R-:W-:Y:S04]  /*6e60*/  STL [R1+0x6e4], R16 ;  /* 0x0006e41001007387 */ /* 0x000fe80000100800 */
[----:B------:R-:W4:Y:S01]  /*6e70*/  LDL.LU R20, [R1+0x74] ;  /* 0x0000740001147983 */ /* 0x000f220000300800 */
[----:B------:R-:W-:Y:S02]  /*6e80*/  LEA R13, P2, R5, c[0x0][0x168], 0x1 ;  /* 0x00005a00050d7a11 */ /* 0x000fe400078408ff */
[----:B------:R-:W-:-:S03]  /*6e90*/  LEA.HI.X.SX32 R12, R12, c[0x0][0x16c], 0x1, P3 ;  /* 0x00005b000c0c7a11 */ /* 0x000fc600018f0eff */
[----:B------:R0:W-:Y:S04]  /*6ea0*/  STL [R1+0x81c], R13 ;  /* 0x00081c0d01007387 */ /* 0x0001e80000100800 */
[----:B------:R1:W-:Y:S01]  /*6eb0*/  STL [R1+0x6e8], R12 ;  /* 0x0006e80c01007387 */ /* 0x0003e20000100800 */
[----:B0-----:R-:W-:-:S05]  /*6ec0*/  LEA R13, P3, R3, c[0x0][0x168], 0x1 ;  /* 0x00005a00030d7a11 */ /* 0x001fca00078608ff */
[----:B------:R-:W-:Y:S04]  /*6ed0*/  STL [R1+0x8ac], R13 ;  /* 0x0008ac0d01007387 */ /* 0x000fe80000100800 */
[----:B------:R-:W4:Y:S01]  /*6ee0*/  LDL.LU R21, [R1+0x68] ;  /* 0x0000680001157983 */ /* 0x000f220000300800 */
[----:B------:R-:W-:Y:S02]  /*6ef0*/  LEA.HI.X.SX32 R11, R11, c[0x0][0x16c], 0x1, P4 ;  /* 0x00005b000b0b7a11 */ /* 0x000fe400020f0eff */
[----:B-1----:R-:W-:-:S03]  /*6f00*/  LEA R12, P4, R29, c[0x0][0x168], 0x1 ;  /* 0x00005a001d0c7a11 */ /* 0x002fc600078808ff */
        /* <DEDUP_REMOVED lines=10> */
[----:B------:R-:W-:Y:S01]  /*6fb0*/  STL [R1+0x828], R10 ;  /* 0x0008280a01007387 */ /* 0x000fe20000100800 */
[----:B-1----:R-:W-:-:S03]  /*6fc0*/  LEA.HI.X.SX32 R9, R8, c[0x0][0x16c], 0x1, P0 ;  /* 0x00005b0008097a11 */ /* 0x002fc600000f0eff */
[----:B------:R-:W4:Y:S01]  /*6fd0*/  LDL.LU R17, [R1+0x5c] ;  /* 0x00005c0001117983 */ /* 0x000f220000300800 */
[----:B------:R-:W-:-:S03]  /*6fe0*/  LEA R8, P0, R6, c[0x0][0x168], 0x1 ;  /* 0x00005a0006087a11 */ /* 0x000fc600078008ff */
[----:B------:R-:W-:Y:S01]  /*6ff0*/  STL [R1+0x760], R9 ;  /* 0x0007600901007387 */ /* 0x000fe20000100800 */
[----:B------:R-:W-:-:S03]  /*7000*/  LEA.HI.X.SX32 R7, R7, c[0x0][0x16c], 0x1, P1 ;  /* 0x00005b0007077a11 */ /* 0x000fc600008f0eff */
[----:B------:R0:W-:Y:S04]  /*7010*/  STL [R1+0x778], R8 ;  /* 0x0007780801007387 */ /* 0x0001e80000100800 */
[----:B------:R-:W4:Y:S04]  /*7020*/  LDL.LU R16, [R1+0x54] ;  /* 0x0000540001107983 */ /* 0x000f280000300800 */
[----:B------:R1:W-:Y:S01]  /*7030*/  STL [R1+0x6f4], R7 ;  /* 0x0006f40701007387 */ /* 0x0003e20000100800 */
[----:B0-----:R-:W-:-:S03]  /*7040*/  LEA R8, P1, R26, c[0x0][0x168], 0x1 ;  /* 0x00005a001a087a11 */ /* 0x001fc600078208ff */
[----:B------:R-:W4:Y:S04]  /*7050*/  LDL.LU R13, [R1+0x50] ;  /* 0x00005000010d7983 */ /* 0x000f280000300800 */
[----:B------:R-:W-:Y:S01]  /*7060*/  STL [R1+0x82c], R8 ;  /* 0x00082c0801007387 */ /* 0x000fe20000100800 */
[----:B-1----:R-:W-:-:S03]  /*7070*/  LEA.HI.X.SX32 R7, R5, c[0x0][0x16c], 0x1, P2 ;  /* 0x00005b0005077a11 */ /* 0x002fc600010f0eff */
[----:B------:R-:W4:Y:S04]  /*7080*/  LDL.LU R12, [R1+0x4c] ;  /* 0x00004c00010c7983 */ /* 0x000f280000300800 */
[----:B------:R-:W-:Y:S04]  /*7090*/  STL [R1+0x768], R7 ;  /* 0x0007680701007387 */ /* 0x000fe80000100800 */
[----:B------:R-:W4:Y:S01]  /*70a0*/  LDL.LU R11, [R1+0x48] ;  /* 0x00004800010b7983 */ /* 0x000f220000300800 */
[----:B------:R-:W-:Y:S02]  /*70b0*/  LEA.HI.X.SX32 R3, R3, c[0x0][0x16c], 0x1, P3 ;  /* 0x00005b0003037a11 */ /* 0x000fe400018f0eff */
[----:B---3--:R-:W-:-:S05]  /*70c0*/  LEA R5, P2, R27, c[0x0][0x168], 0x1 ;  /* 0x00005a001b057a11 */ /* 0x008fca00078408ff */
[----:B------:R2:W-:Y:S04]  /*70d0*/  STL [R1+0x8b0], R5 ;  /* 0x0008b00501007387 */ /* 0x0005e80000100800 */
[----:B------:R-:W3:Y:S04]  /*70e0*/  LDL.LU R10, [R1+0x44] ;  /* 0x00004400010a7983 */ /* 0x000ee80000300800 */
[----:B------:R0:W-:Y:S04]  /*70f0*/  STL [R1+0x820], R3 ;  /* 0x0008200301007387 */ /* 0x0001e80000100800 */
[----:B------:R-:W3:Y:S01]  /*7100*/  LDL.LU R9, [R1+0x40] ;  /* 0x0000400001097983 */ /* 0x000ee20000300800 */
[----:B--2---:R-:W-:-:S05]  /*7110*/  LEA R5, P3, R18, c[0x0][0x168], 0x1 ;  /* 0x00005a0012057a11 */ /* 0x004fca00078608ff */
[----:B------:R-:W-:Y:S01]  /*7120*/  STL [R1+0x780], R5 ;  /* 0x0007800501007387 */ /* 0x000fe20000100800 */
[----:B0-----:R-:W-:-:S03]  /*7130*/  LEA.HI.X.SX32 R3, R29, c[0x0][0x16c], 0x1, P4 ;  /* 0x00005b001d037a11 */ /* 0x001fc600020f0eff */
[----:B------:R-:W2:Y:S04]  /*7140*/  LDL.LU R8, [R1+0x3c] ;  /* 0x00003c0001087983 */ /* 0x000ea80000300800 */
[----:B------:R0:W-:Y:S04]  /*7150*/  STL [R1+0x6f8], R3 ;  /* 0x0006f80301007387 */ /* 0x0001e80000100800 */
[----:B------:R-:W2:Y:S01]  /*7160*/  LDL.LU R29, [R1+0x34] ;  /* 0x00003400011d7983 */ /* 0x000ea20000300800 */
[----:B0-----:R-:W-:Y:S02]  /*7170*/  LEA.HI.X.SX32 R3, R28, c[0x0][0x16c], 0x1, P5 ;  /* 0x00005b001c037a11 */ /* 0x001fe400028f0eff */
[----:B----4-:R-:W-:-:S05]  /*7180*/  LEA R5, P4, R19, c[0x0][0x168], 0x1 ;  /* 0x00005a0013057a11 */ /* 0x010fca00078808ff */
[----:B------:R0:W-:Y:S04]  /*7190*/  STL [R1+0x784], R5 ;  /* 0x0007840501007387 */ /* 0x0001e80000100800 */
[----:B------:R-:W4:Y:S04]  /*71a0*/  LDL.LU R28, [R1+0x30] ;  /* 0x00003000011c7983 */ /* 0x000f280000300800 */
[----:B------:R1:W-:Y:S01]  /*71b0*/  STL [R1+0x770], R3 ;  /* 0x0007700301007387 */ /* 0x0003e20000100800 */
[----:B0-----:R-:W-:-:S03]  /*71c0*/  LEA.HI.X.SX32 R5, R0, c[0x0][0x16c], 0x1, P6 ;  /* 0x00005b0000057a11 */ /* 0x001fc600030f0eff */
[----:B-1----:R-:W4:Y:S01]  /*71d0*/  LDL.LU R3, [R1+0x2c] ;  /* 0x00002c0001037983 */ /* 0x002f220000300800 */
[----:B------:R-:W-:-:S05]  /*71e0*/  LEA R7, P5, R20, c[0x0][0x168], 0x1 ;  /* 0x00005a0014077a11 */ /* 0x000fca00078a08ff */
[----:B------:R0:W-:Y:S04]  /*71f0*/  STL [R1+0x8b4], R7 ;  /* 0x0008b40701007387 */ /* 0x0001e80000100800 */
[----:B------:R-:W4:Y:S04]  /*7200*/  LDL.LU R0, [R1+0x24] ;  /* 0x0000240001007983 */ /* 0x000f280000300800 */
[----:B------:R1:W-:Y:S01]  /*7210*/  STL [R1+0x774], R5 ;  /* 0x0007740501007387 */ /* 0x0003e20000100800 */
[----:B0-----:R-:W-:-:S03]  /*7220*/  LEA.HI.X.SX32 R7, R6, c[0x0][0x16c], 0x1, P0 ;  /* 0x00005b0006077a11 */ /* 0x001fc600000f0eff */
[----:B-1----:R-:W4:Y:S01]  /*7230*/  LDL.LU R5, [R1+0x20] ;  /* 0x0000200001057983 */ /* 0x002f220000300800 */
[----:B------:R-:W-:-:S05]  /*7240*/  LEA R24, P6, R21, c[0x0][0x168], 0x1 ;  /* 0x00005a0015187a11 */ /* 0x000fca00078c08ff */
[----:B------:R-:W-:Y:S04]  /*7250*/  STL [R1+0x788], R24 ;  /* 0x0007881801007387 */ /* 0x000fe80000100800 */
[----:B------:R-:W4:Y:S04]  /*7260*/  LDL.LU R6, [R1+0x1c] ;  /* 0x00001c0001067983 */ /* 0x000f280000300800 */
[----:B------:R0:W-:Y:S04]  /*7270*/  STL [R1+0x6fc], R7 ;  /* 0x0006fc0701007387 */ /* 0x0001e80000100800 */
[----:B0-----:R-:W4:Y:S01]  /*7280*/  LDL.LU R7, [R1+0x18] ;  /* 0x0000180001077983 */ /* 0x001f220000300800 */
[----:B------:R-:W-:-:S05]  /*7290*/  LEA R24, P0, R22, c[0x0][0x168], 0x1 ;  /* 0x00005a0016187a11 */ /* 0x000fca00078008ff */
[----:B------:R0:W-:Y:S04]  /*72a0*/  STL [R1+0x78c], R24 ;  /* 0x00078c1801007387 */ /* 0x0001e80000100800 */
[----:B0-----:R-:W4:Y:S01]  /*72b0*/  LDL.LU R24, [R1+0x8] ;  /* 0x0000080001187983 */ /* 0x001f220000300800 */
[----:B------:R-:W-:Y:S02]  /*72c0*/  LEA.HI.X.SX32 R26, R26, c[0x0][0x16c], 0x1, P1 ;  /* 0x00005b001a1a7a11 */ /* 0x000fe400008f0eff */
[----:B------:R-:W-:-:S03]  /*72d0*/  LEA.HI.X.SX32 R27, R27, c[0x0][0x16c], 0x1, P2 ;  /* 0x00005b001b1b7a11 */ /* 0x000fc600010f0eff */
[----:B------:R0:W-:Y:S02]  /*72e0*/  STL [R1+0x77c], R26 ;  /* 0x00077c1a01007387 */ /* 0x0001e40000100800 */
[----:B0-----:R-:W-:-:S05]  /*72f0*/  LEA R26, P1, R17, c[0x0][0x168], 0x1 ;  /* 0x00005a00111a7a11 */ /* 0x001fca00078208ff */
[----:B------:R0:W-:Y:S01]  /*7300*/  STL [R1+0x838], R26 ;  /* 0x0008381a01007387 */ /* 0x0001e20000100800 */
[----:B------:R-:W-:-:S03]  /*7310*/  LEA.HI.X.SX32 R18, R18, c[0x0][0x16c], 0x1, P3 ;  /* 0x00005b0012127a11 */ /* 0x000fc600018f0eff */
[----:B0-----:R-:W4:Y:S04]  /*7320*/  LDL.LU R26, [R1+0x974] ;  /* 0x00097400011a7983 */ /* 0x001f280000300800 */
        /* <DEDUP_REMOVED lines=20> */
[----:B------:R3:W-:Y:S01]  /*7470*/  STL [R1+0x708], R21 ;  /* 0x0007081501007387 */ /* 0x0007e20000100800 */
[----:B------:R-:W-:Y:S02]  /*7480*/  LEA.HI.X.SX32 R17, R17, c[0x0][0x16c], 0x1, P1 ;  /* 0x00005b0011117a11 */ /* 0x000fe400008f0eff */
[----:B------:R-:W-:Y:S02]  /*7490*/  LEA.HI.X.SX32 R16, R16, c[0x0][0x16c], 0x1, P2 ;  /* 0x00005b0010107a11 */ /* 0x000fe400010f0eff */
[----:B---3--:R-:W-:-:S05]  /*74a0*/  LEA R21, P6, R10, c[0x0][0x168], 0x1 ;  /* 0x00005a000a157a11 */ /* 0x008fca00078c08ff */
[----:B------:R0:W-:Y:S04]  /*74b0*/  STL [R1+0x844], R21 ;  /* 0x0008441501007387 */ /* 0x0001e80000100800 */
[----:B0-----:R-:W3:Y:S04]  /*74c0*/  LDL.LU R21, [R1+0x960] ;  /* 0x0009600001157983 */ /* 0x001ee80000300800 */
[----:B------:R0:W-:Y:S02]  /*74d0*/  STL [R1+0x70c], R22 ;  /* 0x00070c1601007387 */ /* 0x0001e40000100800 */
[----:B0-----:R-:W-:-:S05]  /*74e0*/  LEA R22, P0, R9, c[0x0][0x168], 0x1 ;  /* 0x00005a0009167a11 */ /* 0x001fca00078008ff */
[----:B------:R0:W-:Y:S04]  /*74f0*/  STL [R1+0x848], R22 ;  /* 0x0008481601007387 */ /* 0x0001e80000100800 */
[----:B0-----:R-:W3:Y:S04]  /*7500*/  LDL.LU R22, [R1+0x95c] ;  /* 0x00095c0001167983 */ /* 0x001ee80000300800 */
[----:B------:R2:W-:Y:S02]  /*7510*/  STL [R1+0x790], R17 ;  /* 0x0007901101007387 */ /* 0x0005e40000100800 */
[----:B--2---:R-:W-:-:S05]  /*7520*/  LEA R17, P1, R8, c[0x0][0x168], 0x1 ;  /* 0x00005a0008117a11 */ /* 0x004fca00078208ff */
[----:B------:R0:W-:Y:S01]  /*7530*/  STL [R1+0x7a8], R17 ;  /* 0x0007a81101007387 */ /* 0x0001e20000100800 */
[----:B------:R-:W-:-:S03]  /*7540*/  LEA.HI.X.SX32 R13, R13, c[0x0][0x16c], 0x1, P3 ;  /* 0x00005b000d0d7a11 */ /* 0x000fc600018f0eff */
[----:B0-----:R-:W2:Y:S04]  /*7550*/  LDL.LU R17, [R1+0x958] ;  /* 0x0009580001117983 */ /* 0x001ea80000300800 */
[----:B------:R0:W-:Y:S02]  /*7560*/  STL [R1+0x710], R16 ;  /* 0x0007101001007387 */ /* 0x0001e40000100800 */
[----:B0-----:R-:W-:-:S05]  /*7570*/  LEA R16, P2, R29, c[0x0][0x168], 0x1 ;  /* 0x00005a001d107a11 */ /* 0x001fca00078408ff */
[----:B------:R0:W-:Y:S01]  /*7580*/  STL [R1+0x84c], R16 ;  /* 0x00084c1001007387 */ /* 0x0001e20000100800 */
[----:B------:R-:W-:-:S03]  /*7590*/  LEA.HI.X.SX32 R12, R12, c[0x0][0x16c], 0x1, P4 ;  /* 0x00005b000c0c7a11 */ /* 0x000fc600020f0eff */
[----:B0-----:R-:W2:Y:S04]  /*75a0*/  LDL.LU R16, [R1+0x954] ;  /* 0x0009540001107983 */ /* 0x001ea80000300800 */
[----:B------:R4:W-:Y:S02]  /*75b0*/  STL [R1+0x798], R13 ;  /* 0x0007980d01007387 */ /* 0x0009e40000100800 */
[----:B----4-:R-:W-:-:S05]  /*75c0*/  LEA R13, P3, R28, c[0x0][0x168], 0x1 ;  /* 0x00005a001c0d7a11 */ /* 0x010fca00078608ff */
[----:B------:R0:W-:Y:S01]  /*75d0*/  STL [R1+0x8bc], R13 ;  /* 0x0008bc0d01007387 */ /* 0x0001e20000100800 */
[----:B------:R-:W-:-:S03]  /*75e0*/  LEA.HI.X.SX32 R11, R11, c[0x0][0x16c], 0x1, P5 ;  /* 0x00005b000b0b7a11 */ /* 0x000fc600028f0eff */
[----:B0-----:R-:W4:Y:S04]  /*75f0*/  LDL.LU R13, [R1+0x950] ;  /* 0x00095000010d7983 */ /* 0x001f280000300800 */
[----:B------:R0:W-:Y:S02]  /*7600*/  STL [R1+0x840], R12 ;  /* 0x0008400c01007387 */ /* 0x0001e40000100800 */
[----:B0-----:R-:W-:-:S05]  /*7610*/  LEA R12, P4, R3, c[0x0][0x168], 0x1 ;  /* 0x00005a00030c7a11 */ /* 0x001fca00078808ff */
        /* <DEDUP_REMOVED lines=20> */
[----:B------:R0:W-:Y:S04]  /*7760*/  STL [R1+0x7bc], R8 ;  /* 0x0007bc0801007387 */ /* 0x0001e80000100800 */
[----:B0-----:R-:W2:Y:S04]  /*7770*/  LDL.LU R8, [R1+0x93c] ;  /* 0x00093c0001087983 */ /* 0x001ea80000300800 */
[----:B------:R0:W-:Y:S02]  /*7780*/  STL [R1+0x7ac], R29 ;  /* 0x0007ac1d01007387 */ /* 0x0001e40000100800 */
[----:B0-----:R-:W-:-:S05]  /*7790*/  LEA R29, P2, R24, c[0x0][0x168], 0x1 ;  /* 0x00005a00181d7a11 */ /* 0x001fca00078408ff */
[----:B------:R0:W-:Y:S04]  /*77a0*/  STL [R1+0x858], R29 ;  /* 0x0008581d01007387 */ /* 0x0001e80000100800 */
[----:B0-----:R-:W2:Y:S01]  /*77b0*/  LDL.LU R29, [R1+0x938] ;  /* 0x00093800011d7983 */ /* 0x001ea20000300800 */
[----:B------:R-:W-:-:S05]  /*77c0*/  LEA.HI.X.SX32 R28, R28, c[0x0][0x16c], 0x1, P3 ;  /* 0x00005b001c1c7a11 */ /* 0x000fca00018f0eff */
[----:B------:R2:W-:Y:S02]  /*77d0*/  STL [R1+0x850], R28 ;  /* 0x0008501c01007387 */ /* 0x0005e40000100800 */
[----:B--2---:R-:W-:-:S05]  /*77e0*/  LEA R28, P3, R29, c[0x0][0x168], 0x1 ;  /* 0x00005a001d1c7a11 */ /* 0x004fca00078608ff */
        /* <DEDUP_REMOVED lines=28> */
[----:B------:R2:W-:Y:S01]  /*79b0*/  STL [R1+0x7c0], R24 ;  /* 0x0007c01801007387 */ /* 0x0005e20000100800 */
[----:B------:R-:W-:Y:S02]  /*79c0*/  LEA.HI.X.SX32 R3, R3, c[0x0][0x16c], 0x1, P5 ;  /* 0x00005b0003037a11 */ /* 0x000fe400028f0eff */
[----:B------:R-:W-:Y:S02]  /*79d0*/  LEA.HI.X.SX32 R5, R5, c[0x0][0x16c], 0x1, P0 ;  /* 0x00005b0005057a11 */ /* 0x000fe400000f0eff */
[----:B------:R-:W-:Y:S01]  /*79e0*/  LEA.HI.X.SX32 R6, R6, c[0x0][0x16c], 0x1, P1 ;  /* 0x00005b0006067a11 */ /* 0x000fe200008f0eff */
[----:B------:R-:W-:Y:S02]  /*79f0*/  IMAD R15, R15, c[0x0][0x190], RZ ;  /* 0x000064000f0f7a24 */ /* 0x000fe400078e02ff */
[----:B------:R-:W-:Y:S02]  /*7a00*/  IMAD R14, R14, c[0x0][0x190], RZ ;  /* 0x000064000e0e7a24 */ /* 0x000fe400078e02ff */
[----:B------:R-:W-:-:S02]  /*7a10*/  IMAD R25, R25, c[0x0][0x190], RZ ;  /* 0x0000640019197a24 */ /* 0x000fc400078e02ff */
[----:B------:R-:W-:Y:S01]  /*7a20*/  IMAD R23, R23, c[0x0][0x190], RZ ;  /* 0x0000640017177a24 */ /* 0x000fe200078e02ff */
[----:B--2---:R-:W-:-:S05]  /*7a30*/  LEA R24, P2, R7, c[0x0][0x168], 0x1 ;  /* 0x00005a0007187a11 */ /* 0x004fca00078408ff */
[----:B------:R0:W-:Y:S02]  /*7a40*/  STL [R1+0x7d4], R24 ;  /* 0x0007d41801007387 */ /* 0x0001e40000100800 */
[----:B0-----:R-:W-:Y:S02]  /*7a50*/  LEA.HI.X.SX32 R24, R29, c[0x0][0x16c], 0x1, P3 ;  /* 0x00005b001d187a11 */ /* 0x001fe400018f0eff */
[----:B------:R0:W5:Y:S04]  /*7a60*/  LDL.LU R29, [R1+0x91c] ;  /* 0x00091c00011d7983 */ /* 0x0001680000300800 */
[----:B------:R1:W-:Y:S02]  /*7a70*/  STL [R1+0x72c], R24 ;  /* 0x00072c1801007387 */ /* 0x0003e40000100800 */
[----:B-1----:R-:W-:-:S05]  /*7a80*/  LEA R24, P3, R8, c[0x0][0x168], 0x1 ;  /* 0x00005a0008187a11 */ /* 0x002fca00078608ff */
[----:B------:R1:W-:Y:S02]  /*7a90*/  STL [R1+0x86c], R24 ;  /* 0x00086c1801007387 */ /* 0x0003e40000100800 */
[----:B-1----:R-:W-:Y:S02]  /*7aa0*/  LEA.HI.X.SX32 R24, R28, c[0x0][0x16c], 0x1, P4 ;  /* 0x00005b001c187a11 */ /* 0x002fe400020f0eff */
[----:B------:R0:W5:Y:S04]  /*7ab0*/  LDL.LU R28, [R1+0x918] ;  /* 0x00091800011c7983 */ /* 0x0001680000300800 */
[----:B------:R1:W-:Y:S02]  /*7ac0*/  STL [R1+0x7c8], R24 ;  /* 0x0007c81801007387 */ /* 0x0003e40000100800 */
[----:B-1----:R-:W-:-:S05]  /*7ad0*/  LEA R24, P4, R9, c[0x0][0x168], 0x1 ;  /* 0x00005a0009187a11 */ /* 0x002fca00078808ff */
[----:B------:R1:W-:Y:S04]  /*7ae0*/  STL [R1+0x8cc], R24 ;  /* 0x0008cc1801007387 */ /* 0x0003e80000100800 */
[----:B------:R2:W-:Y:S01]  /*7af0*/  STL [R1+0x860], R3 ;  /* 0x0008600301007387 */ /* 0x0005e20000100800 */
[----:B-1----:R-:W-:Y:S02]  /*7b00*/  LEA R24, P5, R10, c[0x0][0x168], 0x1 ;  /* 0x00005a000a187a11 */ /* 0x002fe400078a08ff */
[----:B--2---:R-:W-:Y:S02]  /*7b10*/  LEA.HI.X.SX32 R3, R0, c[0x0][0x16c], 0x1, P6 ;  /* 0x00005b0000037a11 */ /* 0x004fe400030f0eff */
[----:B------:R-:W2:Y:S04]  /*7b20*/  LDL.LU R0, [R1+0x914] ;  /* 0x0009140001007983 */ /* 0x000ea80000300800 */
[----:B------:R1:W-:Y:S04]  /*7b30*/  STL [R1+0x7dc], R24 ;  /* 0x0007dc1801007387 */ /* 0x0003e80000100800 */
[----:B------:R0:W-:Y:S01]  /*7b40*/  STL [R1+0x730], R3 ;  /* 0x0007300301007387 */ /* 0x0001e20000100800 */
[----:B-1----:R-:W-:-:S02]  /*7b50*/  LEA R24, P6, R11, c[0x0][0x168], 0x1 ;  /* 0x00005a000b187a11 */ /* 0x002fc400078c08ff */
[----:B0-----:R-:W-:-:S03]  /*7b60*/  LEA R3, P0, R12, c[0x0][0x168], 0x1 ;  /* 0x00005a000c037a11 */ /* 0x001fc600078008ff */
[----:B------:R-:W-:Y:S04]  /*7b70*/  STL [R1+0x874], R24 ;  /* 0x0008741801007387 */ /* 0x000fe80000100800 */
[----:B------:R4:W-:Y:S04]  /*7b80*/  STL [R1+0x7d0], R5 ;  /* 0x0007d00501007387 */ /* 0x0009e80000100800 */
[----:B------:R0:W-:Y:S04]  /*7b90*/  STL [R1+0x8d0], R3 ;  /* 0x0008d00301007387 */ /* 0x0001e80000100800 */
[----:B------:R1:W-:Y:S01]  /*7ba0*/  STL [R1+0x868], R6 ;  /* 0x0008680601007387 */ /* 0x0003e20000100800 */
[----:B----4-:R-:W-:-:S02]  /*7bb0*/  LEA R5, P1, R13, c[0x0][0x168], 0x1 ;  /* 0x00005a000d057a11 */ /* 0x010fc400078208ff */
[----:B0-----:R-:W-:-:S03]  /*7bc0*/  LEA.HI.X.SX32 R3, R7, c[0x0][0x16c], 0x1, P2 ;  /* 0x00005b0007037a11 */ /* 0x001fc600010f0eff */
[----:B------:R0:W-:Y:S01]  /*7bd0*/  STL [R1+0x7e4], R5 ;  /* 0x0007e40501007387 */ /* 0x0001e20000100800 */
[----:B-1----:R-:W-:-:S03]  /*7be0*/  LEA R6, P2, R16, c[0x0][0x168], 0x1 ;  /* 0x00005a0010067a11 */ /* 0x002fc600078408ff */
[----:B------:R1:W-:Y:S04]  /*7bf0*/  STL [R1+0x734], R3 ;  /* 0x0007340301007387 */ /* 0x0003e80000100800 */
[----:B------:R4:W-:Y:S01]  /*7c00*/  STL [R1+0x87c], R6 ;  /* 0x00087c0601007387 */ /* 0x0009e20000100800 */
[----:B0-----:R-:W-:Y:S02]  /*7c10*/  LEA.HI.X.SX32 R5, R8, c[0x0][0x16c], 0x1, P3 ;  /* 0x00005b0008057a11 */ /* 0x001fe400018f0eff */
[----:B-1----:R-:W-:-:S03]  /*7c20*/  LEA R3, P3, R17, c[0x0][0x168], 0x1 ;  /* 0x00005a0011037a11 */ /* 0x002fc600078608ff */
[----:B------:R3:W-:Y:S01]  /*7c30*/  STL [R1+0x7d8], R5 ;  /* 0x0007d80501007387 */ /* 0x0007e20000100800 */
[----:B----4-:R-:W-:-:S03]  /*7c40*/  LEA.HI.X.SX32 R6, R9, c[0x0][0x16c], 0x1, P4 ;  /* 0x00005b0009067a11 */ /* 0x010fc600020f0eff */
[----:B------:R0:W-:Y:S04]  /*7c50*/  STL [R1+0x8d4], R3 ;  /* 0x0008d40301007387 */ /* 0x0001e80000100800 */
[----:B------:R1:W-:Y:S01]  /*7c60*/  STL [R1+0x870], R6 ;  /* 0x0008700601007387 */ /* 0x0003e20000100800 */
[----:B---3--:R-:W-:Y:S02]  /*7c70*/  LEA R5, P4, R22, c[0x0][0x168], 0x1 ;  /* 0x00005a0016057a11 */ /* 0x008fe400078808ff */
        /* <DEDUP_REMOVED lines=8> */
[----:B---3--:R-:W-:-:S03]  /*7d00*/  LEA.HI.X.SX32 R6, R12, c[0x0][0x16c], 0x1, P0 ;  /* 0x00005b000c067a11 */ /* 0x008fc600000f0eff */
[----:B------:R1:W-:Y:S04]  /*7d10*/  STL [R1+0x8d8], R3 ;  /* 0x0008d80301007387 */ /* 0x0003e80000100800 */
[----:B------:R3:W-:Y:S01]  /*7d20*/  STL [R1+0x878], R6 ;  /* 0x0008780601007387 */ /* 0x0007e20000100800 */
[----:B0-----:R-:W-:Y:S02]  /*7d30*/  LEA R5, P0, R19, c[0x0][0x168], 0x1 ;  /* 0x00005a0013057a11 */ /* 0x001fe400078008ff */
[----:B-1----:R-:W-:-:S03]  /*7d40*/  LEA.HI.X.SX32 R3, R13, c[0x0][0x16c], 0x1, P1 ;  /* 0x00005b000d037a11 */ /* 0x002fc600008f0eff */
[----:B------:R0:W-:Y:S01]  /*7d50*/  STL [R1+0x7f4], R5 ;  /* 0x0007f40501007387 */ /* 0x0001e20000100800 */
[----:B---3--:R-:W-:-:S03]  /*7d60*/  LEA R6, P1, R18, c[0x0][0x168], 0x1 ;  /* 0x00005a0012067a11 */ /* 0x008fc600078208ff */
        /* <DEDUP_REMOVED lines=27> */
[----:B-1----:R-:W-:-:S03]  /*7f20*/  LEA.HI.X.SX32 R3, R27, c[0x0][0x16c], 0x1, P2 ;  /* 0x00005b001b037a11 */ /* 0x002fc600010f0eff */
[----:B------:R0:W-:Y:S01]  /*7f30*/  STL [R1+0x7f8], R5 ;  /* 0x0007f80501007387 */ /* 0x0001e20000100800 */
[----:B---3--:R-:W-:-:S03]  /*7f40*/  LEA.HI.X.SX32 R6, R26, c[0x0][0x16c], 0x1, P3 ;  /* 0x00005b001a067a11 */ /* 0x008fc600018f0eff */
[----:B------:R1:W-:Y:S04]  /*7f50*/  STL [R1+0x890], R3 ;  /* 0x0008900301007387 */ /* 0x0003e80000100800 */
[----:B------:R-:W-:Y:S04]  /*7f60*/  STL [R1+0x748], R6 ;  /* 0x0007480601007387 */ /* 0x000fe80000100800 */
[----:B------:R-:W3:Y:S01]  /*7f70*/  LDL R24, [R1+0x6d8] ;  /* 0x0006d80001187983 */ /* 0x000ee20000100800 */
[----:B0-----:R-:W-:Y:S02]  /*7f80*/  LEA.HI.X.SX32 R5, R15, c[0x0][0x16c], 0x1, P4 ;  /* 0x00005b000f057a11 */ /* 0x001fe400020f0eff */
[----:B-1----:R-:W-:-:S03]  /*7f90*/  LEA.HI.X.SX32 R3, R14, c[0x0][0x16c], 0x1, P5 ;  /* 0x00005b000e037a11 */ /* 0x002fc600028f0eff */
[----:B------:R0:W-:Y:S04]  /*7fa0*/  STL [R1+0x800], R5 ;  /* 0x0008000501007387 */ /* 0x0001e80000100800 */
[----:B------:R1:W-:Y:S01]  /*7fb0*/  STL [R1+0x804], R3 ;  /* 0x0008040301007387 */ /* 0x0003e20000100800 */
[----:B0-----:R-:W-:Y:S02]  /*7fc0*/  LEA.HI.X.SX32 R5, R25, c[0x0][0x16c], 0x1, P6 ;  /* 0x00005b0019057a11 */ /* 0x001fe400030f0eff */
[----:B-1----:R-:W-:-:S03]  /*7fd0*/  LEA.HI.X.SX32 R3, R23, c[0x0][0x16c], 0x1, P0 ;  /* 0x00005b0017037a11 */ /* 0x002fc600000f0eff */
[----:B------:R-:W-:Y:S04]  /*7fe0*/  STL [R1+0x808], R5 ;  /* 0x0008080501007387 */ /* 0x000fe80000100800 */
[----:B------:R-:W-:Y:S04]  /*7ff0*/  STL [R1+0x440], RZ ;  /* 0x000440ff01007387 */ /* 0x000fe80000100800 */
[----:B------:R0:W-:Y:S04]  /*8000*/  STL [R1+0x8a0], R3 ;  /* 0x0008a00301007387 */ /* 0x0001e80000100800 */
[----:B0-----:R-:W0:Y:S02]  /*8010*/  S2R R3, SR_TID.X ;  /* 0x0000000000037919 */ /* 0x001e240000002100 */
[----:B0-----:R-:W-:-:S05]  /*8020*/  LOP3.LUT R3, R3, 0xff, RZ, 0xc0, !PT ;  /* 0x000000ff03037812 */ /* 0x001fca00078ec0ff */
[----:B------:R-:W-:Y:S02]  /*8030*/  IMAD.SHL.U32 R5, R3, 0x2, RZ ;  /* 0x0000000203057824 */ /* 0x000fe400078e00ff */
[----:B------:R-:W0:Y:S04]  /*8040*/  S2R R3, SR_TID.X ;  /* 0x0000000000037919 */ /* 0x000e280000002100 */
[----:B------:R1:W-:Y:S04]  /*8050*/  STL [R1+0x444], RZ ;  /* 0x000444ff01007387 */ /* 0x0003e80000100800 */
[----:B------:R1:W-:Y:S04]  /*8060*/  STL [R1+0x448], RZ ;  /* 0x000448ff01007387 */ /* 0x0003e80000100800 */
[----:B------:R1:W-:Y:S04]  /*8070*/  STL [R1+0x44c], RZ ;  /* 0x00044cff01007387 */ /* 0x0003e80000100800 */
[----:B------:R1:W-:Y:S01]  /*8080*/  STL [R1+0x420], RZ ;  /* 0x000420ff01007387 */ /* 0x0003e20000100800 */
[----:B0-----:R-:W-:-:S03]  /*8090*/  LOP3.LUT R3, R3, 0xc0, RZ, 0xc0, !PT ;  /* 0x000000c003037812 */ /* 0x001fc600078ec0ff */
[----:B------:R1:W-:Y:S01]  /*80a0*/  STL [R1+0x424], RZ ;  /* 0x000424ff01007387 */ /* 0x0003e20000100800 */
[----:B------:R-:W-:-:S03]  /*80b0*/  SHF.R.U32.HI R3, RZ, 0x2, R3 ;  /* 0x00000002ff037819 */ /* 0x000fc60000011603 */
[----:B------:R1:W-:Y:S01]  /*80c0*/  STL [R1+0x428], RZ ;  /* 0x000428ff01007387 */ /* 0x0003e20000100800 */
[C---:B------:R-:W-:Y:S02]  /*80d0*/  LOP3.LUT R6, R5.reuse, 0x10, RZ, 0x3c, !PT ;  /* 0x0000001005067812 */ /* 0x040fe400078e3cff */
[C---:B------:R-:W-:Y:S01]  /*80e0*/  LOP3.LUT R3, R5.reuse, R3, RZ, 0x3c, !PT ;  /* 0x0000000305037212 */ /* 0x040fe200078e3cff */
[----:B------:R1:W-:Y:S01]  /*80f0*/  STL [R1+0x42c], RZ ;  /* 0x00042cff01007387 */ /* 0x0003e20000100800 */
[----:B------:R-:W-:-:S03]  /*8100*/  LOP3.LUT R8, R5, 0x20, RZ, 0x3c, !PT ;  /* 0x0000002005087812 */ /* 0x000fc600078e3cff */
[----:B------:R1:W-:Y:S01]  /*8110*/  STL [R1+0x410], RZ ;  /* 0x000410ff01007387 */ /* 0x0003e20000100800 */
[C---:B------:R-:W-:Y:S02]  /*8120*/  LOP3.LUT R7, R5.reuse, 0x30, RZ, 0x3c, !PT ;  /* 0x0000003005077812 */ /* 0x040fe400078e3cff */
[C---:B------:R-:W-:Y:S01]  /*8130*/  LOP3.LUT R6, R5.reuse, 0x40, RZ, 0x3c, !PT ;  /* 0x0000004005067812 */ /* 0x040fe200078e3cff */
[----:B------:R1:W-:Y:S01]  /*8140*/  STL [R1+0x414], RZ ;  /* 0x000414ff01007387 */ /* 0x0003e20000100800 */
[C---:B------:R-:W-:Y:S02]  /*8150*/  LOP3.LUT R6, R5.reuse, 0x50, RZ, 0x3c, !PT ;  /* 0x0000005005067812 */ /* 0x040fe400078e3cff */
[C---:B------:R-:W-:Y:S01]  /*8160*/  LOP3.LUT R8, R5.reuse, 0x60, RZ, 0x3c, !PT ;  /* 0x0000006005087812 */ /* 0x040fe200078e3cff */
[----:B------:R1:W-:Y:S01]  /*8170*/  STL [R1+0x418], RZ ;  /* 0x000418ff01007387 */ /* 0x0003e20000100800 */
[----:B------:R-:W-:Y:S02]  /*8180*/  LOP3.LUT R7, R5, 0x70, RZ, 0x3c, !PT ;  /* 0x0000007005077812 */ /* 0x000fe400078e3cff */
[----:B------:R-:W-:Y:S01]  /*8190*/  LOP3.LUT R6, R3, 0x40, RZ, 0x3c, !PT ;  /* 0x0000004003067812 */ /* 0x000fe200078e3cff */
[----:B------:R1:W-:Y:S01]  /*81a0*/  STL [R1+0x41c], RZ ;  /* 0x00041cff01007387 */ /* 0x0003e20000100800 */
[----:B--2---:R-:W-:-:S03]  /*81b0*/  LOP3.LUT R3, R0, 0x40, RZ, 0x3c, !PT ;  /* 0x0000004000037812 */ /* 0x004fc600078e3cff */
[----:B------:R1:W-:Y:S04]  /*81c0*/  STL [R1+0x150], RZ ;  /* 0x000150ff01007387 */ /* 0x0003e80000100800 */
[----:B------:R1:W-:Y:S04]  /*81d0*/  STL [R1+0x154], RZ ;  /* 0x000154ff01007387 */ /* 0x0003e80000100800 */
[----:B------:R1:W-:Y:S04]  /*81e0*/  STL [R1+0x158], RZ ;  /* 0x000158ff01007387 */ /* 0x0003e80000100800 */
[----:B------:R1:W-:Y:S04]  /*81f0*/  STL [R1+0x15c], RZ ;  /* 0x00015cff01007387 */ /* 0x0003e80000100800 */
[----:B------:R1:W5:Y:S01]  /*8200*/  LDL.LU R0, [R1+0x910] ;  /* 0x0009100001007983 */ /* 0x0003620000300800 */
[----:B------:R-:W-:Y:S01]  /*8210*/  CS2R R20, SRZ ;  /* 0x0000000000147805 */ /* 0x000fe2000001ff00 */
[----:B------:R-:W-:Y:S01]  /*8220*/  CS2R R22, SRZ ;  /* 0x0000000000167805 */ /* 0x000fe2000001ff00 */
[----:B---3--:R-:W-:-:S05]  /*8230*/  LOP3.LUT R5, R24, 0x40, RZ, 0x3c, !PT ;  /* 0x0000004018057812 */ /* 0x008fca00078e3cff */
[----:B------:R1:W-:Y:S04]  /*8240*/  STL [R1+0x6d4], R5 ;  /* 0x0006d40501007387 */ /* 0x0003e80000100800 */
[----:B------:R1:W-:Y:S02]  /*8250*/  STL [R1+0x398], R3 ;  /* 0x0003980301007387 */ /* 0x0003e40000100800 */
.L_x_3:
[----:B-----5:R-:W-:Y:S01]  /*8260*/  STL [R1+0x1b28], R26 ;  /* 0x001b281a01007387 */ /* 0x020fe20000100800 */
[C---:B-----5:R-:W-:Y:S01]  /*8270*/  ISETP.GT.AND P0, PT, R0.reuse, 0x1, PT ;  /* 0x000000010000780c */ /* 0x060fe20003f04270 */
[----:B-1----:R-:W-:Y:S01]  /*8280*/  IMAD.MOV.U32 R3, RZ, RZ, R2 ;  /* 0x000000ffff037224 */ /* 0x002fe200078e0002 */
[C---:B------:R-:W-:Y:S01]  /*8290*/  ISETP.GT.AND P1, PT, R0.reuse, 0x2, PT ;  /* 0x000000020000780c */ /* 0x040fe20003f24270 */
[----:B------:R-:W-:Y:S01]  /*82a0*/  STL [R1+0x1b30], R26 ;  /* 0x001b301a01007387 */ /* 0x000fe20000100800 */
[----:B------:R-:W-:Y:S01]  /*82b0*/  IMAD.MOV.U32 R6, RZ, RZ, c[0x0][0x188] ;  /* 0x00006200ff067624 */ /* 0x000fe200078e00ff */
[C---:B------:R-:W-:Y:S01]  /*82c0*/  ISETP.GT.AND P2, PT, R0.reuse, 0x3, PT ;  /* 0x000000030000780c */ /* 0x040fe20003f44270 */
[----:B------:R-:W-:Y:S01]  /*82d0*/  IMAD.MOV.U32 R2, RZ, RZ, R4 ;  /* 0x000000ffff027224 */ /* 0x000fe200078e0004 */
[----:B------:R-:W-:Y:S01]  /*82e0*/  STL [R1+0x1b38], R26 ;  /* 0x001b381a01007387 */ /* 0x000fe20000100800 */
[----:B------:R-:W-:Y:S01]  /*82f0*/  IMAD.MOV.U32 R5, RZ, RZ, c[0x0][0x188] ;  /* 0x00006200ff057624 */ /* 0x000fe200078e00ff */
[----:B------:R-:W-:Y:S01]  /*8300*/  ISETP.GT.AND P3, PT, R0, 0x4, PT ;  /* 0x000000040000780c */ /* 0x000fe20003f64270 */
[--C-:B------:R-:W-:Y:S01]  /*8310*/  IMAD.WIDE R6, R6, 0x2, R2.reuse ;  /* 0x0000000206067825 */ /* 0x100fe200078e0202 */
[----:B------:R-:W-:Y:S03]  /*8320*/  STL [R1+0x1b40], R26 ;  /* 0x001b401a01007387 */ /* 0x000fe60000100800 */
[----:B------:R-:W-:Y:S01]  /*8330*/  IMAD.SHL.U32 R5, R5, 0x2, RZ ;  /* 0x0000000205057824 */ /* 0x000fe200078e00ff */
[----:B------:R-:W-:Y:S03]  /*8340*/  STL [R1+0x1b48], R26 ;  /* 0x001b481a01007387 */ /* 0x000fe60000100800 */
[----:B------:R-:W-:Y:S01]  /*8350*/  IMAD.WIDE R4, R5, 0x2, R2 ;  /* 0x0000000205047825 */ /* 0x000fe200078e0202 */
[----:B------:R-:W-:Y:S04]  /*8360*/  STL [R1+0x1b50], R26 ;  /* 0x001b501a01007387 */ /* 0x000fe80000100800 */
[----:B------:R0:W-:Y:S04]  /*8370*/  STL [R1+0x1b58], R26 ;  /* 0x001b581a01007387 */ /* 0x0001e80000100800 */
[----:B------:R-:W-:Y:S04]  /*8380*/  STL [R1+0x1b10], R19 ;  /* 0x001b101301007387 */ /* 0x000fe80000100800 */
[----:B------:R-:W-:Y:S01]  /*8390*/  STL [R1+0x1b18], R19 ;  /* 0x001b181301007387 */ /* 0x000fe20000100800 */
[----:B0-----:R-:W-:-:S03]  /*83a0*/  PRMT R26, RZ, 0x7610, R26 ;  /* 0x00007610ff1a7816 */ /* 0x001fc6000000001a */
        /* <DEDUP_REMOVED lines=10> */
[----:B------:R-:W-:Y:S01]  /*8450*/  STL [R1+0x1b14], R25 ;  /* 0x001b141901007387 */ /* 0x000fe20000100800 */
[----:B0-----:R-:W-:-:S03]  /*8460*/  PRMT R19, RZ, 0x7610, R19 ;  /* 0x00007610ff137816 */ /* 0x001fc60000000013 */
[----:B------:R-:W-:Y:S04]  /*8470*/  STL [R1+0x1b1c], R25 ;  /* 0x001b1c1901007387 */ /* 0x000fe80000100800 */
[----:B------:R-:W2:Y:S04]  /*8480*/  @P0 LDG.E.U16 R19, [R6.64] ;  /* 0x0000000406130981 */ /* 0x000ea8000c1e1500 */
        /* <DEDUP_REMOVED lines=20> */
[----:B------:R-:W-:Y:S04]  /*85d0*/  STL.64 [R1+0x15d0], R22 ;  /* 0x0015d01601007387 */ /* 0x000fe80000100a00 */
[----:B------:R-:W-:Y:S04]  /*85e0*/  STL [R1+0x1a1c], R23 ;  /* 0x001a1c1701007387 */ /* 0x000fe80000100800 */
[----:B------:R-:W-:Y:S04]  /*85f0*/  STL [R1+0x1a20], R23 ;  /* 0x001a201701007387 */ /* 0x000fe80000100800 */
[----:B------:R-:W-:Y:S04]  /*8600*/  STL [R1+0x1a18], R22 ;  /* 0x001a181601007387 */ /* 0x000fe80000100800 */
[----:B------:R-:W-:Y:S04]  /*8610*/  STL.64 [R1+0x15c8], R20 ;  /* 0x0015c81401007387 */ /* 0x000fe80000100a00 */
[----:B------:R-:W-:Y:S04]  /*8620*/  STL [R1+0x1a14], R21 ;  /* 0x001a141501007387 */ /* 0x000fe80000100800 */
[----:B------:R-:W-:Y:S04]  /*8630*/  STL [R1+0x1a10], R20 ;  /* 0x001a101401007387 */ /* 0x000fe80000100800 */
[----:B------:R-:W3:Y:S04]  /*8640*/  @P1 LDG.E.U16 R26, [R4.64] ;  /* 0x00000004041a1981 */ /* 0x000ee8000c1e1500 */
[----:B--2---:R0:W-:Y:S04]  /*8650*/  STL [R1+0x20], R19 ;  /* 0x0000201301007387 */ /* 0x0041e80000100800 */
[----:B0-----:R-:W2:Y:S01]  /*8660*/  LDL.LU R19, [R1+0x1b5c] ;  /* 0x001b5c0001137983 */ /* 0x001ea20000300800 */
[----:B------:R-:W-:-:S04]  /*8670*/  IMAD.MOV.U32 R7, RZ, RZ, c[0x0][0x188] ;  /* 0x00006200ff077624 */ /* 0x000fc800078e00ff */
[----:B------:R-:W-:-:S04]  /*8680*/  IMAD R7, R7, 0x3, RZ ;  /* 0x0000000307077824 */ /* 0x000fc800078e02ff */
[----:B------:R-:W-:Y:S01]  /*8690*/  IMAD.WIDE R6, R7, 0x2, R2 ;  /* 0x0000000207067825 */ /* 0x000fe200078e0202 */
[----:B--2---:R-:W-:-:S06]  /*86a0*/  PRMT R19, RZ, 0x7610, R19 ;  /* 0x00007610ff137816 */ /* 0x004fcc0000000013 */
[----:B------:R-:W2:Y:S04]  /*86b0*/  @P2 LDG.E.U16 R19, [R6.64] ;  /* 0x0000000406132981 */ /* 0x000ea8000c1e1500 */
[----:B---3--:R0:W-:Y:S04]  /*86c0*/  STL [R1+0x30], R26 ;  /* 0x0000301a01007387 */ /* 0x0081e80000100800 */
[----:B0-----:R-:W3:Y:S04]  /*86d0*/  LDL.LU R26, [R1+0x1b58] ;  /* 0x001b5800011a7983 */ /* 0x001ee80000300800 */
[----:B--2---:R0:W-:Y:S04]  /*86e0*/  STL [R1+0x38], R19 ;  /* 0x0000381301007387 */ /* 0x0041e80000100800 */
[----:B0-----:R-:W2:Y:S01]  /*86f0*/  LDL.LU R19, [R1+0x1b54] ;  /* 0x001b540001137983 */ /* 0x001ea20000300800 */
[----:B------:R-:W-:Y:S01]  /*8700*/  IMAD.MOV.U32 R5, RZ, RZ, c[0x0][0x188] ;  /* 0x00006200ff057624 */ /* 0x000fe200078e00ff */
[----:B------:R-:W-:Y:S01]  /*8710*/  ISETP.GT.AND P0, PT, R0, 0x5, PT ;  /* 0x000000050000780c */ /* 0x000fe20003f04270 */
[----:B------:R-:W-:-:S02]  /*8720*/  IMAD.MOV.U32 R7, RZ, RZ, c[0x0][0x188] ;  /* 0x00006200ff077624 */ /* 0x000fc400078e00ff */
[----:B------:R-:W-:Y:S01]  /*8730*/  IMAD.SHL.U32 R5, R5, 0x4, RZ ;  /* 0x0000000405057824 */ /* 0x000fe200078e00ff */
[----:B---3--:R-:W-:Y:S01]  /*8740*/  PRMT R26, RZ, 0x7610, R26 ;  /* 0x00007610ff1a7816 */ /* 0x008fe2000000001a */
[----:B------:R-:W-:Y:S02]  /*8750*/  IMAD R7, R7, 0x5, RZ ;  /* 0x0000000507077824 */ /* 0x000fe400078e02ff */
[----:B------:R-:W-:-:S04]  /*8760*/  IMAD.WIDE R4, R5, 0x2, R2 ;  /* 0x0000000205047825 */ /* 0x000fc800078e0202 */
[----:B------:R-:W-:Y:S01]  /*8770*/  IMAD.WIDE R6, R7, 0x2, R2 ;  /* 0x0000000207067825 */ /* 0x000fe200078e0202 */
[----:B------:R-:W3:Y:S01]  /*8780*/  @P3 LDG.E.U16 R26, [R4.64] ;  /* 0x00000004041a3981 */ /* 0x000ee2000c1e1500 */
[----:B--2---:R-:W-:-:S06]  /*8790*/  PRMT R19, RZ, 0x7610, R19 ;  /* 0x00007610ff137816 */ /* 0x004fcc0000000013 */
[----:B------:R-:W2:Y:S04]  /*87a0*/  @P0 LDG.E.U16 R19, [R6.64] ;  /* 0x0000000406130981 */ /* 0x000ea8000c1e1500 */
[----:B---3--:R0:W-:Y:S04]  /*87b0*/  STL [R1+0x134], R26 ;  /* 0x0001341a01007387 */ /* 0x0081e80000100800 */
[----:B0-----:R-:W3:Y:S04]  /*87c0*/  LDL.LU R26, [R1+0x1b50] ;  /* 0x001b5000011a7983 */ /* 0x001ee80000300800 */
[----:B--2---:R0:W-:Y:S04]  /*87d0*/  STL [R1+0x148], R19 ;  /* 0x0001481301007387 */ /* 0x0041e80000100800 */
[----:B0-----:R-:W2:Y:S01]  /*87e0*/  LDL.LU R19, [R1+0x1b4c] ;  /* 0x001b4c0001137983 */ /* 0x001ea20000300800 */
[C---:B------:R-:W-:Y:S01]  /*87f0*/  ISETP.GT.AND P1, PT, R0.reuse, 0x6, PT ;  /* 0x000000060000780c */ /* 0x040fe20003f24270 */
[----:B------:R-:W-:Y:S01]  /*8800*/  IMAD.MOV.U32 R5, RZ, RZ, c[0x0][0x188] ;  /* 0x00006200ff057624 */ /* 0x000fe200078e00ff */
[----:B------:R-:W-:Y:S01]  /*8810*/  ISETP.GT.AND P2, PT, R0, 0x7, PT ;  /* 0x000000070000780c */ /* 0x000fe20003f44270 */
[----:B------:R-:W-:-:S02]  /*8820*/  IMAD.MOV.U32 R7, RZ, RZ, c[0x0][0x188] ;  /* 0x00006200ff077624 */ /* 0x000fc400078e00ff */
[----:B------:R-:W-:Y:S01]  /*8830*/  IMAD R5, R5, 0x6, RZ ;  /* 0x0000000605057824 */ /* 0x000fe200078e02ff */
[----:B---3--:R-:W-:-:S03]  /*8840*/  PRMT R26, RZ, 0x7610, R26 ;  /* 0x00007610ff1a7816 */ /* 0x008fc6000000001a */
[----:B------:R-:W-:-:S04]  /*8850*/  IMAD.WIDE R4, R5, 0x2, R2 ;  /* 0x0000000205047825 */ /* 0x000fc800078e0202 */
[----:B------:R-:W-:Y:S01]  /*8860*/  IMAD R7, R7, 0x7, RZ ;  /* 0x0000000707077824 */ /* 0x000fe200078e02ff */
[----:B------:R-:W3:Y:S03]  /*8870*/  @P1 LDG.E.U16 R26, [R4.64] ;  /* 0x00000004041a1981 */ /* 0x000ee6000c1e1500 */
[----:B------:R-:W-:Y:S01]  /*8880*/  IMAD.WIDE R6, R7, 0x2, R2 ;  /* 0x0000000207067825 */ /* 0x000fe200078e0202 */
        /* <DEDUP_REMOVED lines=10> */
[----:B------:R-:W-:Y:S01]  /*8930*/  IMAD.SHL.U32 R5, R5, 0x8, RZ ;  /* 0x0000000805057824 */ /* 0x000fe200078e00ff */
        /* <DEDUP_REMOVED lines=67> */
[----:B------:R0:W3:Y:S03]  /*8d70*/  @P3 LDG.E.U16 R26, [R4.64] ;  /* 0x00000004041a3981 */ /* 0x0000e6000c1e1500 */
[----:B------:R-:W-:Y:S01]  /*8d80*/  IMAD.WIDE R6, R7, 0x2, R2 ;  /* 0x0000000207067825 */ /* 0x000fe200078e0202 */
[----:B------:R-:W-:-:S03]  /*8d90*/  ISETP.GT.AND P1, PT, R0, 0x12, PT ;  /* 0x000000120000780c */ /* 0x000fc60003f24270 */
[----:B0-----:R-:W-:Y:S01]  /*8da0*/  IMAD.MOV.U32 R5, RZ, RZ, c[0x0][0x188] ;  /* 0x00006200ff057624 */ /* 0x001fe200078e00ff */
[----:B------:R-:W-:-:S03]  /*8db0*/  PRMT R25, RZ, 0x7610, R25 ;  /* 0x00007610ff197816 */ /* 0x000fc60000000019 */
[----:B------:R-:W-:-:S04]  /*8dc0*/  IMAD R5, R5, 0x12, RZ ;  /* 0x0000001205057824 */ /* 0x000fc800078e02ff */
[----:B------:R-:W-:-:S05]  /*8dd0*/  IMAD.WIDE R4, R5, 0x2, R2 ;  /* 0x0000000205047825 */ /* 0x000fca00078e0202 */
[----:B------:R-:W4:Y:S01]  /*8de0*/  @P1 LDG.E.U16 R25, [R4.64] ;  /* 0x0000000404191981 */ /* 0x000f22000c1e1500 */
[----:B--2---:R-:W-:-:S06]  /*8df0*/  PRMT R19, RZ, 0x7610, R19 ;  /* 0x00007610ff137816 */ /* 0x004fcc0000000013 */
[----:B------:R-:W2:Y:S04]  /*8e00*/  @P0 LDG.E.U16 R19, [R6.64] ;  /* 0x0000000406130981 */ /* 0x000ea8000c1e1500 */
[----:B---3--:R-:W-:Y:S04]  /*8e10*/  STL [R1+0x1aa4], R26 ;  /* 0x001aa41a01007387 */ /* 0x008fe80000100800 */
[----:B------:R-:W-:Y:S04]  /*8e20*/  STL [R1+0x1aa8], R26 ;  /* 0x001aa81a01007387 */ /* 0x000fe80000100800 */
[----:B------:R-:W-:Y:S04]  /*8e30*/  STL [R1+0x1aac], R26 ;  /* 0x001aac1a01007387 */ /* 0x000fe80000100800 */
[----:B------:R-:W-:Y:S04]  /*8e40*/  STL [R1+0x1ab0], R26 ;  /* 0x001ab01a01007387 */ /* 0x000fe80000100800 */
[----:B------:R-:W-:Y:S04]  /*8e50*/  STL [R1+0x1ab4], R26 ;  /* 0x001ab41a01007387 */ /* 0x000fe80000100800 */
[----:B------:R-:W-:Y:S04]  /*8e60*/  STL [R1+0x1ab8], R26 ;  /* 0x001ab81a01007387 */ /* 0x000fe80000100800 */
[----:B--2---:R0:W-:Y:S04]  /*8e70*/  STL [R1+0x8], R19 ;  /* 0x0000081301007387 */ /* 0x0041e80000100800 */
[----:B0-----:R-:W2:Y:S04]  /*8e80*/  LDL.LU R19, [R1+0x1b20] ;  /* 0x001b200001137983 */ /* 0x001ea80000300800 */
[----:B----4-:R0:W-:Y:S04]  /*8e90*/  STL [R1+0x1c], R25 ;  /* 0x00001c1901007387 */ /* 0x0101e80000100800 */
[----:B0-----:R-:W3:Y:S01]  /*8ea0*/  LDL.LU R25, [R1+0x1b1c] ;  /* 0x001b1c0001197983 */ /* 0x001ee20000300800 */
[----:B------:R-:W-:Y:S01]  /*8eb0*/  ISETP.GT.AND P2, PT, R0, 0x13, PT ;  /* 0x000000130000780c */ /* 0x000fe20003f44270 */
[----:B------:R-:W-:-:S04]  /*8ec0*/  IMAD.MOV.U32 R7, RZ, RZ, c[0x0][0x188] ;  /* 0x00006200ff077624 */ /* 0x000fc800078e00ff */
[----:B------:R-:W-:Y:S01]  /*8ed0*/  IMAD R7, R7, 0x13, RZ ;  /* 0x0000001307077824 */ /* 0x000fe200078e02ff */
[C---:B------:R-:W-:Y:S01]  /*8ee0*/  ISETP.GT.AND P3, PT, R0.reuse, 0x14, PT ;  /* 0x000000140000780c */ /* 0x040fe20003f64270 */
[----:B------:R-:W-:Y:S02]  /*8ef0*/  IMAD.MOV.U32 R5, RZ, RZ, c[0x0][0x188] ;  /* 0x00006200ff057624 */ /* 0x000fe400078e00ff */
[----:B------:R-:W-:Y:S01]  /*8f00*/  IMAD.WIDE R6, R7, 0x2, R2 ;  /* 0x0000000207067825 */ /* 0x000fe200078e0202 */
[----:B------:R-:W-:-:S03]  /*8f10*/  ISETP.GT.AND P0, PT, R0, 0x15, PT ;  /* 0x000000150000780c */ /* 0x000fc60003f04270 */
[----:B------:R-:W-:Y:S01]  /*8f20*/  IMAD R5, R5, 0x14, RZ ;  /* 0x0000001405057824 */ /* 0x000fe200078e02ff */
[----:B------:R-:W-:-:S03]  /*8f30*/  PRMT R22, RZ, 0x7610, R22 ;  /* 0x00007610ff167816 */ /* 0x000fc60000000016 */
[----:B------:R-:W-:-:S05]  /*8f40*/  IMAD.WIDE R4, R5, 0x2, R2 ;  /* 0x0000000205047825 */ /* 0x000fca00078e0202 */
[----:B------:R-:W4:Y:S01]  /*8f50*/  @P3 LDG.E.U16 R22, [R4.64] ;  /* 0x0000000404163981 */ /* 0x000f22000c1e1500 */
[----:B--2---:R-:W-:-:S06]  /*8f60*/  PRMT R19, RZ, 0x7610, R19 ;  /* 0x00007610ff137816 */ /* 0x004fcc0000000013 */
[----:B------:R0:W2:Y:S02]  /*8f70*/  @P2 LDG.E.U16 R19, [R6.64] ;  /* 0x0000000406132981 */ /* 0x0000a4000c1e1500 */
[----:B0-----:R-:W-:Y:S01]  /*8f80*/  IMAD.MOV.U32 R7, RZ, RZ, c[0x0][0x188] ;  /* 0x00006200ff077624 */ /* 0x001fe200078e00ff */
[----:B---3--:R-:W-:-:S03]  /*8f90*/  PRMT R25, RZ, 0x7610, R25 ;  /* 0x00007610ff197816 */ /* 0x008fc60000000019 */
[----:B------:R-:W-:-:S04]  /*8fa0*/  IMAD R7, R7, 0x15, RZ ;  /* 0x0000001507077824 */ /* 0x000fc800078e02ff */
[----:B------:R-:W-:-:S05]  /*8fb0*/  IMAD.WIDE R6, R7, 0x2, R2 ;  /* 0x0000000207067825 */ /* 0x000fca00078e0202 */
[----:B------:R-:W3:Y:S04]  /*8fc0*/  @P0 LDG.E.U16 R25, [R6.64] ;  /* 0x0000000406190981 */ /* 0x000ee8000c1e1500 */
[----:B--2---:R0:W-:Y:S04]  /*8fd0*/  STL [R1+0x2c], R19 ;  /* 0x00002c1301007387 */ /* 0x0041e80000100800 */
[----:B0-----:R-:W2:Y:S04]  /*8fe0*/  LDL.LU R19, [R1+0x1b18] ;  /* 0x001b180001137983 */ /* 0x001ea80000300800 */
[----:B----4-:R-:W-:Y:S04]  /*8ff0*/  STL [R1+0x1a24], R22 ;  /* 0x001a241601007387 */ /* 0x010fe80000100800 */
[----:B------:R-:W-:Y:S04]  /*9000*/  STL [R1+0x1a28], R22 ;  /* 0x001a281601007387 */ /* 0x000fe80000100800 */
[----:B------:R-:W-:Y:S04]  /*9010*/  STL [R1+0x1a2c], R22 ;  /* 0x001a2c1601007387 */ /* 0x000fe80000100800 */
[----:B------:R-:W-:Y:S04]  /*9020*/  STL [R1+0x1a30], R22 ;  /* 0x001a301601007387 */ /* 0x000fe80000100800 */
[----:B------:R-:W-:Y:S04]  /*9030*/  STL [R1+0x1a38], R22 ;  /* 0x001a381601007387 */ /* 0x000fe80000100800 */
[----:B------:R-:W-:Y:S04]  /*9040*/  STL [R1+0x1a3c], R22 ;  /* 0x001a3c1601007387 */ /* 0x000fe80000100800 */
[----:B---3--:R0:W-:Y:S04]  /*9050*/  STL [R1+0x130], R25 ;  /* 0x0001301901007387 */ /* 0x0081e80000100800 */
[----:B0-----:R-:W3:Y:S01]  /*9060*/  LDL.LU R25, [R1+0x1b14] ;  /* 0x001b140001197983 */ /* 0x001ee20000300800 */
[----:B------:R-:W-:Y:S01]  /*9070*/  ISETP.GT.AND P1, PT, R0, 0x16, PT ;  /* 0x000000160000780c */ /* 0x000fe20003f24270 */
[----:B------:R-:W-:-:S04]  /*9080*/  IMAD.MOV.U32 R5, RZ, RZ, c[0x0][0x188] ;  /* 0x00006200ff057624 */ /* 0x000fc800078e00ff */
[----:B------:R-:W-:Y:S01]  /*9090*/  IMAD R5, R5, 0x16, RZ ;  /* 0x0000001605057824 */ /* 0x000fe200078e02ff */
[----:B------:R-:W-:Y:S01]  /*90a0*/  ISETP.GT.AND P2, PT, R0, 0x17, PT ;  /* 0x000000170000780c */ /* 0x000fe20003f44270 */
[----:B------:R-:W-:Y:S02]  /*90b0*/  IMAD.MOV.U32 R7, RZ, RZ, c[0x0][0x188] ;  /* 0x00006200ff077624 */ /* 0x000fe400078e00ff */
[----:B------:R-:W-:-:S04]  /*90c0*/  IMAD.WIDE R4, R5, 0x2, R2 ;  /* 0x0000000205047825 */ /* 0x000fc800078e0202 */
[----:B------:R-:W-:-:S04]  /*90d0*/  IMAD R7, R7, 0x17, RZ ;  /* 0x0000001707077824 */ /* 0x000fc800078e02ff */
[----:B------:R-:W-:Y:S01]  /*90e0*/  IMAD.WIDE R6, R7, 0x2, R2 ;  /* 0x0000000207067825 */ /* 0x000fe200078e0202 */
[----:B--2---:R-:W-:-:S06]  /*90f0*/  PRMT R19, RZ, 0x7610, R19 ;  /* 0x00007610ff137816 */ /* 0x004fcc0000000013 */
[----:B------:R-:W2:Y:S01]  /*9100*/  @P1 LDG.E.U16 R19, [R4.64] ;  /* 0x0000000404131981 */ /* 0x000ea2000c1e1500 */
[----:B---3--:R-:W-:-:S06]  /*9110*/  PRMT R25, RZ, 0x7610, R25 ;  /* 0x00007610ff197816 */ /* 0x008fcc0000000019 */
[----:B------:R-:W3:Y:S04]  /*9120*/  @P2 LDG.E.U16 R25, [R6.64] ;  /* 0x0000000406192981 */ /* 0x000ee8000c1e1500 */
[----:B--2---:R0:W-:Y:S04]  /*9130*/  STL [R1+0x144], R19 ;  /* 0x0001441301007387 */ /* 0x0041e80000100800 */
[----:B0-----:R-:W2:Y:S04]  /*9140*/  LDL.LU R19, [R1+0x1b10] ;  /* 0x001b100001137983 */ /* 0x001ea80000300800 */
[----:B---3--:R0:W-:Y:S04]  /*9150*/  STL [R1+0x1f4], R25 ;  /* 0x0001f41901007387 */ /* 0x0081e80000100800 */
        /* <DEDUP_REMOVED lines=10> */
[----:B------:R-:W-:Y:S01]  /*9200*/  IMAD.WIDE R6, R7, 0x2, R2 ;  /* 0x0000000207067825 */ /* 0x000fe200078e0202 */
[----:B--2---:R-:W-:-:S06]  /*9210*/  PRMT R19, RZ, 0x7610, R19 ;  /* 0x00007610ff137816 */ /* 0x004fcc0000000013 */
[----:B------:R0:W2:Y:S02]  /*9220*/  @P3 LDG.E.U16 R19, [R4.64] ;  /* 0x0000000404133981 */ /* 0x0000a4000c1e1500 */
[----:B0-----:R-:W-:-:S04]  /*9230*/  IMAD.MOV.U32 R5, RZ, RZ, c[0x0][0x188] ;  /* 0x00006200ff057624 */ /* 0x001fc800078e00ff */
[----:B------:R-:W-:-:S04]  /*9240*/  IMAD R5, R5, 0x1a, RZ ;  /* 0x0000001a05057824 */ /* 0x000fc800078e02ff */
[----:B------:R-:W-:-:S05]  /*9250*/  IMAD.WIDE R4, R5, 0x2, R2 ;  /* 0x0000000205047825 */ /* 0x000fca00078e0202 */
[----:B------:R-:W4:Y:S01]  /*9260*/  @P1 LDG.E.U16 R18, [R4.64] ;  /* 0x0000000404121981 */ /* 0x000f22000c1e1500 */
[----:B---3--:R-:W-:-:S06]  /*9270*/  PRMT R25, RZ, 0x7610, R25 ;  /* 0x00007610ff197816 */ /* 0x008fcc0000000019 */
[----:B------:R-:W3:Y:S04]  /*9280*/  @P0 LDG.E.U16 R25, [R6.64] ;  /* 0x0000000406190981 */ /* 0x000ee8000c1e1500 */
[----:B--2---:R-:W-:Y:S04]  /*9290*/  STL [R1+0x1aa0], R19 ;  /* 0x001aa01301007387 */ /* 0x004fe80000100800 */
[----:B---3--:R-:W-:Y:S04]  /*92a0*/  STL [R1+0x1a80], R25 ;  /* 0x001a801901007387 */ /* 0x008fe80000100800 */
[----:B------:R-:W-:Y:S04]  /*92b0*/  STL [R1+0x1a84], R25 ;  /* 0x001a841901007387 */ /* 0x000fe80000100800 */
[----:B------:R-:W-:Y:S04]  /*92c0*/  STL [R1+0x1a98], R25 ;  /* 0x001a981901007387 */ /* 0x000fe80000100800 */
[----:B------:R-:W-:Y:S04]  /*92d0*/  STL [R1+0x1a9c], R25 ;  /* 0x001a9c1901007387 */ /* 0x000fe80000100800 */
[----:B----4-:R0:W-:Y:S04]  /*92e0*/  STL [R1+0x10], R18 ;  /* 0x0000101201007387 */ /* 0x0101e80000100800 */
[----:B0-----:R-:W2:Y:S01]  /*92f0*/  LDL.LU R18, [R1+0x1b08] ;  /* 0x001b080001127983 */ /* 0x001ea20000300800 */
[C---:B------:R-:W-:Y:S01]  /*9300*/  ISETP.GT.AND P2, PT, R0.reuse, 0x1b, PT ;  /* 0x0000001b0000780c */ /* 0x040fe20003f44270 */
[----:B------:R-:W-:Y:S01]  /*9310*/  IMAD.MOV.U32 R7, RZ, RZ, c[0x0][0x188] ;  /* 0x00006200ff077624 */ /* 0x000fe200078e00ff */
[----:B------:R-:W-:Y:S01]  /*9320*/  ISETP.GT.AND P3, PT, R0, 0x1c, PT ;  /* 0x0000001c0000780c */ /* 0x000fe20003f64270 */
[----:B------:R-:W-:-:S02]  /*9330*/  IMAD.MOV.U32 R5, RZ, RZ, c[0x0][0x188] ;  /* 0x00006200ff057624 */ /* 0x000fc400078e00ff */
[----:B------:R-:W-:Y:S01]  /*9340*/  IMAD R7, R7, 0x1b, RZ ;  /* 0x0000001b07077824 */ /* 0x000fe200078e02ff */
[----:B------:R-:W-:Y:S01]  /*9350*/  PRMT R15, RZ, 0x7610, R15 ;  /* 0x00007610ff0f7816 */ /* 0x000fe2000000000f */
[----:B------:R-:W-:Y:S01]  /*9360*/  IMAD R5, R5, 0x1c, RZ ;  /* 0x0000001c05057824 */ /* 0x000fe200078e02ff */
[----:B------:R-:W-:Y:S01]  /*9370*/  PRMT R21, RZ, 0x7610, R21 ;  /* 0x00007610ff157816 */ /* 0x000fe20000000015 */
[----:B------:R-:W-:-:S04]  /*9380*/  IMAD.WIDE R6, R7, 0x2, R2 ;  /* 0x0000000207067825 */ /* 0x000fc800078e0202 */
[----:B------:R-:W-:Y:S01]  /*9390*/  IMAD.WIDE R4, R5, 0x2, R2 ;  /* 0x0000000205047825 */ /* 0x000fe200078e0202 */
[----:B------:R0:W3:Y:S01]  /*93a0*/  @P2 LDG.E.U16 R15, [R6.64] ;  /* 0x00000004060f2981 */ /* 0x0000e2000c1e1500 */
[C---:B------:R-:W-:Y:S02]  /*93b0*/  ISETP.GT.AND P0, PT, R0.reuse, 0x1d, PT ;  /* 0x0000001d0000780c */ /* 0x040fe40003f04270 */
[----:B------:R-:W-:Y:S01]  /*93c0*/  ISETP.GT.AND P1, PT, R0, 0x1e, PT ;  /* 0x0000001e0000780c */ /* 0x000fe20003f24270 */
[----:B------:R1:W4:Y:S01]  /*93d0*/  @P3 LDG.E.U16 R21, [R4.64] ;  /* 0x0000000404153981 */ /* 0x000322000c1e1500 */
[----:B0-----:R-:W-:Y:S02]  /*93e0*/  IMAD.MOV.U32 R7, RZ, RZ, c[0x0][0x188] ;  /* 0x00006200ff077624 */ /* 0x001fe400078e00ff */
[----:B-1----:R-:W-:Y:S02]  /*93f0*/  IMAD.MOV.U32 R5, RZ, RZ, c[0x0][0x188] ;  /* 0x00006200ff057624 */ /* 0x002fe400078e00ff */
[----:B------:R-:W-:-:S02]  /*9400*/  IMAD R7, R7, 0x1d, RZ ;  /* 0x0000001d07077824 */ /* 0x000fc400078e02ff */
[----:B------:R-:W-:Y:S01]  /*9410*/  IMAD R5, R5, 0x1e, RZ ;  /* 0x0000001e05057824 */ /* 0x000fe200078e02ff */
[----:B------:R-:W-:Y:S01]  /*9420*/  PRMT R27, RZ, 0x7610, R27 ;  /* 0x00007610ff1b7816 */ /* 0x000fe2000000001b */
[----:B------:R-:W-:-:S04]  /*9430*/  IMAD.WIDE R6, R7, 0x2, R2 ;  /* 0x0000000207067825 */ /* 0x000fc800078e0202 */
[----:B------:R-:W-:-:S05]  /*9440*/  IMAD.WIDE R4, R5, 0x2, R2 ;  /* 0x0000000205047825 */ /* 0x000fca00078e0202 */
[----:B------:R-:W4:Y:S01]  /*9450*/  @P1 LDG.E.U16 R27, [R4.64] ;  /* 0x00000004041b1981 */ /* 0x000f22000c1e1500 */
[----:B------:R-:W-:Y:S02]  /*9460*/  ISETP.GT.AND P2, PT, R0, 0x1f, PT ;  /* 0x0000001f0000780c */ /* 0x000fe40003f44270 */
[----:B------:R-:W-:Y:S02]  /*9470*/  PRMT R12, RZ, 0x7610, R12 ;  /* 0x00007610ff0c7816 */ /* 0x000fe4000000000c */
[----:B--2---:R-:W-:-:S06]  /*9480*/  PRMT R18, RZ, 0x7610, R18 ;  /* 0x00007610ff127816 */ /* 0x004fcc0000000012 */
[----:B------:R0:W2:Y:S02]  /*9490*/  @P0 LDG.E.U16 R18, [R6.64] ;  /* 0x0000000406120981 */ /* 0x0000a4000c1e1500 */
[----:B0-----:R-:W-:-:S04]  /*94a0*/  IMAD.MOV.U32 R7, RZ, RZ, c[0x0][0x188] ;  /* 0x00006200ff077624 */ /* 0x001fc800078e00ff */
[----:B------:R-:W-:-:S04]  /*94b0*/  IMAD R7, R7, 0x1f, RZ ;  /* 0x0000001f07077824 */ /* 0x000fc800078e02ff */
[----:B------:R-:W-:-:S05]  /*94c0*/  IMAD.WIDE R6, R7, 0x2, R2 ;  /* 0x0000000207067825 */ /* 0x000fca00078e0202 */
[----:B------:R-:W2:Y:S04]  /*94d0*/  @P2 LDG.E.U16 R12, [R6.64] ;  /* 0x00000004060c2981 */ /* 0x000ea8000c1e1500 */
[----:B---3--:R0:W-:Y:S04]  /*94e0*/  STL [R1+0x24], R15 ;  /* 0x0000240f01007387 */ /* 0x0081e80000100800 */
[----:B0-----:R-:W3:Y:S04]  /*94f0*/  LDL.LU R15, [R1+0x1b04] ;  /* 0x001b0400010f7983 */ /* 0x001ee80000300800 */
[----:B----4-:R-:W-:Y:S04]  /*9500*/  STL [R1+0x1a34], R21 ;  /* 0x001a341501007387 */ /* 0x010fe80000100800 */
[----:B--2---:R0:W-:Y:S04]  /*9510*/  STL [R1+0x120], R18 ;  /* 0x0001201201007387 */ /* 0x0041e80000100800 */
[----:B0-----:R-:W2:Y:S04]  /*9520*/  LDL.LU R18, [R1+0x1b00] ;  /* 0x001b000001127983 */ /* 0x001ea80000300800 */
[----:B------:R0:W-:Y:S04]  /*9530*/  STL [R1+0x138], R27 ;  /* 0x0001381b01007387 */ /* 0x0001e80000100800 */
[----:B0-----:R-:W4:Y:S04]  /*9540*/  LDL.LU R27, [R1+0x1afc] ;  /* 0x001afc00011b7983 */ /* 0x001f280000300800 */
[----:B------:R0:W-:Y:S04]  /*9550*/  STL [R1+0x14c], R12 ;  /* 0x00014c0c01007387 */ /* 0x0001e80000100800 */
[----:B0-----:R-:W2:Y:S01]  /*9560*/  LDL.LU R12, [R1+0x1af8] ;  /* 0x001af800010c7983 */ /* 0x001ea20000300800 */
[----:B------:R-:W-:Y:S01]  /*9570*/  ISETP.GT.AND P3, PT, R0, 0x20, PT ;  /* 0x000000200000780c */ /* 0x000fe20003f64270 */
[----:B------:R-:W-:Y:S01]  /*9580*/  IMAD.MOV.U32 R5, RZ, RZ, c[0x0][0x188] ;  /* 0x00006200ff057624 */ /* 0x000fe200078e00ff */
[----:B---3--:R-:W-:-:S03]  /*9590*/  PRMT R15, RZ, 0x7610, R15 ;  /* 0x00007610ff0f7816 */ /* 0x008fc6000000000f */
[----:B------:R-:W-:-:S04]  /*95a0*/  IMAD.SHL.U32 R5, R5, 0x20, RZ ;  /* 0x0000002005057824 */ /* 0x000fc800078e00ff */
[----:B------:R-:W-:Y:S01]  /*95b0*/  IMAD.WIDE R4, R5, 0x2, R2 ;  /* 0x0000000205047825 */ /* 0x000fe200078e0202 */
[----:B------:R-:W-:-:S04]  /*95c0*/  ISETP.GT.AND P1, PT, R0, 0x22, PT ;  /* 0x000000220000780c */ /* 0x000fc80003f24270 */
[----:B------:R0:W3:Y:S02]  /*95d0*/  @P3 LDG.E.U16 R15, [R4.64] ;  /* 0x00000004040f3981 */ /* 0x0000e4000c1e1500 */
[----:B0-----:R-:W-:-:S04]  /*95e0*/  IMAD.MOV.U32 R5, RZ, RZ, c[0x0][0x188] ;  /* 0x00006200ff057624 */ /* 0x001fc800078e00ff */
[----:B------:R-:W-:-:S04]  /*95f0*/  IMAD R5, R5, 0x22, RZ ;  /* 0x0000002205057824 */ /* 0x000fc800078e02ff */
[----:B------:R-:W-:Y:S01]  /*9600*/  IMAD.WIDE R4, R5, 0x2, R2 ;  /* 0x0000000205047825 */ /* 0x000fe200078e0202 */
[C---:B------:R-:W-:Y:S02]  /*9610*/  ISETP.GT.AND P2, PT, R0.reuse, 0x23, PT ;  /* 0x000000230000780c */ /* 0x040fe40003f44270 */
[----:B------:R-:W-:Y:S01]  /*9620*/  ISETP.GT.AND P4, PT, R0, 0x21, PT ;  /* 0x000000210000780c */ /* 0x000fe20003f84270 */
[----:B------:R-:W-:Y:S01]  /*9630*/  IMAD.MOV.U32 R7, RZ, RZ, c[0x0][0x188] ;  /* 0x00006200ff077624 */ /* 0x000fe200078e00ff */
[----:B------:R-:W-:-:S03]  /*9640*/  PRMT R11, RZ, 0x7610, R11 ;  /* 0x00007610ff0b7816 */ /* 0x000fc6000000000b */
[----:B------:R-:W-:Y:S01]  /*9650*/  IMAD R7, R7, 0x21, RZ ;  /* 0x0000002107077824 */ /* 0x000fe200078e02ff */
[----:B------:R-:W-:-:S03]  /*9660*/  ISETP.GT.AND P0, PT, R0, RZ, PT ;  /* 0x000000ff0000720c */ /* 0x000fc60003f04270 */
[----:B------:R-:W-:Y:S01]  /*9670*/  IMAD.WIDE R6, R7, 0x2, R2 ;  /* 0x0000000207067825 */ /* 0x000fe200078e0202 */
[----:B------:R-:W-:Y:S02]  /*9680*/  PRMT R20, RZ, 0x7610, R20 ;  /* 0x00007610ff147816 */ /* 0x000fe40000000014 */
[----:B------:R-:W-:Y:S02]  /*9690*/  PRMT R14, RZ, 0x7610, R14 ;  /* 0x00007610ff0e7816 */ /* 0x000fe4000000000e */
[----:B------:R-:W-:Y:S02]  /*96a0*/  PRMT R17, RZ, 0x7610, R17 ;  /* 0x00007610ff117816 */ /* 0x000fe40000000011 */
[----:B------:R-:W-:Y:S02]  /*96b0*/  PRMT R8, RZ, 0x7610, R8 ;  /* 0x00007610ff087816 */ /* 0x000fe40000000008 */
[----:B----4-:R-:W-:-:S06]  /*96c0*/  PRMT R27, RZ, 0x7610, R27 ;  /* 0x00007610ff1b7816 */ /* 0x010fcc000000001b */
[----:B------:R0:W4:Y:S02]  /*96d0*/  @P1 LDG.E.U16 R27, [R4.64] ;  /* 0x00000004041b1981 */ /* 0x000124000c1e1500 */
[----:B0-----:R-:W-:-:S04]  /*96e0*/  IMAD.MOV.U32 R5, RZ, RZ, c[0x0][0x188] ;  /* 0x00006200ff057624 */ /* 0x001fc800078e00ff */
[----:B------:R-:W-:-:S04]  /*96f0*/  IMAD R5, R5, 0x23, RZ ;  /* 0x0000002305057824 */ /* 0x000fc800078e02ff */
[----:B------:R-:W-:Y:S01]  /*9700*/  IMAD.WIDE R4, R5, 0x2, R2 ;  /* 0x0000000205047825 */ /* 0x000fe200078e0202 */
[----:B--2---:R-:W-:Y:S02]  /*9710*/  PRMT R18, RZ, 0x7610, R18 ;  /* 0x00007610ff127816 */ /* 0x004fe40000000012 */
[----:B------:R-:W-:Y:S02]  /*9720*/  ISETP.GT.AND P1, PT, R0, 0x24, PT ;  /* 0x000000240000780c */ /* 0x000fe40003f24270 */
[----:B------:R0:W2:Y:S01]  /*9730*/  @P2 LDG.E.U16 R11, [R4.64] ;  /* 0x00000004040b2981 */ /* 0x0000a2000c1e1500 */
[----:B------:R-:W-:-:S03]  /*9740*/  PRMT R12, RZ, 0x7610, R12 ;  /* 0x00007610ff0c7816 */ /* 0x000fc6000000000c */
[----:B------:R-:W2:Y:S04]  /*9750*/  @P4 LDG.E.U16 R18, [R6.64] ;  /* 0x0000000406124981 */ /* 0x000ea8000c1e1500 */
[----:B------:R1:W3:Y:S01]  /*9760*/  @P0 LDG.E.U16 R12, [R2.64] ;  /* 0x00000004020c0981 */ /* 0x0002e2000c1e1500 */
[----:B0-----:R-:W-:-:S04]  /*9770*/  IMAD.MOV.U32 R5, RZ, RZ, c[0x0][0x188] ;  /* 0x00006200ff057624 */ /* 0x001fc800078e00ff */
[----:B------:R-:W-:-:S04]  /*9780*/  IMAD R5, R5, 0x24, RZ ;  /* 0x0000002405057824 */ /* 0x000fc800078e02ff */
[----:B------:R-:W-:Y:S01]  /*9790*/  IMAD.WIDE R4, R5, 0x2, R2 ;  /* 0x0000000205047825 */ /* 0x000fe200078e0202 */
[----:B------:R-:W-:-:S04]  /*97a0*/  ISETP.GT.AND P0, PT, R0, 0x25, PT ;  /* 0x000000250000780c */ /* 0x000fc80003f04270 */
[----:B------:R0:W3:Y:S02]  /*97b0*/  @P1 LDG.E.U16 R20, [R4.64] ;  /* 0x0000000404141981 */ /* 0x0000e4000c1e1500 */
        /* <DEDUP_REMOVED lines=12> */
[----:B------:R-:W-:-:S05]  /*9880*/  IMAD.WIDE R4, R5, 0x2, R2 ;  /* 0x0000000205047825 */ /* 0x000fca00078e0202 */
[----:B------:R-:W3:Y:S04]  /*9890*/  @P0 LDG.E.U16 R8, [R4.64] ;  /* 0x0000000404080981 */ /* 0x000ee8000c1e1500 */
[----:B--2---:R-:W-:Y:S04]  /*98a0*/  STL [R1+0x1a7c], R18 ;  /* 0x001a7c1201007387 */ /* 0x004fe80000100800 */
[----:B------:R-:W-:Y:S04]  /*98b0*/  STL [R1+0x1a88], R18 ;  /* 0x001a881201007387 */ /* 0x000fe80000100800 */
[----:B------:R-:W-:Y:S04]  /*98c0*/  STL [R1+0x1a8c], R18 ;  /* 0x001a8c1201007387 */ /* 0x000fe80000100800 */
[----:B------:R-:W-:Y:S04]  /*98d0*/  STL [R1+0x1a90], R18 ;  /* 0x001a901201007387 */ /* 0x000fe80000100800 */
[----:B------:R-:W-:Y:S04]  /*98e0*/  STL [R1+0x1a94], R18 ;  /* 0x001a941201007387 */ /* 0x000fe80000100800 */
[----:B----4-:R-:W-:Y:S04]  /*98f0*/  STL [R1+0x1a5c], R27 ;  /* 0x001a5c1b01007387 */ /* 0x010fe80000100800 */
[----:B------:R-:W-:Y:S04]  /*9900*/  STL [R1+0x1a60], R27 ;  /* 0x001a601b01007387 */ /* 0x000fe80000100800 */
[----:B------:R0:W-:Y:S04]  /*9910*/  STL [R1+0x18], R11 ;  /* 0x0000180b01007387 */ /* 0x0001e80000100800 */
[----:B0-----:R-:W2:Y:S04]  /*9920*/  LDL.LU R11, [R1+0x1af4] ;  /* 0x001af400010b7983 */ /* 0x001ea80000300800 */
[----:B---3--:R-:W-:Y:S04]  /*9930*/  STL [R1+0x1a40], R20 ;  /* 0x001a401401007387 */ /* 0x008fe80000100800 */
        /* <DEDUP_REMOVED lines=13> */
[----:B0-----:R-:W3:Y:S04]  /*9a10*/  LDL.LU R14, [R1+0x1af0] ;  /* 0x001af000010e7983 */ /* 0x001ee80000300800 */
[----:B------:R0:W-:Y:S04]  /*9a20*/  STL [R1+0x12c], R17 ;  /* 0x00012c1101007387 */ /* 0x0001e80000100800 */
[----:B0-----:R-:W4:Y:S04]  /*9a30*/  LDL.LU R17, [R1+0x1aec] ;  /* 0x001aec0001117983 */ /* 0x001f280000300800 */
[----:B------:R0:W-:Y:S04]  /*9a40*/  STL [R1+0x13c], R8 ;  /* 0x00013c0801007387 */ /* 0x0001e80000100800 */
[----:B0-----:R-:W4:Y:S01]  /*9a50*/  LDL.LU R8, [R1+0x1ae8] ;  /* 0x001ae80001087983 */ /* 0x001f220000300800 */
[----:B------:R-:W-:Y:S01]  /*9a60*/  ISETP.GT.AND P1, PT, R0, 0x28, PT ;  /* 0x000000280000780c */ /* 0x000fe20003f24270 */
[----:B------:R-:W-:-:S04]  /*9a70*/  IMAD.MOV.U32 R5, RZ, RZ, c[0x0][0x188] ;  /* 0x00006200ff057624 */ /* 0x000fc800078e00ff */
[----:B------:R-:W-:-:S04]  /*9a80*/  IMAD R5, R5, 0x28, RZ ;  /* 0x0000002805057824 */ /* 0x000fc800078e02ff */
[----:B------:R-:W-:Y:S01]  /*9a90*/  IMAD.WIDE R4, R5, 0x2, R2 ;  /* 0x0000000205047825 */ /* 0x000fe200078e0202 */
[----:B------:R-:W-:Y:S02]  /*9aa0*/  ISETP.GT.AND P0, PT, R0, 0x29, PT ;  /* 0x000000290000780c */ /* 0x000fe40003f04270 */
[----:B------:R-:W-:Y:S02]  /*9ab0*/  PRMT R7, RZ, 0x7610, R7 ;  /* 0x00007610ff077816 */ /* 0x000fe40000000007 */
[----:B------:R-:W-:Y:S02]  /*9ac0*/  PRMT R21, RZ, 0x7610, R21 ;  /* 0x00007610ff157816 */ /* 0x000fe40000000015 */
[----:B------:R-:W-:Y:S02]  /*9ad0*/  PRMT R9, RZ, 0x7610, R9 ;  /* 0x00007610ff097816 */ /* 0x000fe40000000009 */
[----:B--2---:R-:W-:-:S06]  /*9ae0*/  PRMT R11, RZ, 0x7610, R11 ;  /* 0x00007610ff0b7816 */ /* 0x004fcc000000000b */
[----:B------:R0:W2:Y:S02]  /*9af0*/  @P1 LDG.E.U16 R11, [R4.64] ;  /* 0x00000004040b1981 */ /* 0x0000a4000c1e1500 */
[----:B0-----:R-:W-:-:S04]  /*9b00*/  IMAD.MOV.U32 R5, RZ, RZ, c[0x0][0x188] ;  /* 0x00006200ff057624 */ /* 0x001fc800078e00ff */
[----:B------:R-:W-:-:S04]  /*9b10*/  IMAD R5, R5, 0x29, RZ ;  /* 0x0000002905057824 */ /* 0x000fc800078e02ff */
[----:B------:R-:W-:Y:S01]  /*9b20*/  IMAD.WIDE R4, R5, 0x2, R2 ;  /* 0x0000000205047825 */ /* 0x000fe200078e0202 */
[----:B------:R-:W-:Y:S02]  /*9b30*/  ISETP.GT.AND P1, PT, R0, 0x2a, PT ;  /* 0x0000002a0000780c */ /* 0x000fe40003f24270 */
[----:B---3--:R-:W-:-:S06]  /*9b40*/  PRMT R14, RZ, 0x7610, R14 ;  /* 0x00007610ff0e7816 */ /* 0x008fcc000000000e */
[----:B------:R0:W3:Y:S02]  /*9b50*/  @P0 LDG.E.U16 R14, [R4.64] ;  /* 0x00000004040e0981 */ /* 0x0000e4000c1e1500 */
[----:B0-----:R-:W-:Y:S01]  /*9b60*/  IMAD.MOV.U32 R5, RZ, RZ, c[0x0][0x188] ;  /* 0x00006200ff057624 */ /* 0x001fe200078e00ff */
[----:B----4-:R-:W-:-:S03]  /*9b70*/  PRMT R17, RZ, 0x7610, R17 ;  /* 0x00007610ff117816 */ /* 0x010fc60000000011 */
[----:B------:R-:W-:-:S04]  /*9b80*/  IMAD R5, R5, 0x2a, RZ ;  /* 0x0000002a05057824 */ /* 0x000fc800078e02ff */
[----:B------:R-:W-:Y:S01]  /*9b90*/  IMAD.WIDE R4, R5, 0x2, R2 ;  /* 0x0000000205047825 */ /* 0x000fe200078e0202 */
[----:B------:R-:W-:-:S04]  /*9ba0*/  ISETP.GT.AND P0, PT, R0, 0x30, PT ;  /* 0x000000300000780c */ /* 0x000fc80003f04270 */
[----:B------:R0:W4:Y:S01]  /*9bb0*/  @P1 LDG.E.U16 R17, [R4.64] ;  /* 0x0000000404111981 */ /* 0x000122000c1e1500 */
[----:B------:R-:W-:Y:S01]  /*9bc0*/  PRMT R8, RZ, 0x7610, R8 ;  /* 0x00007610ff087816 */ /* 0x000fe20000000008 */
[----:B0-----:R-:W-:-:S04]  /*9bd0*/  IMAD.MOV.U32 R5, RZ, RZ, c[0x0][0x188] ;  /* 0x00006200ff057624 */ /* 0x001fc800078e00ff */
[----:B------:R-:W-:-:S04]  /*9be0*/  IMAD R5, R5, 0x30, RZ ;  /* 0x0000003005057824 */ /* 0x000fc800078e02ff */
[----:B------:R-:W-:Y:S01]  /*9bf0*/  IMAD.WIDE R4, R5, 0x2, R2 ;  /* 0x0000000205047825 */ /* 0x000fe200078e0202 */
[----:B------:R-:W-:-:S04]  /*9c00*/  ISETP.GT.AND P1, PT, R0, 0x38, PT ;  /* 0x000000380000780c */ /* 0x000fc80003f24270 */
[----:B------:R0:W2:Y:S02]  /*9c10*/  @P0 LDG.E.U16 R8, [R4.64] ;  /* 0x0000000404080981 */ /* 0x0000a4000c1e1500 */
        /* <DEDUP_REMOVED lines=12> */
[----:B------:R-:W-:-:S05]  /*9ce0*/  IMAD.WIDE R4, R5, 0x2, R2 ;  /* 0x0000000205047825 */ /* 0x000fca00078e0202 */
[----:B------:R-:W2:Y:S01]  /*9cf0*/  @P1 LDG.E.U16 R9, [R4.64] ;  /* 0x0000000404091981 */ /* 0x000ea2000c1e1500 */
[----:B------:R-:W-:-:S03]  /*9d00*/  ISETP.GT.AND P0, PT, R0, 0x2d, PT ;  /* 0x0000002d0000780c */ /* 0x000fc60003f04270 */
[----:B--2---:R0:W-:Y:S04]  /*9d10*/  STL [R1+0x94], R9 ;  /* 0x0000940901007387 */ /* 0x0041e80000100800 */
[----:B0-----:R-:W2:Y:S01]  /*9d20*/  LDL.LU R9, [R1+0x1ae4] ;  /* 0x001ae40001097983 */ /* 0x001ea20000300800 */
[----:B------:R-:W-:-:S04]  /*9d30*/  IMAD.MOV.U32 R5, RZ, RZ, c[0x0][0x188] ;  /* 0x00006200ff057624 */ /* 0x000fc800078e00ff */
[----:B------:R-:W-:-:S04]  /*9d40*/  IMAD R5, R5, 0x2d, RZ ;  /* 0x0000002d05057824 */ /* 0x000fc800078e02ff */
[----:B------:R-:W-:Y:S01]  /*9d50*/  IMAD.WIDE R4, R5, 0x2, R2 ;  /* 0x0000000205047825 */ /* 0x000fe200078e0202 */
[----:B------:R-:W-:Y:S02]  /*9d60*/  ISETP.GT.AND P1, PT, R0, 0x2e, PT ;  /* 0x0000002e0000780c */ /* 0x000fe40003f24270 */
[----:B------:R-:W-:Y:S02]  /*9d70*/  PRMT R13, RZ, 0x7610, R13 ;  /* 0x00007610ff0d7816 */ /* 0x000fe4000000000d */
[----:B------:R-:W-:Y:S02]  /*9d80*/  PRMT R24, RZ, 0x7610, R24 ;  /* 0x00007610ff187816 */ /* 0x000fe40000000018 */
[----:B--2---:R-:W-:-:S06]  /*9d90*/  PRMT R9, RZ, 0x7610, R9 ;  /* 0x00007610ff097816 */ /* 0x004fcc0000000009 */
[----:B------:R0:W2:Y:S02]  /*9da0*/  @P0 LDG.E.U16 R9, [R4.64] ;  /* 0x0000000404090981 */ /* 0x0000a4000c1e1500 */
        /* <DEDUP_REMOVED lines=8> */
[----:B------:R-:W4:Y:S04]  /*9e30*/  @P0 LDG.E.U16 R24, [R4.64] ;  /* 0x0000000404180981 */ /* 0x000f28000c1e1500 */
[----:B--2---:R0:W-:Y:S04]  /*9e40*/  STL [R1+0xc4], R9 ;  /* 0x0000c40901007387 */ /* 0x0041e80000100800 */
[----:B0-----:R-:W2:Y:S04]  /*9e50*/  LDL.LU R9, [R1+0x1ae0] ;  /* 0x001ae00001097983 */ /* 0x001ea80000300800 */
[----:B---3--:R0:W-:Y:S04]  /*9e60*/  STL [R1+0x118], R13 ;  /* 0x0001180d01007387 */ /* 0x0081e80000100800 */
[----:B0-----:R-:W3:Y:S04]  /*9e70*/  LDL.LU R13, [R1+0x1adc] ;  /* 0x001adc00010d7983 */ /* 0x001ee80000300800 */
[----:B----4-:R0:W-:Y:S04]  /*9e80*/  STL [R1+0x124], R24 ;  /* 0x0001241801007387 */ /* 0x0101e80000100800 */
[----:B0-----:R-:W4:Y:S01]  /*9e90*/  LDL.LU R24, [R1+0x1ad8] ;  /* 0x001ad80001187983 */ /* 0x001f220000300800 */
[----:B------:R-:W-:Y:S01]  /*9ea0*/  ISETP.GT.AND P1, PT, R0, 0x31, PT ;  /* 0x000000310000780c */ /* 0x000fe20003f24270 */
[----:B------:R-:W-:-:S04]  /*9eb0*/  IMAD.MOV.U32 R5, RZ, RZ, c[0x0][0x188] ;  /* 0x00006200ff057624 */ /* 0x000fc800078e00ff */
[----:B------:R-:W-:-:S04]  /*9ec0*/  IMAD R5, R5, 0x31, RZ ;  /* 0x0000003105057824 */ /* 0x000fc800078e02ff */
[----:B------:R-:W-:Y:S01]  /*9ed0*/  IMAD.WIDE R4, R5, 0x2, R2 ;  /* 0x0000000205047825 */ /* 0x000fe200078e0202 */
[----:B------:R-:W-:Y:S02]  /*9ee0*/  ISETP.GT.AND P0, PT, R0, 0x32, PT ;  /* 0x000000320000780c */ /* 0x000fe40003f04270 */
[----:B------:R-:W-:Y:S02]  /*9ef0*/  PRMT R10, RZ, 0x7610, R10 ;  /* 0x00007610ff0a7816 */ /* 0x000fe4000000000a */
[----:B--2---:R-:W-:-:S06]  /*9f00*/  PRMT R9, RZ, 0x7610, R9 ;  /* 0x00007610ff097816 */ /* 0x004fcc0000000009 */
[----:B------:R0:W2:Y:S02]  /*9f10*/  @P1 LDG.E.U16 R9, [R4.64] ;  /* 0x0000000404091981 */ /* 0x0000a4000c1e1500 */
[----:B0-----:R-:W-:-:S04]  /*9f20*/  IMAD.MOV.U32 R5, RZ, RZ, c[0x0][0x188] ;  /* 0x00006200ff057624 */ /* 0x001fc800078e00ff */
[----:B------:R-:W-:Y:S01]  /*9f30*/  IMAD R5, R5, 0x32, RZ ;  /* 0x0000003205057824 */ /* 0x000fe200078e02ff */
[----:B---3--:R-:W-:-:S03]  /*9f40*/  PRMT R13, RZ, 0x7610, R13 ;  /* 0x00007610ff0d7816 */ /* 0x008fc6000000000d */
[----:B------:R-:W-:Y:S01]  /*9f50*/  IMAD.WIDE R4, R5, 0x2, R2 ;  /* 0x0000000205047825 */ /* 0x000fe200078e0202 */
[----:B------:R-:W-:-:S04]  /*9f60*/  ISETP.GT.AND P1, PT, R0, 0x33, PT ;  /* 0x000000330000780c */ /* 0x000fc80003f24270 */
[----:B------:R0:W3:Y:S02]  /*9f70*/  @P0 LDG.E.U16 R13, [R4.64] ;  /* 0x00000004040d0981 */ /* 0x0000e4000c1e1500 */
[----:B0-----:R-:W-:-:S04]  /*9f80*/  IMAD.MOV.U32 R5, RZ, RZ, c[0x0][0x188] ;  /* 0x00006200ff057624 */ /* 0x001fc800078e00ff */
[----:B------:R-:W-:Y:S01]  /*9f90*/  IMAD R5, R5, 0x33, RZ ;  /* 0x0000003305057824 */ /* 0x000fe200078e02ff */
[----:B----4-:R-:W-:-:S03]  /*9fa0*/  PRMT R24, RZ, 0x7610, R24 ;  /* 0x00007610ff187816 */ /* 0x010fc60000000018 */
[----:B------:R-:W-:Y:S01]  /*9fb0*/  IMAD.WIDE R4, R5, 0x2, R2 ;  /* 0x0000000205047825 */ /* 0x000fe200078e0202 */
[----:B------:R-:W-:-:S04]  /*9fc0*/  ISETP.GT.AND P0, PT, R0, 0x34, PT ;  /* 0x000000340000780c */ /* 0x000fc80003f04270 */
[----:B------:R0:W4:Y:S02]  /*9fd0*/  @P1 LDG.E.U16 R24, [R4.64] ;  /* 0x0000000404181981 */ /* 0x000124000c1e1500 */
        /* <DEDUP_REMOVED lines=10> */
[----:B--2---:R-:W-:-:S06]  /*a080*/  PRMT R10, RZ, 0x7610, R10 ;  /* 0x00007610ff0a7816 */ /* 0x004fcc000000000a */
        /* <DEDUP_REMOVED lines=21> */
[----:B--2---:R0:W-:Y:S04]  /*a1e0*/  STL [R1+0x10c], R10 ;  /* 0x00010c0a01007387 */ /* 0x0041e80000100800 */
[----:B0-----:R-:W2:Y:S04]  /*a1f0*/  LDL.LU R10, [R1+0x1acc] ;  /* 0x001acc00010a7983 */ /* 0x001ea80000300800 */
[----:B---3--:R0:W-:Y:S04]  /*a200*/  STL [R1+0x114], R16 ;  /* 0x0001141001007387 */ /* 0x0081e80000100800 */
[----:B0-----:R-:W3:Y:S01]  /*a210*/  LDL.LU R16, [R1+0x1ac8] ;  /* 0x001ac80001107983 */ /* 0x001ee20000300800 */
[----:B------:R-:W-:Y:S01]  /*a220*/  ISETP.GT.AND P1, PT, R0, 0x3a, PT ;  /* 0x0000003a0000780c */ /* 0x000fe20003f24270 */
        /* <DEDUP_REMOVED lines=22> */
[----:B------:R-:W3:Y:S04]  /*a390*/  @P0 LDG.E.U16 R29, [R4.64] ;  /* 0x00000004041d0981 */ /* 0x000ee8000c1e1500 */
[----:B--2---:R0:W-:Y:S04]  /*a3a0*/  STL [R1], R27 ;  /* 0x0000001b01007387 */ /* 0x0041e80000100800 */
[----:B0-----:R-:W2:Y:S04]  /*a3b0*/  LDL R27, [R1+0x74c] ;  /* 0x00074c00011b7983 */ /* 0x001ea80000100800 */
        /* <DEDUP_REMOVED lines=8> */
[----:B---3--:R-:W-:-:S06]  /*a440*/  PRMT R29, RZ, 0x7610, R29 ;  /* 0x00007610ff1d7816 */ /* 0x008fcc000000001d */
[----:B------:R0:W3:Y:S02]  /*a450*/  @P1 LDG.E.U16 R29, [R4.64] ;  /* 0x00000004041d1981 */ /* 0x0000e4000c1e1500 */
[----:B0-----:R-:W-:-:S04]  /*a460*/  IMAD.MOV.U32 R5, RZ, RZ, c[0x0][0x188] ;  /* 0x00006200ff057624 */ /* 0x001fc800078e00ff */
[----:B------:R-:W-:-:S04]  /*a470*/  IMAD R5, R5, 0x3f, RZ ;  /* 0x0000003f05057824 */ /* 0x000fc800078e02ff */
[----:B------:R-:W-:-:S05]  /*a480*/  IMAD.WIDE R4, R5, 0x2, R2 ;  /* 0x0000000205047825 */ /* 0x000fca00078e0202 */
[----:B------:R0:W2:Y:S04]  /*a490*/  @P0 LDG.E.U16 R28, [R4.64] ;  /* 0x00000004041c0981 */ /* 0x0000a8000c1e1500 */
[----:B0-----:R-:W0:Y:S02]  /*a4a0*/  S2R R5, SR_TID.X ;  /* 0x0000000000057919 */ /* 0x001e240000002100 */
[----:B0-----:R-:W-:Y:S02]  /*a4b0*/  LOP3.LUT R4, R5, 0x3f, RZ, 0xc0, !PT ;  /* 0x0000003f05047812 */ /* 0x001fe400078ec0ff */
[----:B---3--:R0:W-:Y:S04]  /*a4c0*/  STL [R1+0xc0], R29 ;  /* 0x0000c01d01007387 */ /* 0x0081e80000100800 */
[----:B0-----:R-:W3:Y:S04]  /*a4d0*/  LDL.LU R29, [R1+0x1ac0] ;  /* 0x001ac000011d7983 */ /* 0x001ee80000300800 */
[----:B------:R1:W-:Y:S04]  /*a4e0*/  STL [R1+0x918], R2 ;  /* 0x0009180201007387 */ /* 0x0003e80000100800 */
[----:B-1----:R-:W3:Y:S04]  /*a4f0*/  LDL.LU R2, [R1+0x898] ;  /* 0x0008980001027983 */ /* 0x002ee80000300800 */
[----:B------:R-:W-:Y:S04]  /*a500*/  STL [R1+0x914], R3 ;  /* 0x0009140301007387 */ /* 0x000fe80000100800 */
[----:B--2---:R0:W-:Y:S04]  /*a510*/  STL [R1+0x104], R28 ;  /* 0x0001041c01007387 */ /* 0x0041e80000100800 */
[----:B0-----:R-:W2:Y:S04]  /*a520*/  LDL.LU R28, [R1+0x1abc] ;  /* 0x001abc00011c7983 */ /* 0x001ea80000300800 */
[----:B------:R-:W3:Y:S01]  /*a530*/  LDL R5, [R1+0x80c] ;  /* 0x00080c0001057983 */ /* 0x000ee20000100800 */
[----:B------:R-:W-:-:S02]  /*a540*/  ISETP.GE.AND P0, PT, R4, R0, PT ;  /* 0x000000000400720c */ /* 0x000fc40003f06270 */
[----:B------:R-:W-:Y:S01]  /*a550*/  PRMT R22, RZ, 0x7610, R22 ;  /* 0x00007610ff167816 */ /* 0x000fe20000000016 */
[----:B------:R0:W-:Y:S04]  /*a560*/  STL [R1+0x910], R0 ;  /* 0x0009100001007387 */ /* 0x0001e80000100800 */
[----:B0-----:R-:W4:Y:S04]  /*a570*/  LDL.LU R0, [R1+0x8e0] ;  /* 0x0008e00001007983 */ /* 0x001f280000300800 */
[----:B------:R-:W-:Y:S01]  /*a580*/  BAR.SYNC.DEFER_BLOCKING 0x0 ;  /* 0x0000000000007b1d */ /* 0x000fe20000010000 */
[----:B---3--:R-:W-:-:S05]  /*a590*/  IADD3 R4, P1, R5, R29, RZ ;  /* 0x0000001d05047210 */ /* 0x008fca0007f3e0ff */
[----:B--2---:R-:W-:Y:S02]  /*a5a0*/  IMAD.X R5, R27, 0x1, R28, P1 ;  /* 0x000000011b057824 */ /* 0x004fe400008e061c */
[----:B------:R-:W2:Y:S04]  /*a5b0*/  LDL R27, [R1+0x748] ;  /* 0x00074800011b7983 */ /* 0x000ea80000100800 */
[----:B------:R4:W3:Y:S02]  /*a5c0*/  @!P0 LDG.E.U16 R22, [R4.64] ;  /* 0x0000000404168981 */ /* 0x0008e4000c1e1500 */
[----:B----4-:R-:W-:Y:S02]  /*a5d0*/  IADD3 R4, P1, R0, R29, RZ ;  /* 0x0000001d00047210 */ /* 0x010fe40007f3e0ff */
[----:B---3--:R0:W-:Y:S04]  /*a5e0*/  STL [R1+0x100], R22 ;  /* 0x0001001601007387 */ /* 0x0081e80000100800 */
[----:B------:R-:W3:Y:S04]  /*a5f0*/  LDL R5, [R1+0x8a0] ;  /* 0x0008a00001057983 */ /* 0x000ee80000100800 */
[----:B0-----:R-:W4:Y:S04]  /*a600*/  LDL R22, [R1+0x7f8] ;  /* 0x0007f80001167983 */ /* 0x001f280000100800 */
[----:B------:R0:W-:Y:S04]  /*a610*/  STL [R1+0x91c], R0 ;  /* 0x00091c0001007387 */ /* 0x0001e80000100800 */
[----:B0-----:R-:W2:Y:S01]  /*a620*/  LDL.LU R0, [R1+0x804] ;  /* 0x0008040001007983 */ /* 0x001ea20000300800 */
[----:B------:R-:W-:-:S02]  /*a630*/  PRMT R23, RZ, 0x7610, R23 ;  /* 0x00007610ff177816 */ /* 0x000fc40000000017 */
[----:B------:R-:W-:Y:S01]  /*a640*/  PRMT R26, RZ, 0x7610, R26 ;  /* 0x00007610ff1a7816 */ /* 0x000fe2000000001a */
[----:B---3--:R-:W-:-:S05]  /*a650*/  IMAD.X R5, R5, 0x1, R28, P1 ;  /* 0x0000000105057824 */ /* 0x008fca00008e061c */
[----:B------:R0:W3:Y:S02]  /*a660*/  @!P0 LDG.E.U16 R23, [R4.64] ;  /* 0x0000000404178981 */ /* 0x0000e4000c1e1500 */
[----:B0-----:R-:W-:-:S05]  /*a670*/  IADD3 R4, P1, R2, R29, RZ ;  /* 0x0000001d02047210 */ /* 0x001fca0007f3e0ff */
[----:B--2---:R-:W-:-:S05]  /*a680*/  IMAD.X R5, R0, 0x1, R28, P1 ;  /* 0x0000000100057824 */ /* 0x004fca00008e061c */
[----:B------:R-:W2:Y:S04]  /*a690*/  @!P0 LDG.E.U16 R26, [R4.64] ;  /* 0x00000004041a8981 */ /* 0x000ea8000c1e1500 */
[----:B---3--:R0:W-:Y:S04]  /*a6a0*/  STL [R1+0xcc], R23 ;  /* 0x0000cc1701007387 */ /* 0x0081e80000100800 */
[----:B0-----:R-:W3:Y:S04]  /*a6b0*/  LDL R23, [R1+0x8d8] ;  /* 0x0008d80001177983 */ /* 0x001ee80000100800 */
[----:B------:R-:W-:Y:S04]  /*a6c0*/  STL [R1+0x930], R2 ;  /* 0x0009300201007387 */ /* 0x000fe80000100800 */
[----:B------:R-:W-:Y:S04]  /*a6d0*/  STL [R1+0x934], R0 ;  /* 0x0009340001007387 */ /* 0x000fe80000100800 */
[----:B--2---:R0:W-:Y:S04]  /*a6e0*/  STL [R1+0xc8], R26 ;  /* 0x0000c81a01007387 */ /* 0x0041e80000100800 */
[----:B0-----:R-:W2:Y:S04]  /*a6f0*/  LDL.LU R26, [R1+0x1ab8] ;  /* 0x001ab800011a7983 */ /* 0x001ea80000300800 */
[----:B------:R-:W3:Y:S01]  /*a700*/  LDL R5, [R1+0x7fc] ;  /* 0x0007fc0001057983 */ /* 0x000ee20000100800 */
[----:B--2---:R-:W-:-:S02]  /*a710*/  PRMT R26, RZ, 0x7610, R26 ;  /* 0x00007610ff1a7816 */ /* 0x004fc4000000001a */
[----:B---3--:R-:W-:-:S05]  /*a720*/  IADD3 R4, P1, R5, R29, RZ ;  /* 0x0000001d05047210 */ /* 0x008fca0007f3e0ff */
[----:B------:R-:W-:-:S05]  /*a730*/  IMAD.X R5, R27, 0x1, R28, P1 ;  /* 0x000000011b057824 */ /* 0x000fca00008e061c */
[----:B------:R-:W2:Y:S04]  /*a740*/  @!P0 LDG.E.U16 R26, [R4.64] ;  /* 0x00000004041a8981 */ /* 0x000ea8000c1e1500 */
[----:B--2---:R0:W-:Y:S04]  /*a750*/  STL [R1+0xbc], R26 ;  /* 0x0000bc1a01007387 */ /* 0x0041e80000100800 */
[----:B0-----:R-:W2:Y:S04]  /*a760*/  LDL.LU R26, [R1+0x1ab4] ;  /* 0x001ab400011a7983 */ /* 0x001ea80000300800 */
[----:B------:R-:W3:Y:S01]  /*a770*/  LDL R5, [R1+0x88c] ;  /* 0x00088c0001057983 */ /* 0x000ee20000100800 */
[----:B--2---:R-:W-:-:S02]  /*a780*/  PRMT R26, RZ, 0x7610, R26 ;  /* 0x00007610ff1a7816 */ /* 0x004fc4000000001a */
[----:B---3--:R-:W-:-:S05]  /*a790*/  IADD3 R4, P1, R5, R29, RZ ;  /* 0x0000001d05047210 */ /* 0x008fca0007f3e0ff */
[----:B----4-:R-:W-:-:S05]  /*a7a0*/  IMAD.X R5, R22, 0x1, R28, P1 ;  /* 0x0000000116057824 */ /* 0x010fca00008e061c */
[----:B------:R-:W2:Y:S04]  /*a7b0*/  @!P0 LDG.E.U16 R26, [R4.64] ;  /* 0x00000004041a8981 */ /* 0x000ea8000c1e1500 */
[----:B--2---:R0:W-:Y:S04]  /*a7c0*/  STL [R1+0xb8], R26 ;  /* 0x0000b81a01007387 */ /* 0x0041e80000100800 */
[----:B0-----:R-:W2:Y:S04]  /*a7d0*/  LDL.LU R26, [R1+0x1ab0] ;  /* 0x001ab000011a7983 */ /* 0x001ea80000300800 */
[----:B------:R-:W3:Y:S01]  /*a7e0*/  LDL R5, [R1+0x888] ;  /* 0x0008880001057983 */ /* 0x000ee20000100800 */
[----:B------:R-:W-:-:S02]  /*a7f0*/  IADD3 R4, P1, R23, R29, RZ ;  /* 0x0000001d17047210 */ /* 0x000fc40007f3e0ff */
[----:B--2---:R-:W-:-:S03]  /*a800*/  PRMT R26, RZ, 0x7610, R26 ;  /* 0x00007610ff1a7816 */ /* 0x004fc6000000001a */
[----:B---3--:R-:W-:-:S05]  /*a810*/  IMAD.X R5, R5, 0x1, R28, P1 ;  /* 0x0000000105057824 */ /* 0x008fca00008e061c */
[----:B------:R-:W2:Y:S04]  /*a820*/  @!P0 LDG.E.U16 R26, [R4.64] ;  /* 0x00000004041a8981 */ /* 0x000ea8000c1e1500 */
[----:B--2---:R0:W-:Y:S04]  /*a830*/  STL [R1+0xb0], R26 ;  /* 0x0000b01a01007387 */ /* 0x0041e80000100800 */
[----:B0-----:R-:W2:Y:S04]  /*a840*/  LDL.LU R26, [R1+0x1aac] ;  /* 0x001aac00011a7983 */ /* 0x001ea80000300800 */
[----:B------:R-:W3:Y:S02]  /*a850*/  LDL R5, [R1+0x7ec] ;  /* 0x0007ec0001057983 */ /* 0x000ee40000100800 */
[----:B---3--:R-:W-:-:S02]  /*a860*/  IADD3 R4, P1, R5, R29, RZ ;  /* 0x0000001d05047210 */ /* 0x008fc40007f3e0ff */
[----:B------:R-:W3:Y:S01]  /*a870*/  LDL R5, [R1+0x740] ;  /* 0x0007400001057983 */ /* 0x000ee20000100800 */
[----:B--2---:R-:W-:Y:S02]  /*a880*/  PRMT R26, RZ, 0x7610, R26 ;  /* 0x00007610ff1a7816 */ /* 0x004fe4000000001a */
[----:B---3--:R-:W-:-:S05]  /*a890*/  IMAD.X R5, R5, 0x1, R28, P1 ;  /* 0x0000000105057824 */ /* 0x008fca00008e061c */
[----:B------:R-:W2:Y:S04]  /*a8a0*/  @!P0 LDG.E.U16 R26, [R4.64] ;  /* 0x00000004041a8981 */ /* 0x000ea8000c1e1500 */
[----:B------:R-:W0:Y:S04]  /*a8b0*/  S2R R27, SR_TID.X ;  /* 0x00000000001b7919 */ /* 0x000e280000002100 */
[----:B--2---:R1:W-:Y:S04]  /*a8c0*/  STL [R1+0xac], R26 ;  /* 0x0000ac1a01007387 */ /* 0x0043e80000100800 */
[----:B-1----:R-:W2:Y:S04]  /*a8d0*/  LDL.LU R26, [R1+0x1aa8] ;  /* 0x001aa800011a7983 */ /* 0x002ea80000300800 */
[----:B------:R-:W3:Y:S04]  /*a8e0*/  LDL.LU R4, [R1+0xc] ;  /* 0x00000c0001047983 */ /* 0x000ee80000300800 */
[----:B------:R-:W4:Y:S01]  /*a8f0*/  LDL R5, [R1+0x87c] ;  /* 0x00087c0001057983 */ /* 0x000f220000100800 */
[----:B0-----:R-:W-:-:S05]  /*a900*/  LOP3.LUT R22, R27, 0xff, RZ, 0xc0, !PT ;  /* 0x000000ff1b167812 */ /* 0x001fca00078ec0ff */
[----:B------:R-:W-:-:S05]  /*a910*/  IMAD.SHL.U32 R23, R22, 0x2, RZ ;  /* 0x0000000216177824 */ /* 0x000fca00078e00ff */
[----:B------:R-:W-:Y:S04]  /*a920*/  STS.U16 [R23], R12 ;  /* 0x0000000c17007388 */ /* 0x000fe80000000400 */
[----:B---3--:R4:W-:Y:S02]  /*a930*/  STS.U16 [R23+0x1000], R4 ;  /* 0x0010000417007388 */ /* 0x0089e40000000400 */
[----:B----4-:R-:W-:Y:S02]  /*a940*/  IADD3 R4, P1, R5, R29, RZ ;  /* 0x0000001d05047210 */ /* 0x010fe40007f3e0ff */
[----:B------:R-:W3:Y:S01]  /*a950*/  LDL R5, [R1+0x7e8] ;  /* 0x0007e80001057983 */ /* 0x000ee20000100800 */
[----:B--2---:R-:W-:Y:S02]  /*a960*/  PRMT R26, RZ, 0x7610, R26 ;  /* 0x00007610ff1a7816 */ /* 0x004fe4000000001a */
[----:B---3--:R-:W-:-:S05]  /*a970*/  IMAD.X R5, R5, 0x1, R28, P1 ;  /* 0x0000000105057824 */ /* 0x008fca00008e061c */
[----:B------:R-:W2:Y:S04]  /*a980*/  @!P0 LDG.E.U16 R26, [R4.64] ;  /* 0x00000004041a8981 */ /* 0x000ea8000c1e1500 */
[----:B--2---:R0:W-:Y:S04]  /*a990*/  STL [R1+0xa4], R26 ;  /* 0x0000a41a01007387 */ /* 0x0041e80000100800 */
[----:B0-----:R-:W2:Y:S04]  /*a9a0*/  LDL.LU R26, [R1+0x1aa4] ;  /* 0x001aa400011a7983 */ /* 0x001ea80000300800 */
[----:B------:R-:W3:Y:S02]  /*a9b0*/  LDL R5, [R1+0x8d0] ;  /* 0x0008d00001057983 */ /* 0x000ee40000100800 */
[----:B---3--:R-:W-:-:S02]  /*a9c0*/  IADD3 R4, P1, R5, R29, RZ ;  /* 0x0000001d05047210 */ /* 0x008fc40007f3e0ff */
[----:B------:R-:W3:Y:S01]  /*a9d0*/  LDL R5, [R1+0x878] ;  /* 0x0008780001057983 */ /* 0x000ee20000100800 */
[----:B------:R-:W-:Y:S02]  /*a9e0*/  PRMT R19, RZ, 0x7610, R19 ;  /* 0x00007610ff137816 */ /* 0x000fe40000000013 */
[----:B---3--:R-:W-:-:S05]  /*a9f0*/  IMAD.X R5, R5, 0x1, R28, P1 ;  /* 0x0000000105057824 */ /* 0x008fca00008e061c */
[----:B------:R-:W3:Y:S04]  /*aa00*/  @!P0 LDG.E.U16 R19, [R4.64] ;  /* 0x0000000404138981 */ /* 0x000ee8000c1e1500 */
[----:B---3--:R0:W-:Y:S04]  /*aa10*/  STL [R1+0xa0], R19 ;  /* 0x0000a01301007387 */ /* 0x0081e80000100800 */
[----:B0-----:R-:W3:Y:S04]  /*aa20*/  LDL.LU R19, [R1+0x1aa0] ;  /* 0x001aa00001137983 */ /* 0x001ee80000300800 */
[----:B------:R-:W4:Y:S02]  /*aa30*/  LDL R5, [R1+0x7dc] ;  /* 0x0007dc0001057983 */ /* 0x000f240000100800 */
[----:B----4-:R-:W-:-:S02]  /*aa40*/  IADD3 R4, P1, R5, R29, RZ ;  /* 0x0000001d05047210 */ /* 0x010fc40007f3e0ff */
[----:B------:R-:W4:Y:S01]  /*aa50*/  LDL R5, [R1+0x738] ;  /* 0x0007380001057983 */ /* 0x000f220000100800 */
[----:B------:R-:W-:Y:S02]  /*aa60*/  PRMT R25, RZ, 0x7610, R25 ;  /* 0x00007610ff197816 */ /* 0x000fe40000000019 */
[----:B----4-:R-:W-:-:S05]  /*aa70*/  IMAD.X R5, R5, 0x1, R28, P1 ;  /* 0x0000000105057824 */ /* 0x010fca00008e061c */
[----:B------:R-:W4:Y:S04]  /*aa80*/  @!P0 LDG.E.U16 R25, [R4.64] ;  /* 0x0000000404198981 */ /* 0x000f28000c1e1500 */
[----:B----4-:R0:W-:Y:S04]  /*aa90*/  STL [R1+0x9c], R25 ;  /* 0x00009c1901007387 */ /* 0x0101e80000100800 */
[----:B0-----:R-:W4:Y:S04]  /*aaa0*/  LDL.LU R25, [R1+0x1a9c] ;  /* 0x001a9c0001197983 */ /* 0x001f280000300800 */
[----:B------:R-:W2:Y:S02]  /*aab0*/  LDL R5, [R1+0x86c] ;  /* 0x00086c0001057983 */ /* 0x000ea40000100800 */
[----:B--2---:R-:W-:-:S02]  /*aac0*/  IADD3 R4, P1, R5, R29, RZ ;  /* 0x0000001d05047210 */ /* 0x004fc40007f3e0ff */
[----:B------:R-:W2:Y:S01]  /*aad0*/  LDL R5, [R1+0x7d8] ;  /* 0x0007d80001057983 */ /* 0x000ea20000100800 */
[----:B----4-:R-:W-:Y:S02]  /*aae0*/  PRMT R25, RZ, 0x7610, R25 ;  /* 0x00007610ff197816 */ /* 0x010fe40000000019 */
[----:B--2---:R-:W-:-:S05]  /*aaf0*/  IMAD.X R5, R5, 0x1, R28, P1 ;  /* 0x0000000105057824 */ /* 0x004fca00008e061c */
[----:B------:R-:W2:Y:S04]  /*ab00*/  @!P0 LDG.E.U16 R25, [R4.64] ;  /* 0x0000000404198981 */ /* 0x000ea8000c1e1500 */
[----:B--2---:R0:W-:Y:S04]  /*ab10*/  STL [R1+0x98], R25 ;  /* 0x0000981901007387 */ /* 0x0041e80000100800 */
[----:B0-----:R-:W2:Y:S04]  /*ab20*/  LDL.LU R25, [R1+0x1a98] ;  /* 0x001a980001197983 */ /* 0x001ea80000300800 */
[----:B------:R-:W4:Y:S02]  /*ab30*/  LDL R5, [R1+0x8c8] ;  /* 0x0008c80001057983 */ /* 0x000f240000100800 */
[----:B----4-:R-:W-:-:S02]  /*ab40*/  IADD3 R4, P1, R5, R29, RZ ;  /* 0x0000001d05047210 */ /* 0x010fc40007f3e0ff */
[----:B------:R-:W4:Y:S01]  /*ab50*/  LDL R5, [R1+0x868] ;  /* 0x0008680001057983 */ /* 0x000f220000100800 */
[----:B--2---:R-:W-:Y:S02]  /*ab60*/  PRMT R25, RZ, 0x7610, R25 ;  /* 0x00007610ff197816 */ /* 0x004fe40000000019 */
[----:B----4-:R-:W-:-:S05]  /*ab70*/  IMAD.X R5, R5, 0x1, R28, P1 ;  /* 0x0000000105057824 */ /* 0x010fca00008e061c */
[----:B------:R0:W2:Y:S04]  /*ab80*/  @!P0 LDG.E.U16 R25, [R4.64] ;  /* 0x0000000404198981 */ /* 0x0000a8000c1e1500 */
[----:B0-----:R-:W4:Y:S04]  /*ab90*/  LDL R5, [R1+0x7cc] ;  /* 0x0007cc0001057983 */ /* 0x001f280000100800 */
[----:B--2---:R-:W-:Y:S01]  /*aba0*/  STL [R1+0x8c], R25 ;  /* 0x00008c1901007387 */ /* 0x004fe20000100800 */
[----:B----4-:R-:W-:-:S03]  /*abb0*/  IADD3 R4, P1, R5, R29, RZ ;  /* 0x0000001d05047210 */ /* 0x010fc60007f3e0ff */
[----:B------:R-:W2:Y:S01]  /*abc0*/  LDL R5, [R1+0x730] ;  /* 0x0007300001057983 */ /* 0x000ea20000100800 */
[----:B------:R-:W-:Y:S01]  /*abd0*/  PRMT R18, RZ, 0x7610, R18 ;  /* 0x00007610ff127816 */ /* 0x000fe20000000012 */
        /* <DEDUP_REMOVED lines=9> */
[----:B------:R-:W2:Y:S04]  /*ac70*/  @!P0 LDG.E.U16 R18, [R4.64] ;  /* 0x0000000404128981 */ /* 0x000ea8000c1e1500 */
[----:B------:R-:W0:Y:S04]  /*ac80*/  S2R R25, SR_TID.X ;  /* 0x0000000000197919 */ /* 0x000e280000002100 */
[----:B--2---:R1:W-:Y:S04]  /*ac90*/  STL [R1+0x84], R18 ;  /* 0x0000841201007387 */ /* 0x0043e80000100800 */
[----:B-1----:R-:W2:Y:S04]  /*aca0*/  LDL.LU R18, [R1+0x1a90] ;  /* 0x001a900001127983 */ /* 0x002ea80000300800 */
[----:B------:R-:W4:Y:S04]  /*acb0*/  LDL.LU R4, [R1+0x20] ;  /* 0x0000200001047983 */ /* 0x000f280000300800 */
[----:B------:R-:W2:Y:S01]  /*acc0*/  LDL R5, [R1+0x858] ;  /* 0x0008580001057983 */ /* 0x000ea20000100800 */
[----:B0-----:R-:W-:-:S05]  /*acd0*/  LOP3.LUT R25, R25, 0xff, RZ, 0xc0, !PT ;  /* 0x000000ff19197812 */ /* 0x001fca00078ec0ff */
[----:B------:R-:W-:Y:S01]  /*ace0*/  IMAD.SHL.U32 R25, R25, 0x2, RZ ;  /* 0x0000000219197824 */ /* 0x000fe200078e00ff */
[----:B------:R-:W-:Y:S04]  /*acf0*/  STS.U16 [R23+0x2000], R26 ;  /* 0x0020001a17007388 */ /* 0x000fe80000000400 */
[----:B---3--:R-:W-:Y:S01]  /*ad00*/  STS.U16 [R23+0x3000], R19 ;  /* 0x0030001317007388 */ /* 0x008fe20000000400 */
[----:B------:R-:W-:-:S03]  /*ad10*/  LOP3.LUT R25, R25, 0x10, RZ, 0x3c, !PT ;  /* 0x0000001019197812 */ /* 0x000fc600078e3cff */
[----:B------:R-:W-:Y:S04]  /*ad20*/  STS.U16 [R23+0x4000], R15 ;  /* 0x0040000f17007388 */ /* 0x000fe80000000400 */
[----:B------:R-:W-:Y:S04]  /*ad30*/  STS.U16 [R23+0x5000], R11 ;  /* 0x0050000b17007388 */ /* 0x000fe80000000400 */
[----:B------:R-:W-:Y:S04]  /*ad40*/  STS.U16 [R23+0x6000], R8 ;  /* 0x0060000817007388 */ /* 0x000fe80000000400 */
[----:B------:R-:W-:Y:S04]  /*ad50*/  STS.U16 [R23+0x7000], R7 ;  /* 0x0070000717007388 */ /* 0x000fe80000000400 */
[----:B----4-:R2:W-:Y:S02]  /*ad60*/  STS.U16 [R25+0x200], R4 ;  /* 0x0002000419007388 */ /* 0x0105e40000000400 */
[----:B--2---:R-:W-:-:S02]  /*ad70*/  IADD3 R4, P1, R5, R29, RZ ;  /* 0x0000001d05047210 */ /* 0x004fc40007f3e0ff */
[----:B------:R-:W2:Y:S01]  /*ad80*/  LDL R5, [R1+0x7c0] ;  /* 0x0007c00001057983 */ /* 0x000ea20000100800 */
[----:B------:R-:W-:Y:S02]  /*ad90*/  PRMT R18, RZ, 0x7610, R18 ;  /* 0x00007610ff127816 */ /* 0x000fe40000000012 */
[----:B--2---:R-:W-:-:S05]  /*ada0*/  IMAD.X R5, R5, 0x1, R28, P1 ;  /* 0x0000000105057824 */ /* 0x004fca00008e061c */
[----:B------:R-:W2:Y:S04]  /*adb0*/  @!P0 LDG.E.U16 R18, [R4.64] ;  /* 0x0000000404128981 */ /* 0x000ea8000c1e1500 */
[----:B--2---:R0:W-:Y:S04]  /*adc0*/  STL [R1+0x80], R18 ;  /* 0x0000801201007387 */ /* 0x0041e80000100800 */
[----:B0-----:R-:W2:Y:S04]  /*add0*/  LDL.LU R18, [R1+0x1a8c] ;  /* 0x001a8c0001127983 */ /* 0x001ea80000300800 */
[----:B------:R-:W3:Y:S04]  /*ade0*/  LDL.LU R4, [R1+0x14] ;  /* 0x0000140001047983 */ /* 0x000ee80000300800 */
[----:B------:R-:W4:Y:S04]  /*adf0*/  LDL R5, [R1+0x7b8] ;  /* 0x0007b80001057983 */ /* 0x000f280000100800 */
[----:B---3--:R4:W-:Y:S02]  /*ae00*/  STS.U16 [R25+0x1200], R4 ;  /* 0x0012000419007388 */ /* 0x0089e40000000400 */
[----:B----4-:R-:W-:-:S02]  /*ae10*/  IADD3 R4, P1, R5, R29, RZ ;  /* 0x0000001d05047210 */ /* 0x010fc40007f3e0ff */
[----:B------:R-:W3:Y:S01]  /*ae20*/  LDL R5, [R1+0x724] ;  /* 0x0007240001057983 */ /* 0x000ee20000100800 */
[----:B--2---:R-:W-:Y:S02]  /*ae30*/  PRMT R18, RZ, 0x7610, R18 ;  /* 0x00007610ff127816 */ /* 0x004fe40000000012 */
[----:B---3--:R-:W-:-:S05]  /*ae40*/  IMAD.X R5, R5, 0x1, R28, P1 ;  /* 0x0000000105057824 */ /* 0x008fca00008e061c */
[----:B------:R-:W2:Y:S04]  /*ae50*/  @!P0 LDG.E.U16 R18, [R4.64] ;  /* 0x0000000404128981 */ /* 0x000ea8000c1e1500 */
[----:B--2---:R0:W-:Y:S04]  /*ae60*/  STL [R1+0x78], R18 ;  /* 0x0000781201007387 */ /* 0x0041e80000100800 */
[----:B0-----:R-:W2:Y:S04]  /*ae70*/  LDL.LU R18, [R1+0x1a88] ;  /* 0x001a880001127983 */ /* 0x001ea80000300800 */
[----:B------:R-:W3:Y:S04]  /*ae80*/  LDL.LU R4, [R1+0x8] ;  /* 0x0000080001047983 */ /* 0x000ee80000300800 */
[----:B------:R-:W4:Y:S04]  /*ae90*/  LDL R5, [R1+0x7b4] ;  /* 0x0007b40001057983 */ /* 0x000f280000100800 */
[----:B---3--:R0:W-:Y:S04]  /*aea0*/  STS.U16 [R25+0x2200], R4 ;  /* 0x0022000419007388 */ /* 0x0081e80000000400 */
[----:B0-----:R-:W3:Y:S01]  /*aeb0*/  LDL.LU R25, [R1+0x1a84] ;  /* 0x001a840001197983 */ /* 0x001ee20000300800 */
[----:B----4-:R-:W-:-:S03]  /*aec0*/  IADD3 R4, P1, R5, R29, RZ ;  /* 0x0000001d05047210 */ /* 0x010fc60007f3e0ff */
[----:B------:R-:W4:Y:S01]  /*aed0*/  LDL R5, [R1+0x720] ;  /* 0x0007200001057983 */ /* 0x000f220000100800 */
[----:B---3--:R-:W-:Y:S01]  /*aee0*/  PRMT R25, RZ, 0x7610, R25 ;  /* 0x00007610ff197816 */ /* 0x008fe20000000019 */
[----:B----4-:R-:W-:-:S05]  /*aef0*/  IMAD.X R5, R5, 0x1, R28, P1 ;  /* 0x0000000105057824 */ /* 0x010fca00008e061c */
[----:B------:R0:W3:Y:S04]  /*af00*/  @!P0 LDG.E.U16 R25, [R4.64] ;  /* 0x0000000404198981 */ /* 0x0000e8000c1e1500 */
[----:B0-----:R-:W0:Y:S02]  /*af10*/  S2R R5, SR_TID.X ;  /* 0x0000000000057919 */ /* 0x001e240000002100 */
[----:B0-----:R-:W-:-:S05]  /*af20*/  LOP3.LUT R5, R5, 0xff, RZ, 0xc0, !PT ;  /* 0x000000ff05057812 */ /* 0x001fca00078ec0ff */
[----:B------:R-:W-:-:S05]  /*af30*/  IMAD.SHL.U32 R5, R5, 0x2, RZ ;  /* 0x0000000205057824 */ /* 0x000fca00078e00ff */
[----:B------:R-:W-:Y:S01]  /*af40*/  LOP3.LUT R4, R5, 0x10, RZ, 0x3c, !PT ;  /* 0x0000001005047812 */ /* 0x000fe200078e3cff */
[----:B---3--:R0:W-:Y:S04]  /*af50*/  STL [R1+0x74], R25 ;  /* 0x0000741901007387 */ /* 0x0081e80000100800 */
[----:B0-----:R-:W3:Y:S04]  /*af60*/  LDL.LU R25, [R1+0x1a80] ;  /* 0x001a800001197983 */ /* 0x001ee80000300800 */
[----:B------:R-:W4:Y:S04]  /*af70*/  LDL R5, [R1+0x8bc] ;  /* 0x0008bc0001057983 */ /* 0x000f280000100800 */
[----:B---3--:R4:W-:Y:S02]  /*af80*/  STS.U16 [R4+0x3200], R25 ;  /* 0x0032001904007388 */ /* 0x0089e40000000400 */
[----:B----4-:R-:W-:-:S02]  /*af90*/  IADD3 R4, P1, R5, R29, RZ ;  /* 0x0000001d05047210 */ /* 0x010fc40007f3e0ff */
[----:B------:R-:W3:Y:S01]  /*afa0*/  LDL R5, [R1+0x850] ;  /* 0x0008500001057983 */ /* 0x000ee20000100800 */
[----:B--2---:R-:W-:Y:S02]  /*afb0*/  PRMT R18, RZ, 0x7610, R18 ;  /* 0x00007610ff127816 */ /* 0x004fe40000000012 */
[----:B---3--:R-:W-:-:S05]  /*afc0*/  IMAD.X R5, R5, 0x1, R28, P1 ;  /* 0x0000000105057824 */ /* 0x008fca00008e061c */
[----:B------:R0:W2:Y:S04]  /*afd0*/  @!P0 LDG.E.U16 R18, [R4.64] ;  /* 0x0000000404128981 */ /* 0x0000a8000c1e1500 */
[----:B0-----:R-:W0:Y:S02]  /*afe0*/  S2R R5, SR_TID.X ;  /* 0x0000000000057919 */ /* 0x001e240000002100 */
[----:B0-----:R-:W-:-:S05]  /*aff0*/  LOP3.LUT R5, R5, 0xff, RZ, 0xc0, !PT ;  /* 0x000000ff05057812 */ /* 0x001fca00078ec0ff */
[----:B------:R-:W-:-:S05]  /*b000*/  IMAD.SHL.U32 R5, R5, 0x2, RZ ;  /* 0x0000000205057824 */ /* 0x000fca00078e00ff */
[----:B------:R-:W-:Y:S01]  /*b010*/  LOP3.LUT R4, R5, 0x10, RZ, 0x3c, !PT ;  /* 0x0000001005047812 */ /* 0x000fe200078e3cff */
[----:B--2---:R0:W-:Y:S04]  /*b020*/  STL [R1+0x70], R18 ;  /* 0x0000701201007387 */ /* 0x0041e80000100800 */
[----:B0-----:R-:W2:Y:S04]  /*b030*/  LDL.LU R18, [R1+0x1a7c] ;  /* 0x001a7c0001127983 */ /* 0x001ea80000300800 */
[----:B------:R-:W3:Y:S04]  /*b040*/  LDL R5, [R1+0x7a8] ;  /* 0x0007a80001057983 */ /* 0x000ee80000100800 */
[----:B--2---:R3:W-:Y:S02]  /*b050*/  STS.U16 [R4+0x4200], R18 ;  /* 0x0042001204007388 */ /* 0x0047e40000000400 */
[----:B---3--:R-:W-:-:S02]  /*b060*/  IADD3 R4, P1, R5, R29, RZ ;  /* 0x0000001d05047210 */ /* 0x008fc40007f3e0ff */
[----:B------:R-:W2:Y:S01]  /*b070*/  LDL R5, [R1+0x718] ;  /* 0x0007180001057983 */ /* 0x000ea20000100800 */
[----:B------:R-:W-:Y:S02]  /*b080*/  PRMT R20, RZ, 0x7610, R20 ;  /* 0x00007610ff147816 */ /* 0x000fe40000000014 */
[----:B--2---:R-:W-:-:S05]  /*b090*/  IMAD.X R5, R5, 0x1, R28, P1 ;  /* 0x0000000105057824 */ /* 0x004fca00008e061c */
        /* <DEDUP_REMOVED lines=8> */
[----:B------:R3:W-:Y:S02]  /*b120*/  STS.U16 [R4+0x5200], R14 ;  /* 0x0052000e04007388 */ /* 0x0007e40000000400 */
[----:B---3--:R-:W-:-:S02]  /*b130*/  IADD3 R4, P1, R5, R29, RZ ;  /* 0x0000001d05047210 */ /* 0x008fc40007f3e0ff */
        /* <DEDUP_REMOVED lines=29> */
[----:B------:R-:W2:Y:S01]  /*b310*/  @!P0 LDG.E.U16 R20, [R4.64] ;  /* 0x0000000404148981 */ /* 0x000ea2000c1e1500 */
[----:B------:R-:W-:-:S05]  /*b320*/  LOP3.LUT R27, R27, 0xff, RZ, 0xc0, !PT ;  /* 0x000000ff1b1b7812 */ /* 0x000fca00078ec0ff */
[----:B------:R-:W-:Y:S01]  /*b330*/  IMAD.SHL.U32 R27, R27, 0x2, RZ ;  /* 0x000000021b1b7824 */ /* 0x000fe200078e00ff */
[----:B--2---:R0:W-:Y:S04]  /*b340*/  STL [R1+0x60], R20 ;  /* 0x0000601401007387 */ /* 0x0041e80000100800 */
[----:B0-----:R-:W2:Y:S04]  /*b350*/  LDL.LU R20, [R1+0x1a6c] ;  /* 0x001a6c0001147983 */ /* 0x001ea80000300800 */
[----:B------:R-:W3:Y:S04]  /*b360*/  LDL.LU R4, [R1+0x30] ;  /* 0x0000300001047983 */ /* 0x000ee80000300800 */
[----:B------:R-:W4:Y:S01]  /*b370*/  LDL R5, [R1+0x78c] ;  /* 0x00078c0001057983 */ /* 0x000f220000100800 */
[----:B------:R-:W-:-:S05]  /*b380*/  LOP3.LUT R27, R27, 0x20, RZ, 0x3c, !PT ;  /* 0x000000201b1b7812 */ /* 0x000fca00078e3cff */
[----:B---3--:R4:W-:Y:S02]  /*b390*/  STS.U16 [R27+0x400], R4 ;  /* 0x000400041b007388 */ /* 0x0089e40000000400 */
[----:B----4-:R-:W-:Y:S02]  /*b3a0*/  IADD3 R4, P1, R5, R29, RZ ;  /* 0x0000001d05047210 */ /* 0x010fe40007f3e0ff */
[----:B------:R-:W3:Y:S01]  /*b3b0*/  LDL R5, [R1+0x70c] ;  /* 0x00070c0001057983 */ /* 0x000ee20000100800 */
[----:B------:R-:W-:Y:S02]  /*b3c0*/  PRMT R2, RZ, 0x7610, R2 ;  /* 0x00007610ff027816 */ /* 0x000fe40000000002 */
[----:B---3--:R-:W-:-:S05]  /*b3d0*/  IMAD.X R5, R5, 0x1, R28, P1 ;  /* 0x0000000105057824 */ /* 0x008fca00008e061c */
[----:B------:R0:W3:Y:S04]  /*b3e0*/  @!P0 LDG.E.U16 R2, [R4.64] ;  /* 0x0000000404028981 */ /* 0x0000e8000c1e1500 */
[----:B0-----:R-:W4:Y:S04]  /*b3f0*/  LDL.LU R4, [R1+0x28] ;  /* 0x0000280001047983 */ /* 0x001f280000300800 */
[----:B------:R-:W2:Y:S04]  /*b400*/  LDL R5, [R1+0x8b4] ;  /* 0x0008b40001057983 */ /* 0x000ea80000100800 */
[----:B---3--:R0:W-:Y:S04]  /*b410*/  STL [R1+0x5c], R2 ;  /* 0x00005c0201007387 */ /* 0x0081e80000100800 */
[----:B----4-:R1:W-:Y:S01]  /*b420*/  STS.U16 [R27+0x1400], R4 ;  /* 0x001400041b007388 */ /* 0x0103e20000000400 */
[----:B--2---:R-:W-:-:S03]  /*b430*/  PRMT R20, RZ, 0x7610, R20 ;  /* 0x00007610ff147816 */ /* 0x004fc60000000014 */
[----:B0-----:R-:W2:Y:S01]  /*b440*/  LDL R2, [R1+0x828] ;  /* 0x0008280001027983 */ /* 0x001ea20000100800 */
[----:B-1----:R-:W-:-:S03]  /*b450*/  IADD3 R4, P1, R5, R29, RZ ;  /* 0x0000001d05047210 */ /* 0x002fc60007f3e0ff */
[----:B------:R-:W3:Y:S02]  /*b460*/  LDL R5, [R1+0x834] ;  /* 0x0008340001057983 */ /* 0x000ee40000100800 */
[----:B---3--:R-:W-:-:S05]  /*b470*/  IMAD.X R5, R5, 0x1, R28, P1 ;  /* 0x0000000105057824 */ /* 0x008fca00008e061c */
[----:B------:R-:W3:Y:S04]  /*b480*/  @!P0 LDG.E.U16 R20, [R4.64] ;  /* 0x0000000404148981 */ /* 0x000ee8000c1e1500 */
[----:B---3--:R0:W-:Y:S04]  /*b490*/  STL [R1+0x58], R20 ;  /* 0x0000581401007387 */ /* 0x0081e80000100800 */
[----:B0-----:R-:W3:Y:S04]  /*b4a0*/  LDL.LU R20, [R1+0x1a68] ;  /* 0x001a680001147983 */ /* 0x001ee80000300800 */
[----:B------:R-:W4:Y:S04]  /*b4b0*/  LDL.LU R4, [R1+0x1c] ;  /* 0x00001c0001047983 */ /* 0x000f280000300800 */
[----:B------:R-:W2:Y:S04]  /*b4c0*/  LDL R5, [R1+0x780] ;  /* 0x0007800001057983 */ /* 0x000ea80000100800 */
[----:B----4-:R2:W-:Y:S02]  /*b4d0*/  STS.U16 [R27+0x2400], R4 ;  /* 0x002400041b007388 */ /* 0x0105e40000000400 */
[----:B--2---:R-:W-:-:S02]  /*b4e0*/  IADD3 R4, P1, R5, R29, RZ ;  /* 0x0000001d05047210 */ /* 0x004fc40007f3e0ff */
[----:B------:R-:W2:Y:S01]  /*b4f0*/  LDL R5, [R1+0x700] ;  /* 0x0007000001057983 */ /* 0x000ea20000100800 */
[----:B---3--:R-:W-:Y:S02]  /*b500*/  PRMT R20, RZ, 0x7610, R20 ;  /* 0x00007610ff147816 */ /* 0x008fe40000000014 */
[----:B--2---:R-:W-:-:S05]  /*b510*/  IMAD.X R5, R5, 0x1, R28, P1 ;  /* 0x0000000105057824 */ /* 0x004fca00008e061c */
        /* <DEDUP_REMOVED lines=12> */
[----:B0-----:R-:W0:Y:S04]  /*b5e0*/  S2R R5, SR_TID.X ;  /* 0x0000000000057919 */ /* 0x001e280000002100 */
[----:B---3--:R1:W-:Y:S04]  /*b5f0*/  STL [R1+0x50], R27 ;  /* 0x0000501b01007387 */ /* 0x0083e80000100800 */
[----:B-1----:R-:W3:Y:S01]  /*b600*/  LDL.LU R27, [R1+0x1a5c] ;  /* 0x001a5c00011b7983 */ /* 0x002ee20000300800 */
[----:B0-----:R-:W-:-:S05]  /*b610*/  LOP3.LUT R5, R5, 0xff, RZ, 0xc0, !PT ;  /* 0x000000ff05057812 */ /* 0x001fca00078ec0ff */
[----:B------:R-:W-:-:S05]  /*b620*/  IMAD.SHL.U32 R5, R5, 0x2, RZ ;  /* 0x0000000205057824 */ /* 0x000fca00078e00ff */
[----:B------:R-:W-:-:S05]  /*b630*/  LOP3.LUT R5, R5, 0x20, RZ, 0x3c, !PT ;  /* 0x0000002005057812 */ /* 0x000fca00078e3cff */
[----:B---3--:R0:W-:Y:S04]  /*b640*/  STS.U16 [R5+0x4400], R27 ;  /* 0x0044001b05007388 */ /* 0x0081e80000000400 */
[----:B0-----:R-:W3:Y:S01]  /*b650*/  LDL R5, [R1+0x774] ;  /* 0x0007740001057983 */ /* 0x001ee20000100800 */
[----:B------:R-:W-:Y:S02]  /*b660*/  IADD3 R4, P1, R2, R29, RZ ;  /* 0x0000001d02047210 */ /* 0x000fe40007f3e0ff */
[----:B--2---:R-:W-:Y:S01]  /*b670*/  PRMT R20, RZ, 0x7610, R20 ;  /* 0x00007610ff147816 */ /* 0x004fe20000000014 */
[----:B------:R-:W2:Y:S02]  /*b680*/  LDL.LU R2, [R1+0x2c] ;  /* 0x00002c0001027983 */ /* 0x000ea40000300800 */
[----:B---3--:R-:W-:-:S05]  /*b690*/  IMAD.X R5, R5, 0x1, R28, P1 ;  /* 0x0000000105057824 */ /* 0x008fca00008e061c */
        /* <DEDUP_REMOVED lines=8> */
[----:B------:R4:W-:Y:S02]  /*b720*/  STS.U16 [R4+0x5400], R17 ;  /* 0x0054001104007388 */ /* 0x0009e40000000400 */
[----:B----4-:R-:W-:-:S02]  /*b730*/  IADD3 R4, P1, R5, R29, RZ ;  /* 0x0000001d05047210 */ /* 0x010fc40007f3e0ff */
[----:B------:R-:W4:Y:S01]  /*b740*/  LDL R5, [R1+0x6f8] ;  /* 0x0006f80001057983 */ /* 0x000f220000100800 */
[----:B---3--:R-:W-:Y:S02]  /*b750*/  PRMT R20, RZ, 0x7610, R20 ;  /* 0x00007610ff147816 */ /* 0x008fe40000000014 */
        /* <DEDUP_REMOVED lines=27> */
[----:B------:R-:W3:Y:S01]  /*b910*/  @!P0 LDG.E.U16 R20, [R4.64] ;  /* 0x0000000404148981 */ /* 0x000ee2000c1e1500 */
[----:B------:R-:W-:-:S03]  /*b920*/  IMAD.SHL.U32 R22, R22, 0x2, RZ ;  /* 0x0000000216167824 */ /* 0x000fc600078e00ff */
[----:B---3--:R0:W-:Y:S04]  /*b930*/  STL [R1+0x40], R20 ;  /* 0x0000401401007387 */ /* 0x0081e80000100800 */
[----:B0-----:R-:W3:Y:S04]  /*b940*/  LDL.LU R20, [R1+0x1a4c] ;  /* 0x001a4c0001147983 */ /* 0x001ee80000300800 */
[----:B------:R-:W4:Y:S04]  /*b950*/  LDL.LU R4, [R1+0x38] ;  /* 0x0000380001047983 */ /* 0x000f280000300800 */
[----:B------:R-:W2:Y:S01]  /*b960*/  LDL R5, [R1+0x758] ;  /* 0x0007580001057983 */ /* 0x000ea20000100800 */
[----:B------:R-:W-:-:S05]  /*b970*/  LOP3.LUT R22, R22, 0x30, RZ, 0x3c, !PT ;  /* 0x0000003016167812 */ /* 0x000fca00078e3cff */
[----:B----4-:R2:W-:Y:S02]  /*b980*/  STS.U16 [R22+0x600], R4 ;  /* 0x0006000416007388 */ /* 0x0105e40000000400 */
[----:B--2---:R-:W-:Y:S02]  /*b990*/  IADD3 R4, P1, R5, R29, RZ ;  /* 0x0000001d05047210 */ /* 0x004fe40007f3e0ff */
        /* <DEDUP_REMOVED lines=11> */
[----:B------:R-:W-:Y:S02]  /*ba50*/  PRMT R0, RZ, 0x7610, R0 ;  /* 0x00007610ff007816 */ /* 0x000fe40000000000 */
[----:B---3--:R-:W-:-:S05]  /*ba60*/  IMAD.X R5, R5, 0x1, R28, P1 ;  /* 0x0000000105057824 */ /* 0x008fca00008e061c */
[----:B------:R0:W3:Y:S04]  /*ba70*/  @!P0 LDG.E.U16 R0, [R4.64] ;  /* 0x0000000404008981 */ /* 0x0000e8000c1e1500 */
[----:B0-----:R-:W4:Y:S04]  /*ba80*/  LDL R5, [R1+0x8a4] ;  /* 0x0008a40001057983 */ /* 0x001f280000100800 */
[----:B------:R-:W-:Y:S04]  /*ba90*/  STS.U16 [R22+0x2600], R2 ;  /* 0x0026000216007388 */ /* 0x000fe80000000400 */
[----:B---3--:R0:W-:Y:S04]  /*baa0*/  STL [R1+0x38], R0 ;  /* 0x0000380001007387 */ /* 0x0081e80000100800 */
[----:B0-----:R-:W3:Y:S01]  /*bab0*/  LDL.LU R0, [R1+0x890] ;  /* 0x0008900001007983 */ /* 0x001ee20000300800 */
[----:B----4-:R-:W-:-:S03]  /*bac0*/  IADD3 R4, P1, R5, R29, RZ ;  /* 0x0000001d05047210 */ /* 0x010fc60007f3e0ff */
[----:B------:R-:W4:Y:S04]  /*bad0*/  LDL.LU R2, [R1+0x8dc] ;  /* 0x0008dc0001027983 */ /* 0x000f280000300800 */
[----:B------:R-:W3:Y:S01]  /*bae0*/  LDL R5, [R1+0x810] ;  /* 0x0008100001057983 */ /* 0x000ee20000100800 */
[----:B--2---:R-:W-:Y:S01]  /*baf0*/  PRMT R20, RZ, 0x7610, R20 ;  /* 0x00007610ff147816 */ /* 0x004fe20000000014 */
[----:B---3--:R-:W-:-:S05]  /*bb00*/  IMAD.X R5, R5, 0x1, R28, P1 ;  /* 0x0000000105057824 */ /* 0x008fca00008e061c */
[----:B------:R-:W2:Y:S04]  /*bb10*/  @!P0 LDG.E.U16 R20, [R4.64] ;  /* 0x0000000404148981 */ /* 0x000ea8000c1e1500 */
[----:B--2---:R0:W-:Y:S04]  /*bb20*/  STL [R1+0x34], R20 ;  /* 0x0000341401007387 */ /* 0x0041e80000100800 */
[----:B0-----:R-:W2:Y:S04]  /*bb30*/  LDL.LU R20, [R1+0x1a44] ;  /* 0x001a440001147983 */ /* 0x001ea80000300800 */
[----:B------:R-:W3:Y:S04]  /*bb40*/  LDL.LU R4, [R1+0x24] ;  /* 0x0000240001047983 */ /* 0x000ee80000300800 */
[----:B------:R-:W2:Y:S04]  /*bb50*/  LDL R5, [R1+0x89c] ;  /* 0x00089c0001057983 */ /* 0x000ea80000100800 */
[----:B---3--:R2:W-:Y:S02]  /*bb60*/  STS.U16 [R22+0x3600], R4 ;  /* 0x0036000416007388 */ /* 0x0085e40000000400 */
        /* <DEDUP_REMOVED lines=8> */
[----:B------:R-:W2:Y:S04]  /*bbf0*/  LDL R5, [R1+0x894] ;  /* 0x0008940001057983 */ /* 0x000ea80000100800 */
[----:B---3--:R0:W-:Y:S04]  /*bc00*/  STS.U16 [R22+0x4600], R4 ;  /* 0x0046000416007388 */ /* 0x0081e80000000400 */
[----:B0-----:R-:W3:Y:S01]  /*bc10*/  LDL.LU R22, [R1+0x1a3c] ;  /* 0x001a3c0001167983 */ /* 0x001ee20000300800 */
[----:B--2---:R-:W-:-:S03]  /*bc20*/  IADD3 R4, P1, R5, R29, RZ ;  /* 0x0000001d05047210 */ /* 0x004fc60007f3e0ff */
[----:B------:R-:W2:Y:S01]  /*bc30*/  LDL R5, [R1+0x800] ;  /* 0x0008000001057983 */ /* 0x000ea20000100800 */
[----:B---3--:R-:W-:Y:S01]  /*bc40*/  PRMT R22, RZ, 0x7610, R22 ;  /* 0x00007610ff167816 */ /* 0x008fe20000000016 */
[----:B--2---:R-:W-:-:S05]  /*bc50*/  IMAD.X R5, R5, 0x1, R28, P1 ;  /* 0x0000000105057824 */ /* 0x004fca00008e061c */
[----:B------:R0:W2:Y:S04]  /*bc60*/  @!P0 LDG.E.U16 R22, [R4.64] ;  /* 0x0000000404168981 */ /* 0x0000a8000c1e1500 */
[----:B0-----:R-:W0:Y:S02]  /*bc70*/  S2R R5, SR_TID.X ;  /* 0x0000000000057919 */ /* 0x001e240000002100 */
[----:B0-----:R-:W-:Y:S02]  /*bc80*/  LOP3.LUT R5, R5, 0xff, RZ, 0xc0, !PT ;  /* 0x000000ff05057812 */ /* 0x001fe400078ec0ff */
[----:B--2---:R0:W-:Y:S04]  /*bc90*/  STL [R1+0x2c], R22 ;  /* 0x00002c1601007387 */ /* 0x0041e80000100800 */
[----:B0-----:R-:W2:Y:S01]  /*bca0*/  LDL.LU R22, [R1+0x1a38] ;  /* 0x001a380001167983 */ /* 0x001ea20000300800 */
[----:B------:R-:W-:-:S05]  /*bcb0*/  IMAD.SHL.U32 R5, R5, 0x2, RZ ;  /* 0x0000000205057824 */ /* 0x000fca00078e00ff */
[----:B------:R-:W-:-:S05]  /*bcc0*/  LOP3.LUT R5, R5, 0x30, RZ, 0x3c, !PT ;  /* 0x0000003005057812 */ /* 0x000fca00078e3cff */
[----:B------:R0:W-:Y:S04]  /*bcd0*/  STS.U16 [R5+0x5600], R21 ;  /* 0x0056001505007388 */ /* 0x0001e80000000400 */
[----:B0-----:R-:W0:Y:S01]  /*bce0*/  S2R R5, SR_TID.X ;  /* 0x0000000000057919 */ /* 0x001e220000002100 */
[----:B----4-:R-:W-:-:S03]  /*bcf0*/  IADD3 R4, P1, R2, R29, RZ ;  /* 0x0000001d02047210 */ /* 0x010fc60007f3e0ff */
[----:B------:R-:W3:Y:S04]  /*bd00*/  LDL.LU R21, [R1+0x1a34] ;  /* 0x001a340001157983 */ /* 0x000ee80000300800 */
[----:B------:R0:W-:Y:S02]  /*bd10*/  STL [R1+0x958], R2 ;  /* 0x0009580201007387 */ /* 0x0001e40000100800 */
[----:B0-----:R-:W-:Y:S01]  /*bd20*/  LOP3.LUT R2, R5, 0xff, RZ, 0xc0, !PT ;  /* 0x000000ff05027812 */ /* 0x001fe200078ec0ff */
[----:B------:R-:W-:Y:S01]  /*bd30*/  IMAD.X R5, R0, 0x1, R28, P1 ;  /* 0x0000000100057824 */ /* 0x000fe200008e061c */
[----:B--2---:R-:W-:-:S06]  /*bd40*/  PRMT R22, RZ, 0x7610, R22 ;  /* 0x00007610ff167816 */ /* 0x004fcc0000000016 */
[----:B------:R-:W2:Y:S04]  /*bd50*/  @!P0 LDG.E.U16 R22, [R4.64] ;  /* 0x0000000404168981 */ /* 0x000ea8000c1e1500 */
[----:B------:R-:W-:Y:S01]  /*bd60*/  STL [R1+0x95c], R0 ;  /* 0x00095c0001007387 */ /* 0x000fe20000100800 */
[----:B------:R-:W-:-:S03]  /*bd70*/  IMAD.SHL.U32 R2, R2, 0x2, RZ ;  /* 0x0000000202027824 */ /* 0x000fc600078e00ff */
[----:B--2---:R0:W-:Y:S04]  /*bd80*/  STL [R1+0x28], R22 ;  /* 0x0000281601007387 */ /* 0x0041e80000100800 */
[----:B0-----:R-:W2:Y:S04]  /*bd90*/  LDL.LU R22, [R1+0x1a30] ;  /* 0x001a300001167983 */ /* 0x001ea80000300800 */
[----:B------:R-:W4:Y:S01]  /*bda0*/  LDL R5, [R1+0x7f4] ;  /* 0x0007f40001057983 */ /* 0x000f220000100800 */
[----:B------:R-:W-:-:S03]  /*bdb0*/  LOP3.LUT R4, R2, 0x30, RZ, 0x3c, !PT ;  /* 0x0000003002047812 */ /* 0x000fc600078e3cff */
[----:B------:R-:W3:Y:S04]  /*bdc0*/  LDL R2, [R1+0x73c] ;  /* 0x00073c0001027983 */ /* 0x000ee80000100800 */
[----:B------:R4:W-:Y:S02]  /*bdd0*/  STS.U16 [R4+0x6600], R24 ;  /* 0x0066001804007388 */ /* 0x0009e40000000400 */
[----:B----4-:R-:W-:Y:S02]  /*bde0*/  IADD3 R4, P1, R5, R29, RZ ;  /* 0x0000001d05047210 */ /* 0x010fe40007f3e0ff */
[----:B------:R-:W4:Y:S01]  /*bdf0*/  LDL R5, [R1+0x744] ;  /* 0x0007440001057983 */ /* 0x000f220000100800 */
[----:B--2---:R-:W-:Y:S02]  /*be00*/  PRMT R22, RZ, 0x7610, R22 ;  /* 0x00007610ff167816 */ /* 0x004fe40000000016 */
[----:B----4-:R-:W-:-:S05]  /*be10*/  IMAD.X R5, R5, 0x1, R28, P1 ;  /* 0x0000000105057824 */ /* 0x010fca00008e061c */
[----:B------:R0:W2:Y:S04]  /*be20*/  @!P0 LDG.E.U16 R22, [R4.64] ;  /* 0x0000000404168981 */ /* 0x0000a8000c1e1500 */
[----:B0-----:R-:W0:Y:S02]  /*be30*/  S2R R5, SR_TID.X ;  /* 0x0000000000057919 */ /* 0x001e240000002100 */
[----:B0-----:R-:W-:-:S05]  /*be40*/  LOP3.LUT R5, R5, 0xff, RZ, 0xc0, !PT ;  /* 0x000000ff05057812 */ /* 0x001fca00078ec0ff */
[----:B------:R-:W-:-:S05]  /*be50*/  IMAD.SHL.U32 R5, R5, 0x2, RZ ;  /* 0x0000000205057824 */ /* 0x000fca00078e00ff */
[----:B------:R-:W-:Y:S01]  /*be60*/  LOP3.LUT R4, R5, 0x30, RZ, 0x3c, !PT ;  /* 0x0000003005047812 */ /* 0x000fe200078e3cff */
[----:B--2---:R0:W-:Y:S04]  /*be70*/  STL [R1+0x24], R22 ;  /* 0x0000241601007387 */ /* 0x0041e80000100800 */
[----:B0-----:R-:W2:Y:S04]  /*be80*/  LDL.LU R22, [R1+0x1a2c] ;  /* 0x001a2c0001167983 */ /* 0x001ea80000300800 */
[----:B------:R-:W4:Y:S04]  /*be90*/  LDL R5, [R1+0x884] ;  /* 0x0008840001057983 */ /* 0x000f280000100800 */
[----:B------:R4:W-:Y:S02]  /*bea0*/  STS.U16 [R4+0x7600], R16 ;  /* 0x0076001004007388 */ /* 0x0009e40000000400 */
[----:B----4-:R-:W-:-:S02]  /*beb0*/  IADD3 R4, P1, R5, R29, RZ ;  /* 0x0000001d05047210 */ /* 0x010fc40007f3e0ff */
[----:B------:R-:W4:Y:S01]  /*bec0*/  LDL R5, [R1+0x7f0] ;  /* 0x0007f00001057983 */ /* 0x000f220000100800 */
[----:B--2---:R-:W-:Y:S02]  /*bed0*/  PRMT R22, RZ, 0x7610, R22 ;  /* 0x00007610ff167816 */ /* 0x004fe40000000016 */
[----:B----4-:R-:W-:-:S05]  /*bee0*/  IMAD.X R5, R5, 0x1, R28, P1 ;  /* 0x0000000105057824 */ /* 0x010fca00008e061c */
[----:B------:R-:W2:Y:S01]  /*bef0*/  @!P0 LDG.E.U16 R22, [R4.64] ;  /* 0x0000000404168981 */ /* 0x000ea2000c1e1500 */
[----:B------:R-:W-:-:S03]  /*bf00*/  LOP3.LUT R23, R23, 0x40, RZ, 0x3c, !PT ;  /* 0x0000004017177812 */ /* 0x000fc600078e3cff */
[----:B--2---:R0:W-:Y:S04]  /*bf10*/  STL [R1+0x20], R22 ;  /* 0x0000201601007387 */ /* 0x0041e80000100800 */
[----:B0-----:R-:W2:Y:S04]  /*bf20*/  LDL.LU R22, [R1+0x1a28] ;  /* 0x001a280001167983 */ /* 0x001ea80000300800 */
[----:B------:R-:W4:Y:S04]  /*bf30*/  LDL.LU R4, [R1+0x134] ;  /* 0x0001340001047983 */ /* 0x000f280000300800 */
[----:B------:R-:W2:Y:S04]  /*bf40*/  LDL R5, [R1+0x8d4] ;  /* 0x0008d40001057983 */ /* 0x000ea80000100800 */
        /* <DEDUP_REMOVED lines=8> */
[----:B------:R-:W4:Y:S04]  /*bfd0*/  LDL.LU R4, [R1+0x128] ;  /* 0x0001280001047983 */ /* 0x000f280000300800 */
[----:B------:R-:W2:Y:S04]  /*bfe0*/  LDL R5, [R1+0x7e4] ;  /* 0x0007e40001057983 */ /* 0x000ea80000100800 */
[----:B----4-:R0:W-:Y:S04]  /*bff0*/  STS.U16 [R23+0x1800], R4 ;  /* 0x0018000417007388 */ /* 0x0101e80000000400 */
[----:B0-----:R-:W4:Y:S01]  /*c000*/  LDL.LU R23, [R1+0x1a20] ;  /* 0x001a200001177983 */ /* 0x001f220000300800 */
[----:B--2---:R-:W-:-:S05]  /*c010*/  IADD3 R4, P1, R5, R29, RZ ;  /* 0x0000001d05047210 */ /* 0x004fca0007f3e0ff */
[----:B---3--:R-:W-:Y:S01]  /*c020*/  IMAD.X R5, R2, 0x1, R28, P1 ;  /* 0x0000000102057824 */ /* 0x008fe200008e061c */
[----:B----4-:R-:W-:-:S06]  /*c030*/  PRMT R23, RZ, 0x7610, R23 ;  /* 0x00007610ff177816 */ /* 0x010fcc0000000017 */
        /* <DEDUP_REMOVED lines=8> */
[----:B------:R0:W-:Y:S04]  /*c0c0*/  STS.U16 [R4+0x2800], R22 ;  /* 0x0028001604007388 */ /* 0x0001e80000000400 */
[----:B0-----:R-:W4:Y:S01]  /*c0d0*/  LDL.LU R22, [R1+0x1a18] ;  /* 0x001a180001167983 */ /* 0x001f220000300800 */
[----:B---3--:R-:W-:-:S03]  /*c0e0*/  IADD3 R4, P1, R5, R29, RZ ;  /* 0x0000001d05047210 */ /* 0x008fc60007f3e0ff */
[----:B------:R-:W3:Y:S01]  /*c0f0*/  LDL R5, [R1+0x7e0] ;  /* 0x0007e00001057983 */ /* 0x000ee20000100800 */
[----:B--2---:R-:W-:-:S03]  /*c100*/  PRMT R23, RZ, 0x7610, R23 ;  /* 0x00007610ff177816 */ /* 0x004fc60000000017 */
[----:B------:R-:W0:Y:S01]  /*c110*/  S2R R2, SR_TID.X ;  /* 0x0000000000027919 */ /* 0x000e220000002100 */
[----:B---3--:R-:W-:-:S05]  /*c120*/  IMAD.X R5, R5, 0x1, R28, P1 ;  /* 0x0000000105057824 */ /* 0x008fca00008e061c */
[----:B------:R1:W2:Y:S04]  /*c130*/  @!P0 LDG.E.U16 R23, [R4.64] ;  /* 0x0000000404178981 */ /* 0x0002a8000c1e1500 */
[----:B-1----:R-:W3:Y:S01]  /*c140*/  LDL R5, [R1+0x8cc] ;  /* 0x0008cc0001057983 */ /* 0x002ee20000100800 */
[----:B0-----:R-:W-:-:S05]  /*c150*/  LOP3.LUT R2, R2, 0xff, RZ, 0xc0, !PT ;  /* 0x000000ff02027812 */ /* 0x001fca00078ec0ff */
[----:B------:R-:W-:-:S05]  /*c160*/  IMAD.SHL.U32 R2, R2, 0x2, RZ ;  /* 0x0000000202027824 */ /* 0x000fca00078e00ff */
[----:B------:R-:W-:-:S05]  /*c170*/  LOP3.LUT R4, R2, 0x40, RZ, 0x3c, !PT ;  /* 0x0000004002047812 */ /* 0x000fca00078e3cff */
[----:B------:R-:W-:Y:S04]  /*c180*/  STS.U16 [R4+0x3800], R21 ;  /* 0x0038001504007388 */ /* 0x000fe80000000400 */
[----:B--2---:R0:W-:Y:S04]  /*c190*/  STL [R1+0x19ac], R23 ;  /* 0x0019ac1701007387 */ /* 0x0041e80000100800 */
[----:B0-----:R-:W2:Y:S01]  /*c1a0*/  LDL.LU R23, [R1+0x7c] ;  /* 0x00007c0001177983 */ /* 0x001ea20000300800 */
[----:B---3--:R-:W-:-:S03]  /*c1b0*/  IADD3 R4, P1, R5, R29, RZ ;  /* 0x0000001d05047210 */ /* 0x008fc60007f3e0ff */
[----:B------:R-:W3:Y:S04]  /*c1c0*/  LDL.LU R21, [R1+0x1a14] ;  /* 0x001a140001157983 */ /* 0x000ee80000300800 */
[----:B------:R-:W2:Y:S01]  /*c1d0*/  LDL R5, [R1+0x870] ;  /* 0x0008700001057983 */ /* 0x000ea20000100800 */
[----:B----4-:R-:W-:-:S03]  /*c1e0*/  PRMT R22, RZ, 0x7610, R22 ;  /* 0x00007610ff167816 */ /* 0x010fc60000000016 */
[----:B------:R-:W0:Y:S01]  /*c1f0*/  S2R R2, SR_TID.X ;  /* 0x0000000000027919 */ /* 0x000e220000002100 */
[----:B--2---:R-:W-:-:S05]  /*c200*/  IMAD.X R5, R5, 0x1, R28, P1 ;  /* 0x0000000105057824 */ /* 0x004fca00008e061c */
[----:B------:R1:W2:Y:S04]  /*c210*/  @!P0 LDG.E.U16 R22, [R4.64] ;  /* 0x0000000404168981 */ /* 0x0002a8000c1e1500 */
[----:B-1----:R-:W4:Y:S01]  /*c220*/  LDL R5, [R1+0x7d4] ;  /* 0x0007d40001057983 */ /* 0x002f220000100800 */
[----:B0-----:R-:W-:-:S05]  /*c230*/  LOP3.LUT R2, R2, 0xff, RZ, 0xc0, !PT ;  /* 0x000000ff02027812 */ /* 0x001fca00078ec0ff */
[----:B------:R-:W-:Y:S01]  /*c240*/  IMAD.SHL.U32 R2, R2, 0x2, RZ ;  /* 0x0000000202027824 */ /* 0x000fe200078e00ff */
[----:B--2---:R0:W-:Y:S04]  /*c250*/  STL [R1+0x19b0], R22 ;  /* 0x0019b01601007387 */ /* 0x0041e80000100800 */
[----:B0-----:R-:W-:Y:S02]  /*c260*/  LOP3.LUT R22, R2, 0x40, RZ, 0x3c, !PT ;  /* 0x0000004002167812 */ /* 0x001fe400078e3cff */
[----:B----4-:R-:W-:-:S03]  /*c270*/  IADD3 R4, P1, R5, R29, RZ ;  /* 0x0000001d05047210 */ /* 0x010fc60007f3e0ff */
[----:B------:R0:W-:Y:S04]  /*c280*/  STS.U16 [R22+0x4800], R20 ;  /* 0x0048001416007388 */ /* 0x0001e80000000400 */
[----:B0-----:R-:W2:Y:S04]  /*c290*/  LDL.LU R20, [R1+0x1a10] ;  /* 0x001a100001147983 */ /* 0x001ea80000300800 */
[----:B------:R-:W4:Y:S01]  /*c2a0*/  LDL R5, [R1+0x734] ;  /* 0x0007340001057983 */ /* 0x000f220000100800 */
[----:B---3--:R-:W-:-:S03]  /*c2b0*/  PRMT R21, RZ, 0x7610, R21 ;  /* 0x00007610ff157816 */ /* 0x008fc60000000015 */
[----:B------:R-:W3:Y:S01]  /*c2c0*/  LDL R2, [R1+0x8c4] ;  /* 0x0008c40001027983 */ /* 0x000ee20000100800 */
[----:B----4-:R-:W-:-:S05]  /*c2d0*/  IMAD.X R5, R5, 0x1, R28, P1 ;  /* 0x0000000105057824 */ /* 0x010fca00008e061c */
[----:B------:R0:W4:Y:S04]  /*c2e0*/  @!P0 LDG.E.U16 R21, [R4.64] ;  /* 0x0000000404158981 */ /* 0x000128000c1e1500 */
[----:B0-----:R-:W2:Y:S04]  /*c2f0*/  LDL.LU R4, [R1+0x94] ;  /* 0x0000940001047983 */ /* 0x001ea80000300800 */
[----:B------:R-:W3:Y:S04]  /*c300*/  LDL R5, [R1+0x864] ;  /* 0x0008640001057983 */ /* 0x000ee80000100800 */
[----:B----4-:R0:W-:Y:S04]  /*c310*/  STL [R1+0x19b4], R21 ;  /* 0x0019b41501007387 */ /* 0x0101e80000100800 */
[----:B--2---:R3:W-:Y:S04]  /*c320*/  STS.U16 [R22+0x5800], R4 ;  /* 0x0058000416007388 */ /* 0x0047e80000000400 */
[----:B0-----:R-:W2:Y:S01]  /*c330*/  LDL.LU R21, [R1+0x140] ;  /* 0x0001400001157983 */ /* 0x001ea20000300800 */
[----:B---3--:R-:W-:-:S03]  /*c340*/  IADD3 R4, P1, R5, R29, RZ ;  /* 0x0000001d05047210 */ /* 0x008fc60007f3e0ff */
[----:B------:R-:W3:Y:S01]  /*c350*/  LDL R5, [R1+0x7d0] ;  /* 0x0007d00001057983 */ /* 0x000ee20000100800 */
[----:B------:R-:W-:Y:S01]  /*c360*/  PRMT R20, RZ, 0x7610, R20 ;  /* 0x00007610ff147816 */ /* 0x000fe20000000014 */
[----:B---3--:R-:W-:-:S05]  /*c370*/  IMAD.X R5, R5, 0x1, R28, P1 ;  /* 0x0000000105057824 */ /* 0x008fca00008e061c */
[----:B------:R-:W3:Y:S04]  /*c380*/  @!P0 LDG.E.U16 R20, [R4.64] ;  /* 0x0000000404148981 */ /* 0x000ee8000c1e1500 */
[----:B------:R0:W-:Y:S04]  /*c390*/  STS.U16 [R22+0x6800], R23 ;  /* 0x0068001716007388 */ /* 0x0001e80000000400 */
[----:B---3--:R1:W-:Y:S04]  /*c3a0*/  STL [R1+0x19b8], R20 ;  /* 0x0019b81401007387 */ /* 0x0083e80000100800 */
[----:B0-----:R-:W3:Y:S04]  /*c3b0*/  LDL R22, [R1+0x7bc] ;  /* 0x0007bc0001167983 */ /* 0x001ee80000100800 */
[----:B-1----:R-:W4:Y:S04]  /*c3c0*/  LDL R20, [R1+0x72c] ;  /* 0x00072c0001147983 */ /* 0x002f280000100800 */
[----:B------:R-:W2:Y:S04]  /*c3d0*/  LDL.LU R23, [R1+0x130] ;  /* 0x0001300001177983 */ /* 0x000ea80000300800 */
[----:B------:R-:W2:Y:S01]  /*c3e0*/  LDL R5, [R1+0x860] ;  /* 0x0008600001057983 */ /* 0x000ea20000100800 */
[----:B------:R-:W-:-:S02]  /*c3f0*/  IADD3 R4, P1, R2, R29, RZ ;  /* 0x0000001d02047210 */ /* 0x000fc40007f3e0ff */
[----:B------:R-:W-:Y:S01]  /*c400*/  PRMT R3, RZ, 0x7610, R3 ;  /* 0x00007610ff037816 */ /* 0x000fe20000000003 */
[----:B------:R-:W3:Y:S02]  /*c410*/  LDL R2, [R1+0x728] ;  /* 0x0007280001027983 */ /* 0x000ee40000100800 */
[----:B--2---:R-:W-:-:S05]  /*c420*/  IMAD.X R5, R5, 0x1, R28, P1 ;  /* 0x0000000105057824 */ /* 0x004fca00008e061c */
[----:B------:R0:W2:Y:S04]  /*c430*/  @!P0 LDG.E.U16 R3, [R4.64] ;  /* 0x0000000404038981 */ /* 0x0000a8000c1e1500 */
[----:B0-----:R-:W3:Y:S04]  /*c440*/  LDL.LU R4, [R1] ;  /* 0x0000000001047983 */ /* 0x001ee80000300800 */
[----:B------:R-:W3:Y:S01]  /*c450*/  LDL R5, [R1+0x7c4] ;  /* 0x0007c40001057983 */ /* 0x000ee20000100800 */
[----:B------:R-:W-:-:S03]  /*c460*/  PRMT R0, RZ, 0x7610, R0 ;  /* 0x00007610ff007816 */ /* 0x000fc60000000000 */
[----:B--2---:R0:W-:Y:S04]  /*c470*/  STL [R1+0x19bc], R3 ;  /* 0x0019bc0301007387 */ /* 0x0041e80000100800 */
[----:B0-----:R-:W0:Y:S02]  /*c480*/  S2R R3, SR_TID.X ;  /* 0x0000000000037919 */ /* 0x001e240000002100 */
[----:B0-----:R-:W-:-:S05]  /*c490*/  LOP3.LUT R3, R3, 0xff, RZ, 0xc0, !PT ;  /* 0x000000ff03037812 */ /* 0x001fca00078ec0ff */
[----:B------:R-:W-:-:S05]  /*c4a0*/  IMAD.SHL.U32 R3, R3, 0x2, RZ ;  /* 0x0000000203037824 */ /* 0x000fca00078e00ff */
[----:B------:R-:W-:-:S05]  /*c4b0*/  LOP3.LUT R3, R3, 0x40, RZ, 0x3c, !PT ;  /* 0x0000004003037812 */ /* 0x000fca00078e3cff */
[----:B---3--:R0:W-:Y:S02]  /*c4c0*/  STS.U16 [R3+0x7800], R4 ;  /* 0x0078000403007388 */ /* 0x0081e40000000400 */
[----:B0-----:R-:W-:Y:S02]  /*c4d0*/  IADD3 R4, P1, R5, R29, RZ ;  /* 0x0000001d05047210 */ /* 0x001fe40007f3e0ff */
[----:B------:R-:W2:Y:S03]  /*c4e0*/  LDL.LU R3, [R1+0x120] ;  /* 0x0001200001037983 */ /* 0x000ea60000300800 */
[----:B----4-:R-:W-:Y:S02]  /*c4f0*/  IMAD.X R5, R20, 0x1, R28, P1 ;  /* 0x0000000114057824 */ /* 0x010fe400008e061c */
[----:B------:R-:W3:Y:S04]  /*c500*/  LDL R20, [R1+0x854] ;  /* 0x0008540001147983 */ /* 0x000ee80000100800 */
[----:B------:R0:W4:Y:S04]  /*c510*/  @!P0 LDG.E.U16 R0, [R4.64] ;  /* 0x0000000404008981 */ /* 0x000128000c1e1500 */
[----:B0-----:R-:W0:Y:S02]  /*c520*/  S2R R5, SR_TID.X ;  /* 0x0000000000057919 */ /* 0x001e240000002100 */
[----:B0-----:R-:W-:-:S05]  /*c530*/  LOP3.LUT R5, R5, 0xff, RZ, 0xc0, !PT ;  /* 0x000000ff05057812 */ /* 0x001fca00078ec0ff */
[----:B------:R-:W-:-:S05]  /*c540*/  IMAD.SHL.U32 R5, R5, 0x2, RZ ;  /* 0x0000000205057824 */ /* 0x000fca00078e00ff */
[----:B------:R-:W-:Y:S02]  /*c550*/  LOP3.LUT R4, R5, 0x50, RZ, 0x3c, !PT ;  /* 0x0000005005047812 */ /* 0x000fe400078e3cff */
[----:B------:R-:W2:Y:S01]  /*c560*/  LDL.LU R5, [R1+0x148] ;  /* 0x0001480001057983 */ /* 0x000ea20000300800 */
[----:B------:R-:W-:-:S03]  /*c570*/  PRMT R27, RZ, 0x7610, R27 ;  /* 0x00007610ff1b7816 */ /* 0x000fc6000000001b */
[----:B----4-:R-:W-:Y:S04]  /*c580*/  STL [R1+0x19c0], R0 ;  /* 0x0019c00001007387 */ /* 0x010fe80000100800 */
[----:B--2---:R0:W-:Y:S02]  /*c590*/  STS.U16 [R4+0xa00], R5 ;  /* 0x000a000504007388 */ /* 0x0041e40000000400 */
[-C--:B0-----:R-:W-:Y:S02]  /*c5a0*/  IADD3 R4, P1, R22, R29.reuse, RZ ;  /* 0x0000001d16047210 */ /* 0x081fe40007f3e0ff */
[----:B------:R-:W2:Y:S03]  /*c5b0*/  LDL.LU R22, [R1+0x110] ;  /* 0x0001100001167983 */ /* 0x000ea60000300800 */
[----:B------:R-:W-:Y:S01]  /*c5c0*/  IMAD.X R5, R2, 0x1, R28, P1 ;  /* 0x0000000102057824 */ /* 0x000fe200008e061c */
[----:B------:R-:W-:Y:S01]  /*c5d0*/  PRMT R26, RZ, 0x7610, R26 ;  /* 0x00007610ff1a7816 */ /* 0x000fe2000000001a */
[----:B------:R-:W0:Y:S04]  /*c5e0*/  S2R R0, SR_TID.X ;  /* 0x0000000000007919 */ /* 0x000e280000002100 */
[----:B------:R1:W4:Y:S04]  /*c5f0*/  @!P0 LDG.E.U16 R27, [R4.64] ;  /* 0x00000004041b8981 */ /* 0x000328000c1e1500 */
[----:B------:R-:W2:Y:S04]  /*c600*/  LDL R2, [R1+0x7b0] ;  /* 0x0007b00001027983 */ /* 0x000ea80000100800 */
[----:B-1----:R-:W2:Y:S02]  /*c610*/  LDL R5, [R1+0x8c0] ;  /* 0x0008c00001057983 */ /* 0x002ea40000100800 */
[----:B--2---:R-:W-:-:S05]  /*c620*/  IADD3 R4, P1, R5, R29, RZ ;  /* 0x0000001d05047210 */ /* 0x004fca0007f3e0ff */
[----:B---3--:R-:W-:-:S05]  /*c630*/  IMAD.X R5, R20, 0x1, R28, P1 ;  /* 0x0000000114057824 */ /* 0x008fca00008e061c */
[----:B------:R-:W2:Y:S01]  /*c640*/  @!P0 LDG.E.U16 R26, [R4.64] ;  /* 0x00000004041a8981 */ /* 0x000ea2000c1e1500 */
[----:B0-----:R-:W-:-:S05]  /*c650*/  LOP3.LUT R0, R0, 0xff, RZ, 0xc0, !PT ;  /* 0x000000ff00007812 */ /* 0x001fca00078ec0ff */
[----:B------:R-:W-:Y:S01]  /*c660*/  IMAD.SHL.U32 R0, R0, 0x2, RZ ;  /* 0x0000000200007824 */ /* 0x000fe200078e00ff */
[----:B----4-:R0:W-:Y:S04]  /*c670*/  STL [R1+0x19c4], R27 ;  /* 0x0019c41b01007387 */ /* 0x0101e80000100800 */
[----:B0-----:R-:W-:Y:S02]  /*c680*/  LOP3.LUT R27, R0, 0x50, RZ, 0x3c, !PT ;  /* 0x00000050001b7812 */ /* 0x001fe400078e3cff */
[----:B------:R-:W3:Y:S04]  /*c690*/  LDL R0, [R1+0x84c] ;  /* 0x00084c0001007983 */ /* 0x000ee80000100800 */
[----:B------:R0:W-:Y:S04]  /*c6a0*/  STS.U16 [R27+0x1a00], R21 ;  /* 0x001a00151b007388 */ /* 0x0001e80000000400 */
[----:B------:R-:W-:Y:S04]  /*c6b0*/  STS.U16 [R27+0x2a00], R23 ;  /* 0x002a00171b007388 */ /* 0x000fe80000000400 */
[----:B0-----:R-:W4:Y:S04]  /*c6c0*/  LDL.LU R21, [R1+0xc4] ;  /* 0x0000c40001157983 */ /* 0x001f280000300800 */
[----:B--2---:R0:W-:Y:S04]  /*c6d0*/  STL [R1+0x19c8], R26 ;  /* 0x0019c81a01007387 */ /* 0x0041e80000100800 */
[----:B------:R-:W2:Y:S04]  /*c6e0*/  LDL R20, [R1+0x848] ;  /* 0x0008480001147983 */ /* 0x000ea80000100800 */
[----:B0-----:R-:W2:Y:S04]  /*c6f0*/  LDL R26, [R1+0x7ac] ;  /* 0x0007ac00011a7983 */ /* 0x001ea80000100800 */
[----:B------:R-:W2:Y:S04]  /*c700*/  LDL.LU R23, [R1+0xa8] ;  /* 0x0000a80001177983 */ /* 0x000ea80000300800 */
[----:B------:R-:W2:Y:S01]  /*c710*/  LDL R5, [R1+0x71c] ;  /* 0x00071c0001057983 */ /* 0x000ea20000100800 */
[----:B------:R-:W-:-:S02]  /*c720*/  IADD3 R4, P1, R2, R29, RZ ;  /* 0x0000001d02047210 */ /* 0x000fc40007f3e0ff */
[----:B------:R-:W-:Y:S01]  /*c730*/  PRMT R25, RZ, 0x7610, R25 ;  /* 0x00007610ff197816 */ /* 0x000fe20000000019 */
[----:B------:R-:W3:Y:S01]  /*c740*/  LDL R2, [R1+0x7a4] ;  /* 0x0007a40001027983 */ /* 0x000ee20000100800 */
[----:B------:R-:W-:Y:S01]  /*c750*/  PRMT R24, RZ, 0x7610, R24 ;  /* 0x00007610ff187816 */ /* 0x000fe20000000018 */
[----:B--2---:R-:W-:-:S05]  /*c760*/  IMAD.X R5, R5, 0x1, R28, P1 ;  /* 0x0000000105057824 */ /* 0x004fca00008e061c */
[----:B------:R3:W2:Y:S02]  /*c770*/  @!P0 LDG.E.U16 R25, [R4.64] ;  /* 0x0000000404198981 */ /* 0x0006a4000c1e1500 */
[----:B---3--:R-:W-:-:S05]  /*c780*/  IADD3 R4, P1, R0, R29, RZ ;  /* 0x0000001d00047210 */ /* 0x008fca0007f3e0ff */
[----:B------:R-:W-:-:S05]  /*c790*/  IMAD.X R5, R26, 0x1, R28, P1 ;  /* 0x000000011a057824 */ /* 0x000fca00008e061c */
[----:B------:R0:W3:Y:S01]  /*c7a0*/  @!P0 LDG.E.U16 R24, [R4.64] ;  /* 0x0000000404188981 */ /* 0x0000e2000c1e1500 */
[----:B------:R-:W-:Y:S02]  /*c7b0*/  PRMT R19, RZ, 0x7610, R19 ;  /* 0x00007610ff137816 */ /* 0x000fe40000000013 */
[----:B0-----:R-:W-:-:S05]  /*c7c0*/  IADD3 R4, P1, R20, R29, RZ ;  /* 0x0000001d14047210 */ /* 0x001fca0007f3e0ff */
[----:B------:R-:W-:-:S05]  /*c7d0*/  IMAD.X R5, R2, 0x1, R28, P1 ;  /* 0x0000000102057824 */ /* 0x000fca00008e061c */
[----:B------:R-:W4:Y:S04]  /*c7e0*/  @!P0 LDG.E.U16 R19, [R4.64] ;  /* 0x0000000404138981 */ /* 0x000f28000c1e1500 */
[----:B------:R0:W-:Y:S04]  /*c7f0*/  STS.U16 [R27+0x3a00], R3 ;  /* 0x003a00031b007388 */ /* 0x0001e80000000400 */
[----:B--2---:R1:W-:Y:S04]  /*c800*/  STL [R1+0x19cc], R25 ;  /* 0x0019cc1901007387 */ /* 0x0043e80000100800 */
[----:B------:R-:W2:Y:S04]  /*c810*/  LDL R0, [R1+0x79c] ;  /* 0x00079c0001007983 */ /* 0x000ea80000100800 */
[----:B0-----:R-:W2:Y:S04]  /*c820*/  LDL.LU R3, [R1+0x90] ;  /* 0x0000900001037983 */ /* 0x001ea80000300800 */
[----:B-1----:R-:W2:Y:S04]  /*c830*/  LDL R25, [R1+0x714] ;  /* 0x0007140001197983 */ /* 0x002ea80000100800 */
[----:B---3--:R-:W-:Y:S04]  /*c840*/  STL [R1+0x19d0], R24 ;  /* 0x0019d01801007387 */ /* 0x008fe80000100800 */
[----:B------:R-:W3:Y:S04]  /*c850*/  LDL R20, [R1+0x83c] ;  /* 0x00083c0001147983 */ /* 0x000ee80000100800 */
[----:B------:R0:W-:Y:S04]  /*c860*/  STS.U16 [R27+0x4a00], R22 ;  /* 0x004a00161b007388 */ /* 0x0001e80000000400 */
[----:B0-----:R-:W3:Y:S04]  /*c870*/  LDL R22, [R1+0x798] ;  /* 0x0007980001167983 */ /* 0x001ee80000100800 */
[----:B------:R-:W3:Y:S04]  /*c880*/  LDL.LU R2, [R1+0x1f8] ;  /* 0x0001f80001027983 */ /* 0x000ee80000300800 */
[----:B----4-:R-:W-:Y:S04]  /*c890*/  STL [R1+0x19d4], R19 ;  /* 0x0019d41301007387 */ /* 0x010fe80000100800 */
[----:B------:R0:W-:Y:S01]  /*c8a0*/  STS.U16 [R27+0x5a00], R21 ;  /* 0x005a00151b007388 */ /* 0x0001e20000000400 */
[----:B------:R-:W-:-:S02]  /*c8b0*/  PRMT R18, RZ, 0x7610, R18 ;  /* 0x00007610ff127816 */ /* 0x000fc40000000012 */
[----:B--2---:R-:W-:Y:S02]  /*c8c0*/  IADD3 R4, P1, R0, R29, RZ ;  /* 0x0000001d00047210 */ /* 0x004fe40007f3e0ff */
[----:B------:R-:W2:Y:S04]  /*c8d0*/  LDL R0, [R1+0x838] ;  /* 0x0008380001007983 */ /* 0x000ea80000100800 */
[----:B0-----:R-:W4:Y:S04]  /*c8e0*/  LDL.LU R21, [R1+0x1f0] ;  /* 0x0001f00001157983 */ /* 0x001f280000300800 */
[----:B------:R-:W4:Y:S01]  /*c8f0*/  LDL R24, [R1+0x790] ;  /* 0x0007900001187983 */ /* 0x000f220000100800 */
[----:B------:R-:W-:-:S05]  /*c900*/  IMAD.X R5, R25, 0x1, R28, P1 ;  /* 0x0000000119057824 */ /* 0x000fca00008e061c */
[----:B------:R3:W4:Y:S01]  /*c910*/  @!P0 LDG.E.U16 R18, [R4.64] ;  /* 0x0000000404128981 */ /* 0x000722000c1e1500 */
[----:B------:R-:W-:Y:S02]  /*c920*/  PRMT R17, RZ, 0x7610, R17 ;  /* 0x00007610ff117816 */ /* 0x000fe40000000011 */
[----:B---3--:R-:W-:-:S05]  /*c930*/  IADD3 R4, P1, R20, R29, RZ ;  /* 0x0000001d14047210 */ /* 0x008fca0007f3e0ff */
[----:B------:R-:W-:-:S05]  /*c940*/  IMAD.X R5, R22, 0x1, R28, P1 ;  /* 0x0000000116057824 */ /* 0x000fca00008e061c */
[----:B------:R2:W3:Y:S01]  /*c950*/  @!P0 LDG.E.U16 R17, [R4.64] ;  /* 0x0000000404118981 */ /* 0x0004e2000c1e1500 */
[----:B------:R-:W-:-:S03]  /*c960*/  PRMT R16, RZ, 0x7610, R16 ;  /* 0x00007610ff107816 */ /* 0x000fc60000000010 */
[----:B------:R0:W-:Y:S01]  /*c970*/  STS.U16 [R27+0x6a00], R23 ;  /* 0x006a00171b007388 */ /* 0x0001e20000000400 */
[----:B--2---:R-:W-:-:S05]  /*c980*/  IADD3 R4, P1, R0, R29, RZ ;  /* 0x0000001d00047210 */ /* 0x004fca0007f3e0ff */
[----:B----4-:R-:W-:-:S05]  /*c990*/  IMAD.X R5, R24, 0x1, R28, P1 ;  /* 0x0000000118057824 */ /* 0x010fca00008e061c */
[----:B------:R-:W2:Y:S04]  /*c9a0*/  @!P0 LDG.E.U16 R16, [R4.64] ;  /* 0x0000000404108981 */ /* 0x000ea8000c1e1500 */
[----:B------:R1:W-:Y:S04]  /*c9b0*/  STL [R1+0x19d8], R18 ;  /* 0x0019d81201007387 */ /* 0x0003e80000100800 */
[----:B------:R-:W4:Y:S04]  /*c9c0*/  LDL.LU R20, [R1+0x144] ;  /* 0x0001440001147983 */ /* 0x000f280000300800 */
[----:B0-----:R-:W4:Y:S04]  /*c9d0*/  LDL R23, [R1+0x788] ;  /* 0x0007880001177983 */ /* 0x001f280000100800 */
[----:B------:R-:W4:Y:S04]  /*c9e0*/  LDL R19, [R1+0x708] ;  /* 0x0007080001137983 */ /* 0x000f280000100800 */
[----:B------:R-:W0:Y:S04]  /*c9f0*/  S2R R22, SR_TID.X ;  /* 0x0000000000167919 */ /* 0x000e280000002100 */
[----:B---3--:R-:W-:Y:S04]  /*ca00*/  STL [R1+0x19dc], R17 ;  /* 0x0019dc1101007387 */ /* 0x008fe80000100800 */
[----:B-1----:R-:W3:Y:S04]  /*ca10*/  LDL R18, [R1+0x784] ;  /* 0x0007840001127983 */ /* 0x002ee80000100800 */
[----:B------:R1:W-:Y:S04]  /*ca20*/  STS.U16 [R27+0x7a00], R3 ;  /* 0x007a00031b007388 */ /* 0x0003e80000000400 */
[----:B------:R-:W3:Y:S01]  /*ca30*/  LDL R0, [R1+0x704] ;  /* 0x0007040001007983 */ /* 0x000ee20000100800 */
[----:B0-----:R-:W-:-:S05]  /*ca40*/  LOP3.LUT R22, R22, 0xff, RZ, 0xc0, !PT ;  /* 0x000000ff16167812 */ /* 0x001fca00078ec0ff */
[----:B-1----:R-:W-:Y:S02]  /*ca50*/  IMAD.SHL.U32 R3, R22, 0x2, RZ ;  /* 0x0000000216037824 */ /* 0x002fe400078e00ff */
[----:B------:R-:W3:Y:S03]  /*ca60*/  LDL.LU R22, [R1+0x138] ;  /* 0x0001380001167983 */ /* 0x000ee60000300800 */
[----:B------:R-:W-:Y:S01]  /*ca70*/  LOP3.LUT R3, R3, 0x60, RZ, 0x3c, !PT ;  /* 0x0000006003037812 */ /* 0x000fe200078e3cff */
[----:B------:R-:W3:Y:S04]  /*ca80*/  LDL R17, [R1+0x8b0] ;  /* 0x0008b00001117983 */ /* 0x000ee80000100800 */
[----:B------:R0:W-:Y:S01]  /*ca90*/  STS.U16 [R3+0xc00], R2 ;  /* 0x000c000203007388 */ /* 0x0001e20000000400 */
[----:B------:R-:W-:-:S03]  /*caa0*/  PRMT R15, RZ, 0x7610, R15 ;  /* 0x00007610ff0f7816 */ /* 0x000fc6000000000f */
[----:B--2---:R-:W-:Y:S04]  /*cab0*/  STL [R1+0x19e0], R16 ;  /* 0x0019e01001007387 */ /* 0x004fe80000100800 */
[----:B0-----:R-:W2:Y:S01]  /*cac0*/  LDL R2, [R1+0x830] ;  /* 0x0008300001027983 */ /* 0x001ea20000100800 */
[----:B----4-:R-:W-:Y:S02]  /*cad0*/  IADD3 R4, P1, R23, R29, RZ ;  /* 0x0000001d17047210 */ /* 0x010fe40007f3e0ff */
[----:B------:R-:W-:Y:S01]  /*cae0*/  PRMT R14, RZ, 0x7610, R14 ;  /* 0x00007610ff0e7816 */ /* 0x000fe2000000000e */
[----:B------:R-:W4:Y:S02]  /*caf0*/  LDL.LU R23, [R1+0x12c] ;  /* 0x00012c0001177983 */ /* 0x000f240000300800 */
[----:B------:R-:W-:-:S05]  /*cb00*/  IMAD.X R5, R19, 0x1, R28, P1 ;  /* 0x0000000113057824 */ /* 0x000fca00008e061c */
[----:B------:R3:W4:Y:S02]  /*cb10*/  @!P0 LDG.E.U16 R15, [R4.64] ;  /* 0x00000004040f8981 */ /* 0x000724000c1e1500 */
[----:B---3--:R-:W-:-:S05]  /*cb20*/  IADD3 R4, P1, R18, R29, RZ ;  /* 0x0000001d12047210 */ /* 0x008fca0007f3e0ff */
[----:B------:R-:W-:-:S05]  /*cb30*/  IMAD.X R5, R0, 0x1, R28, P1 ;  /* 0x0000000100057824 */ /* 0x000fca00008e061c */
[----:B------:R0:W3:Y:S01]  /*cb40*/  @!P0 LDG.E.U16 R14, [R4.64] ;  /* 0x00000004040e8981 */ /* 0x0000e2000c1e1500 */
[----:B------:R-:W-:Y:S02]  /*cb50*/  PRMT R13, RZ, 0x7610, R13 ;  /* 0x00007610ff0d7816 */ /* 0x000fe4000000000d */
[----:B0-----:R-:W-:-:S05]  /*cb60*/  IADD3 R4, P1, R17, R29, RZ ;  /* 0x0000001d11047210 */ /* 0x001fca0007f3e0ff */
[----:B--2---:R-:W-:-:S05]  /*cb70*/  IMAD.X R5, R2, 0x1, R28, P1 ;  /* 0x0000000102057824 */ /* 0x004fca00008e061c */
[----:B------:R-:W2:Y:S04]  /*cb80*/  @!P0 LDG.E.U16 R13, [R4.64] ;  /* 0x00000004040d8981 */ /* 0x000ea8000c1e1500 */
[----:B----4-:R0:W-:Y:S04]  /*cb90*/  STL [R1+0x19e4], R15 ;  /* 0x0019e40f01007387 */ /* 0x0101e80000100800 */
[----:B------:R-:W4:Y:S04]  /*cba0*/  LDL R0, [R1+0x6fc] ;  /* 0x0006fc0001007983 */ /* 0x000f280000100800 */
[----:B0-----:R-:W4:Y:S04]  /*cbb0*/  LDL R15, [R1+0x778] ;  /* 0x00077800010f7983 */ /* 0x001f280000100800 */
[----:B------:R0:W-:Y:S04]  /*cbc0*/  STS.U16 [R3+0x1c00], R21 ;  /* 0x001c001503007388 */ /* 0x0001e80000000400 */
[----:B------:R1:W-:Y:S04]  /*cbd0*/  STS.U16 [R3+0x2c00], R20 ;  /* 0x002c001403007388 */ /* 0x0003e80000000400 */
[----:B0-----:R-:W4:Y:S04]  /*cbe0*/  LDL.LU R21, [R1+0x118] ;  /* 0x0001180001157983 */ /* 0x001f280000300800 */
[----:B---3--:R-:W-:Y:S04]  /*cbf0*/  STL [R1+0x19e8], R14 ;  /* 0x0019e80e01007387 */ /* 0x008fe80000100800 */
[----:B-1----:R-:W3:Y:S04]  /*cc00*/  LDL R20, [R1+0x824] ;  /* 0x0008240001147983 */ /* 0x002ee80000100800 */
[----:B------:R-:W3:Y:S04]  /*cc10*/  LDL R19, [R1+0x770] ;  /* 0x0007700001137983 */ /* 0x000ee80000100800 */
[----:B------:R-:W3:Y:S04]  /*cc20*/  LDL.LU R2, [R1+0x10c] ;  /* 0x00010c0001027983 */ /* 0x000ee80000300800 */
[----:B------:R0:W-:Y:S01]  /*cc30*/  STS.U16 [R3+0x3c00], R22 ;  /* 0x003c001603007388 */ /* 0x0001e20000000400 */
[----:B------:R-:W-:-:S03]  /*cc40*/  PRMT R12, RZ, 0x7610, R12 ;  /* 0x00007610ff0c7816 */ /* 0x000fc6000000000c */
[----:B--2---:R-:W-:Y:S04]  /*cc50*/  STL [R1+0x19ec], R13 ;  /* 0x0019ec0d01007387 */ /* 0x004fe80000100800 */
[----:B------:R-:W2:Y:S04]  /*cc60*/  LDL R18, [R1+0x8ac] ;  /* 0x0008ac0001127983 */ /* 0x000ea80000100800 */
[----:B------:R-:W2:Y:S04]  /*cc70*/  LDL R17, [R1+0x820] ;  /* 0x0008200001117983 */ /* 0x000ea80000100800 */
[----:B0-----:R-:W2:Y:S04]  /*cc80*/  LDL.LU R22, [R1+0xc0] ;  /* 0x0000c00001167983 */ /* 0x001ea80000300800 */
[----:B------:R-:W2:Y:S01]  /*cc90*/  LDL R16, [R1+0x764] ;  /* 0x0007640001107983 */ /* 0x000ea20000100800 */
[----:B----4-:R-:W-:-:S03]  /*cca0*/  IADD3 R4, P1, R15, R29, RZ ;  /* 0x0000001d0f047210 */ /* 0x010fc60007f3e0ff */
[----:B------:R-:W4:Y:S02]  /*ccb0*/  LDL R15, [R1+0x6f4] ;  /* 0x0006f400010f7983 */ /* 0x000f240000100800 */
[----:B------:R-:W-:-:S05]  /*ccc0*/  IMAD.X R5, R0, 0x1, R28, P1 ;  /* 0x0000000100057824 */ /* 0x000fca00008e061c */
[----:B------:R3:W4:Y:S01]  /*ccd0*/  @!P0 LDG.E.U16 R12, [R4.64] ;  /* 0x00000004040c8981 */ /* 0x000722000c1e1500 */
[----:B------:R-:W-:Y:S02]  /*cce0*/  PRMT R11, RZ, 0x7610, R11 ;  /* 0x00007610ff0b7816 */ /* 0x000fe4000000000b */
[----:B---3--:R-:W-:-:S05]  /*ccf0*/  IADD3 R4, P1, R20, R29, RZ ;  /* 0x0000001d14047210 */ /* 0x008fca0007f3e0ff */
[----:B------:R-:W-:-:S05]  /*cd00*/  IMAD.X R5, R19, 0x1, R28, P1 ;  /* 0x0000000113057824 */ /* 0x000fca00008e061c */
[----:B------:R2:W3:Y:S01]  /*cd10*/  @!P0 LDG.E.U16 R11, [R4.64] ;  /* 0x00000004040b8981 */ /* 0x0004e2000c1e1500 */
[----:B------:R-:W-:Y:S02]  /*cd20*/  PRMT R10, RZ, 0x7610, R10 ;  /* 0x00007610ff0a7816 */ /* 0x000fe4000000000a */
[----:B------:R-:W-:Y:S02]  /*cd30*/  PRMT R9, RZ, 0x7610, R9 ;  /* 0x00007610ff097816 */ /* 0x000fe40000000009 */
[----:B--2---:R-:W-:-:S05]  /*cd40*/  IADD3 R4, P1, R18, R29, RZ ;  /* 0x0000001d12047210 */ /* 0x004fca0007f3e0ff */
[----:B------:R-:W-:-:S05]  /*cd50*/  IMAD.X R5, R17, 0x1, R28, P1 ;  /* 0x0000000111057824 */ /* 0x000fca00008e061c */
[----:B------:R0:W2:Y:S02]  /*cd60*/  @!P0 LDG.E.U16 R10, [R4.64] ;  /* 0x00000004040a8981 */ /* 0x0000a4000c1e1500 */
[----:B0-----:R-:W-:-:S05]  /*cd70*/  IADD3 R4, P1, R16, R29, RZ ;  /* 0x0000001d10047210 */ /* 0x001fca0007f3e0ff */
[----:B----4-:R-:W-:Y:S01]  /*cd80*/  IMAD.X R5, R15, 0x1, R28, P1 ;  /* 0x000000010f057824 */ /* 0x010fe200008e061c */
[----:B------:R-:W-:Y:S04]  /*cd90*/  STL [R1+0x19f0], R12 ;  /* 0x0019f00c01007387 */ /* 0x000fe80000100800 */
[----:B------:R-:W4:Y:S04]  /*cda0*/  LDL R14, [R1+0x75c] ;  /* 0x00075c00010e7983 */ /* 0x000f280000100800 */
[----:B------:R4:W4:Y:S04]  /*cdb0*/  @!P0 LDG.E.U16 R9, [R4.64] ;  /* 0x0000000404098981 */ /* 0x000928000c1e1500 */
[----:B------:R-:W4:Y:S04]  /*cdc0*/  LDL R0, [R1+0x6f0] ;  /* 0x0006f00001007983 */ /* 0x000f280000100800 */
[----:B------:R0:W-:Y:S04]  /*cdd0*/  STS.U16 [R3+0x4c00], R23 ;  /* 0x004c001703007388 */ /* 0x0001e80000000400 */
[----:B0-----:R-:W4:Y:S04]  /*cde0*/  LDL.LU R23, [R1+0x200] ;  /* 0x0002000001177983 */ /* 0x001f280000300800 */
[----:B---3--:R-:W-:Y:S04]  /*cdf0*/  STL [R1+0x19f4], R11 ;  /* 0x0019f40b01007387 */ /* 0x008fe80000100800 */
[----:B------:R-:W3:Y:S04]  /*ce00*/  LDL R13, [R1+0x8a8] ;  /* 0x0008a800010d7983 */ /* 0x000ee80000100800 */
[----:B------:R-:W3:Y:S04]  /*ce10*/  LDL R12, [R1+0x814] ;  /* 0x00081400010c7983 */ /* 0x000ee80000100800 */
[----:B------:R0:W-:Y:S04]  /*ce20*/  STS.U16 [R3+0x5c00], R21 ;  /* 0x005c001503007388 */ /* 0x0001e80000000400 */
[----:B------:R-:W-:Y:S04]  /*ce30*/  STS.U16 [R3+0x6c00], R2 ;  /* 0x006c000203007388 */ /* 0x000fe80000000400 */
[----:B------:R1:W-:Y:S04]  /*ce40*/  STS.U16 [R3+0x7c00], R22 ;  /* 0x007c001603007388 */ /* 0x0003e80000000400 */
[----:B0-----:R-:W3:Y:S01]  /*ce50*/  LDL.LU R21, [R1+0x1fc] ;  /* 0x0001fc0001157983 */ /* 0x001ee20000300800 */
[----:B------:R-:W-:-:S03]  /*ce60*/  PRMT R8, RZ, 0x7610, R8 ;  /* 0x00007610ff087816 */ /* 0x000fc60000000008 */
[----:B--2---:R-:W-:Y:S01]  /*ce70*/  STL [R1+0x19f8], R10 ;  /* 0x0019f80a01007387 */ /* 0x004fe20000100800 */
[----:B----4-:R-:W-:-:S03]  /*ce80*/  IADD3 R4, P1, R14, R29, RZ ;  /* 0x0000001d0e047210 */ /* 0x010fc60007f3e0ff */
[----:B------:R-:W-:Y:S04]  /*ce90*/  STL [R1+0x19fc], R9 ;  /* 0x0019fc0901007387 */ /* 0x000fe80000100800 */
[----:B-1----:R-:W2:Y:S01]  /*cea0*/  LDL R3, [R1+0x750] ;  /* 0x0007500001037983 */ /* 0x002ea20000100800 */
[----:B------:R-:W-:-:S03]  /*ceb0*/  IMAD.X R5, R0, 0x1, R28, P1 ;  /* 0x0000000100057824 */ /* 0x000fc600008e061c */
[----:B------:R-:W4:Y:S04]  /*cec0*/  LDL R0, [R1+0x6e4] ;  /* 0x0006e40001007983 */ /* 0x000f280000100800 */
[----:B------:R3:W4:Y:S04]  /*ced0*/  @!P0 LDG.E.U16 R8, [R4.64] ;  /* 0x0000000404088981 */ /* 0x000728000c1e1500 */
[----:B------:R-:W0:Y:S01]  /*cee0*/  S2R R2, SR_TID.X ;  /* 0x0000000000027919 */ /* 0x000e220000002100 */
[----:B------:R-:W-:Y:S02]  /*cef0*/  PRMT R7, RZ, 0x7610, R7 ;  /* 0x00007610ff077816 */ /* 0x000fe40000000007 */
[----:B---3--:R-:W-:-:S02]  /*cf00*/  IADD3 R4, P1, R13, R29, RZ ;  /* 0x0000001d0d047210 */ /* 0x008fc40007f3e0ff */
[----:B0-----:R-:W-:-:S05]  /*cf10*/  LOP3.LUT R2, R2, 0xff, RZ, 0xc0, !PT ;  /* 0x000000ff02027812 */ /* 0x001fca00078ec0ff */
[----:B------:R-:W-:-:S05]  /*cf20*/  IMAD.SHL.U32 R2, R2, 0x2, RZ ;  /* 0x0000000202027824 */ /* 0x000fca00078e00ff */
[----:B------:R-:W-:Y:S02]  /*cf30*/  LOP3.LUT R11, R2, 0x70, RZ, 0x3c, !PT ;  /* 0x00000070020b7812 */ /* 0x000fe400078e3cff */
[----:B------:R-:W3:Y:S01]  /*cf40*/  LDL.LU R2, [R1+0x1f4] ;  /* 0x0001f40001027983 */ /* 0x000ee20000300800 */
[----:B------:R-:W-:Y:S01]  /*cf50*/  IMAD.X R5, R12, 0x1, R28, P1 ;  /* 0x000000010c057824 */ /* 0x000fe200008e061c */
[----:B------:R-:W-:Y:S02]  /*cf60*/  PRMT R6, RZ, 0x7610, R6 ;  /* 0x00007610ff067816 */ /* 0x000fe40000000006 */
[----:B------:R-:W3:Y:S04]  /*cf70*/  LDL.LU R20, [R1+0x14c] ;  /* 0x00014c0001147983 */ /* 0x000ee80000300800 */
[----:B------:R2:W3:Y:S04]  /*cf80*/  @!P0 LDG.E.U16 R7, [R4.64] ;  /* 0x0000000404078981 */ /* 0x0004e8000c1e1500 */
[----:B------:R-:W3:Y:S04]  /*cf90*/  LDL.LU R22, [R1+0x13c] ;  /* 0x00013c0001167983 */ /* 0x000ee80000300800 */
[----:B------:R0:W-:Y:S01]  /*cfa0*/  STS.U16 [R11+0xe00], R23 ;  /* 0x000e00170b007388 */ /* 0x0001e20000000400 */
[----:B--2---:R-:W-:-:S05]  /*cfb0*/  IADD3 R4, P1, R3, R29, RZ ;  /* 0x0000001d03047210 */ /* 0x004fca0007f3e0ff */
[----:B----4-:R-:W-:-:S05]  /*cfc0*/  IMAD.X R5, R0, 0x1, R28, P1 ;  /* 0x0000000100057824 */ /* 0x010fca00008e061c */
[----:B------:R-:W2:Y:S04]  /*cfd0*/  @!P0 LDG.E.U16 R6, [R4.64] ;  /* 0x0000000404068981 */ /* 0x000ea8000c1e1500 */
[----:B------:R-:W-:Y:S04]  /*cfe0*/  STL [R1+0x1a00], R8 ;  /* 0x001a000801007387 */ /* 0x000fe80000100800 */
[----:B0-----:R-:W4:Y:S04]  /*cff0*/  LDL.LU R23, [R1+0x124] ;  /* 0x0001240001177983 */ /* 0x001f280000300800 */
[----:B------:R0:W-:Y:S04]  /*d000*/  STS.U16 [R11+0x1e00], R21 ;  /* 0x001e00150b007388 */ /* 0x0001e80000000400 */
[----:B0-----:R-:W0:Y:S04]  /*d010*/  S2R R21, SR_TID.X ;  /* 0x0000000000157919 */ /* 0x001e280000002100 */
[----:B---3--:R1:W-:Y:S04]  /*d020*/  STS.U16 [R11+0x2e00], R2 ;  /* 0x002e00020b007388 */ /* 0x0083e80000000400 */
[----:B-1----:R-:W1:Y:S04]  /*d030*/  S2R R2, SR_TID.X ;  /* 0x0000000000027919 */ /* 0x002e680000002100 */
[----:B------:R-:W-:Y:S04]  /*d040*/  STL [R1+0x1a04], R7 ;  /* 0x001a040701007387 */ /* 0x000fe80000100800 */
[----:B------:R-:W3:Y:S04]  /*d050*/  LDL.LU R13, [R1+0x114] ;  /* 0x00011400010d7983 */ /* 0x000ee80000300800 */
[----:B------:R-:W3:Y:S04]  /*d060*/  LDL.LU R14, [R1+0x104] ;  /* 0x00010400010e7983 */ /* 0x000ee80000300800 */
[----:B------:R-:W3:Y:S04]  /*d070*/  LDL.LU R15, [R1+0xcc] ;  /* 0x0000cc00010f7983 */ /* 0x000ee80000300800 */
[----:B------:R-:W3:Y:S04]  /*d080*/  LDL.LU R16, [R1+0xc8] ;  /* 0x0000c80001107983 */ /* 0x000ee80000300800 */
[----:B------:R-:W3:Y:S04]  /*d090*/  LDL.LU R17, [R1+0xbc] ;  /* 0x0000bc0001117983 */ /* 0x000ee80000300800 */
[----:B------:R-:W3:Y:S04]  /*d0a0*/  LDL.LU R18, [R1+0xb8] ;  /* 0x0000b80001127983 */ /* 0x000ee80000300800 */
[----:B------:R-:W3:Y:S01]  /*d0b0*/  LDL.LU R19, [R1+0xb0] ;  /* 0x0000b00001137983 */ /* 0x000ee20000300800 */
[----:B0-----:R-:W-:-:S03]  /*d0c0*/  LOP3.LUT R21, R21, 0xff, RZ, 0xc0, !PT ;  /* 0x000000ff15157812 */ /* 0x001fc600078ec0ff */
[----:B------:R-:W3:Y:S04]  /*d0d0*/  LDL.LU R24, [R1+0xac] ;  /* 0x0000ac0001187983 */ /* 0x000ee80000300800 */
[----:B------:R-:W3:Y:S04]  /*d0e0*/  LDL.LU R26, [R1+0xa4] ;  /* 0x0000a400011a7983 */ /* 0x000ee80000300800 */
[----:B------:R-:W3:Y:S04]  /*d0f0*/  LDL.LU R27, [R1+0xa0] ;  /* 0x0000a000011b7983 */ /* 0x000ee80000300800 */
[----:B------:R-:W3:Y:S04]  /*d100*/  LDL.LU R3, [R1+0x9c] ;  /* 0x00009c0001037983 */ /* 0x000ee80000300800 */
[----:B------:R-:W-:Y:S01]  /*d110*/  STL [R1+0x960], R29 ;  /* 0x0009601d01007387 */ /* 0x000fe20000100800 */
[----:B------:R-:W-:-:S03]  /*d120*/  IMAD.SHL.U32 R25, R21, 0x2, RZ ;  /* 0x0000000215197824 */ /* 0x000fc600078e00ff */
[----:B------:R-:W-:Y:S04]  /*d130*/  STL [R1+0x964], R28 ;  /* 0x0009641c01007387 */ /* 0x000fe80000100800 */
[----:B------:R0:W-:Y:S04]  /*d140*/  STS.U16 [R11+0x3e00], R20 ;  /* 0x003e00140b007388 */ /* 0x0001e80000000400 */
[----:B------:R0:W-:Y:S01]  /*d150*/  STS.U16 [R11+0x4e00], R22 ;  /* 0x004e00160b007388 */ /* 0x0001e20000000400 */
[----:B-1----:R-:W-:-:S03]  /*d160*/  LOP3.LUT R0, R2, 0xc0, RZ, 0xc0, !PT ;  /* 0x000000c002007812 */ /* 0x002fc600078ec0ff */
[----:B--2---:R-:W-:Y:S04]  /*d170*/  STL [R1+0x1a08], R6 ;  /* 0x001a080601007387 */ /* 0x004fe80000100800 */
[----:B------:R-:W-:Y:S04]  /*d180*/  STL [R1+0x1a0c], R2 ;  /* 0x001a0c0201007387 */ /* 0x000fe80000100800 */
[----:B0-----:R-:W2:Y:S04]  /*d190*/  LDL.LU R20, [R1+0x98] ;  /* 0x0000980001147983 */ /* 0x001ea80000300800 */
[----:B------:R-:W2:Y:S04]  /*d1a0*/  LDL.LU R21, [R1+0x8c] ;  /* 0x00008c0001157983 */ /* 0x000ea80000300800 */
[----:B----4-:R0:W-:Y:S04]  /*d1b0*/  STS.U16 [R11+0x5e00], R23 ;  /* 0x005e00170b007388 */ /* 0x0101e80000000400 */
[----:B------:R-:W4:Y:S04]  /*d1c0*/  LDL.LU R22, [R1+0x88] ;  /* 0x0000880001167983 */ /* 0x000f280000300800 */
[----:B0-----:R-:W4:Y:S04]  /*d1d0*/  LDL.LU R23, [R1+0x84] ;  /* 0x0000840001177983 */ /* 0x001f280000300800 */
[----:B------:R-:W4:Y:S01]  /*d1e0*/  LDL.LU R2, [R1+0x80] ;  /* 0x0000800001027983 */ /* 0x000f220000300800 */
[----:B------:R-:W-:-:S03]  /*d1f0*/  SHF.R.U32.HI R0, RZ, 0x2, R0 ;  /* 0x00000002ff007819 */ /* 0x000fc60000011600 */
[----:B------:R-:W4:Y:S01]  /*d200*/  LDL.LU R6, [R1+0x78] ;  /* 0x0000780001067983 */ /* 0x000f220000300800 */
[----:B------:R-:W-:-:S03]  /*d210*/  LOP3.LUT R0, R25, R0, RZ, 0x3c, !PT ;  /* 0x0000000019007212 */ /* 0x000fc600078e3cff */
[----:B------:R-:W4:Y:S04]  /*d220*/  LDL.LU R7, [R1+0x74] ;  /* 0x0000740001077983 */ /* 0x000f280000300800 */
[----:B------:R-:W4:Y:S04]  /*d230*/  LDL.LU R8, [R1+0x70] ;  /* 0x0000700001087983 */ /* 0x000f280000300800 */
[----:B------:R-:W4:Y:S04]  /*d240*/  LDL.LU R9, [R1+0x6c] ;  /* 0x00006c0001097983 */ /* 0x000f280000300800 */
[----:B------:R-:W4:Y:S04]  /*d250*/  LDL.LU R10, [R1+0x68] ;  /* 0x00006800010a7983 */ /* 0x000f280000300800 */
[----:B---3--:R-:W-:Y:S04]  /*d260*/  STS.U16 [R11+0x6e00], R13 ;  /* 0x006e000d0b007388 */ /* 0x008fe80000000400 */
[----:B------:R0:W-:Y:S04]  /*d270*/  STS.U16 [R11+0x7e00], R14 ;  /* 0x007e000e0b007388 */ /* 0x0001e80000000400 */
[----:B------:R1:W-:Y:S04]  /*d280*/  STS.U16 [R0+0x8000], R15 ;  /* 0x0080000f00007388 */ /* 0x0003e80000000400 */
[----:B0-----:R-:W3:Y:S04]  /*d290*/  LDL.LU R11, [R1+0x64] ;  /* 0x00006400010b7983 */ /* 0x001ee80000300800 */
[----:B------:R-:W3:Y:S04]  /*d2a0*/  LDL.LU R12, [R1+0x60] ;  /* 0x00006000010c7983 */ /* 0x000ee80000300800 */
[----:B------:R-:W3:Y:S04]  /*d2b0*/  LDL.LU R13, [R1+0x5c] ;  /* 0x00005c00010d7983 */ /* 0x000ee80000300800 */
[----:B------:R-:W3:Y:S04]  /*d2c0*/  LDL.LU R14, [R1+0x58] ;  /* 0x00005800010e7983 */ /* 0x000ee80000300800 */
[----:B------:R0:W-:Y:S04]  /*d2d0*/  STS.U16 [R0+0x8400], R16 ;  /* 0x0084001000007388 */ /* 0x0001e80000000400 */
[----:B-1----:R-:W3:Y:S04]  /*d2e0*/  LDL.LU R15, [R1+0x54] ;  /* 0x00005400010f7983 */ /* 0x002ee80000300800 */
[----:B------:R1:W-:Y:S04]  /*d2f0*/  STS.U16 [R0+0x8800], R17 ;  /* 0x0088001100007388 */ /* 0x0003e80000000400 */
[----:B0-----:R-:W3:Y:S04]  /*d300*/  LDL.LU R16, [R1+0x50] ;  /* 0x0000500001107983 */ /* 0x001ee80000300800 */
        /* <DEDUP_REMOVED lines=12> */
[----:B-1----:R-:W3:Y:S04]  /*d3d0*/  LDL.LU R3, [R1+0x34] ;  /* 0x0000340001037983 */ /* 0x002ee80000300800 */
[----:B--2---:R0:W-:Y:S04]  /*d3e0*/  STS.U16 [R0+0xa400], R20 ;  /* 0x00a4001400007388 */ /* 0x0041e80000000400 */
[----:B------:R1:W-:Y:S04]  /*d3f0*/  STS.U16 [R0+0xa800], R21 ;  /* 0x00a8001500007388 */ /* 0x0003e80000000400 */
[----:B0-----:R-:W2:Y:S04]  /*d400*/  LDL.LU R20, [R1+0x100] ;  /* 0x0001000001147983 */ /* 0x001ea80000300800 */
[----:B----4-:R0:W-:Y:S04]  /*d410*/  STS.U16 [R0+0xac00], R22 ;  /* 0x00ac001600007388 */ /* 0x0101e80000000400 */
[----:B-1----:R-:W4:Y:S04]  /*d420*/  LDL.LU R21, [R1+0x30] ;  /* 0x0000300001157983 */ /* 0x002f280000300800 */
[----:B------:R1:W-:Y:S04]  /*d430*/  STS.U16 [R0+0xb000], R23 ;  /* 0x00b0001700007388 */ /* 0x0003e80000000400 */
[----:B0-----:R-:W2:Y:S04]  /*d440*/  LDL.LU R22, [R1+0x2c] ;  /* 0x00002c0001167983 */ /* 0x001ea80000300800 */
[----:B-1----:R-:W2:Y:S04]  /*d450*/  LDL.LU R23, [R1+0x28] ;  /* 0x0000280001177983 */ /* 0x002ea80000300800 */
[----:B------:R-:W2:Y:S04]  /*d460*/  LDL.LU R4, [R1+0x24] ;  /* 0x0000240001047983 */ /* 0x000ea80000300800 */
[----:B------:R-:W2:Y:S04]  /*d470*/  LDL.LU R5, [R1+0x20] ;  /* 0x0000200001057983 */ /* 0x000ea80000300800 */
[----:B------:R-:W2:Y:S04]  /*d480*/  LDL.LU R28, [R1+0x1c] ;  /* 0x00001c00011c7983 */ /* 0x000ea80000300800 */
[----:B------:R-:W2:Y:S04]  /*d490*/  LDL.LU R29, [R1+0x18] ;  /* 0x00001800011d7983 */ /* 0x000ea80000300800 */
[----:B------:R0:W-:Y:S04]  /*d4a0*/  STS.U16 [R0+0xb400], R2 ;  /* 0x00b4000200007388 */ /* 0x0001e80000000400 */
[----:B0-----:R-:W2:Y:S04]  /*d4b0*/  LDL.LU R2, [R1+0x1a0c] ;  /* 0x001a0c0001027983 */ /* 0x001ea80000300800 */
[----:B------:R0:W-:Y:S04]  /*d4c0*/  STS.U16 [R0+0xb800], R6 ;  /* 0x00b8000600007388 */ /* 0x0001e80000000400 */
[----:B------:R1:W-:Y:S04]  /*d4d0*/  STS.U16 [R0+0xbc00], R7 ;  /* 0x00bc000700007388 */ /* 0x0003e80000000400 */
[----:B------:R1:W-:Y:S04]  /*d4e0*/  STS.U16 [R0+0xc000], R8 ;  /* 0x00c0000800007388 */ /* 0x0003e80000000400 */
[----:B0-----:R-:W4:Y:S04]  /*d4f0*/  LDL.LU R6, [R1+0x1a08] ;  /* 0x001a080001067983 */ /* 0x001f280000300800 */
[----:B-1----:R-:W4:Y:S04]  /*d500*/  LDL.LU R7, [R1+0x1a04] ;  /* 0x001a040001077983 */ /* 0x002f280000300800 */
[----:B------:R-:W4:Y:S04]  /*d510*/  LDL.LU R8, [R1+0x1a00] ;  /* 0x001a000001087983 */ /* 0x000f280000300800 */
[----:B------:R0:W-:Y:S04]  /*d520*/  STS.U16 [R0+0xc400], R9 ;  /* 0x00c4000900007388 */ /* 0x0001e80000000400 */
[----:B------:R1:W-:Y:S04]  /*d530*/  STS.U16 [R0+0xc800], R10 ;  /* 0x00c8000a00007388 */ /* 0x0003e80000000400 */
[----:B---3--:R3:W-:Y:S04]  /*d540*/  STS.U16 [R0+0xcc00], R11 ;  /* 0x00cc000b00007388 */ /* 0x0087e80000000400 */
[----:B0-----:R-:W4:Y:S04]  /*d550*/  LDL.LU R9, [R1+0x19fc] ;  /* 0x0019fc0001097983 */ /* 0x001f280000300800 */
[----:B-1----:R-:W4:Y:S04]  /*d560*/  LDL.LU R10, [R1+0x19f8] ;  /* 0x0019f800010a7983 */ /* 0x002f280000300800 */
[----:B---3--:R-:W3:Y:S04]  /*d570*/  LDL.LU R11, [R1+0x19f4] ;  /* 0x0019f400010b7983 */ /* 0x008ee80000300800 */
[----:B------:R0:W-:Y:S04]  /*d580*/  STS.U16 [R0+0xd000], R12 ;  /* 0x00d0000c00007388 */ /* 0x0001e80000000400 */
[----:B------:R1:W-:Y:S04]  /*d590*/  STS.U16 [R0+0xd400], R13 ;  /* 0x00d4000d00007388 */ /* 0x0003e80000000400 */
[----:B------:R1:W-:Y:S04]  /*d5a0*/  STS.U16 [R0+0xd800], R14 ;  /* 0x00d8000e00007388 */ /* 0x0003e80000000400 */
[----:B0-----:R-:W3:Y:S04]  /*d5b0*/  LDL.LU R12, [R1+0x19f0] ;  /* 0x0019f000010c7983 */ /* 0x001ee80000300800 */
[----:B-1----:R-:W3:Y:S04]  /*d5c0*/  LDL.LU R13, [R1+0x19ec] ;  /* 0x0019ec00010d7983 */ /* 0x002ee80000300800 */
[----:B------:R-:W3:Y:S04]  /*d5d0*/  LDL.LU R14, [R1+0x19e8] ;  /* 0x0019e800010e7983 */ /* 0x000ee80000300800 */
        /* <DEDUP_REMOVED lines=14> */
[----:B------:R0:W-:Y:S01]  /*d6c0*/  STS.U16 [R0+0xfc00], R3 ;  /* 0x00fc000300007388 */ /* 0x0001e20000000400 */
[----:B--2---:R-:W-:-:S04]  /*d6d0*/  LOP3.LUT R2, R2, 0xc0, RZ, 0xc0, !PT ;  /* 0x000000c002027812 */ /* 0x004fc800078ec0ff */
[----:B------:R-:W-:-:S04]  /*d6e0*/  SHF.R.U32.HI R2, RZ, 0x2, R2 ;  /* 0x00000002ff027819 */ /* 0x000fc80000011602 */
[----:B------:R-:W-:Y:S02]  /*d6f0*/  LOP3.LUT R2, R25, R2, RZ, 0x3c, !PT ;  /* 0x0000000219027212 */ /* 0x000fe400078e3cff */
[----:B------:R-:W2:Y:S02]  /*d700*/  LDL.LU R25, [R1+0x19cc] ;  /* 0x0019cc0001197983 */ /* 0x000ea40000300800 */
[----:B------:R-:W-:Y:S02]  /*d710*/  LOP3.LUT R2, R2, 0x40, RZ, 0x3c, !PT ;  /* 0x0000004002027812 */ /* 0x000fe400078e3cff */
[----:B0-----:R-:W2:Y:S04]  /*d720*/  LDL.LU R26, [R1+0x19c8] ;  /* 0x0019c800011a7983 */ /* 0x001ea80000300800 */
[----:B-1----:R-:W2:Y:S04]  /*d730*/  LDL.LU R27, [R1+0x19c4] ;  /* 0x0019c400011b7983 */ /* 0x002ea80000300800 */
[----:B------:R-:W2:Y:S04]  /*d740*/  LDL.LU R0, [R1+0x19c0] ;  /* 0x0019c00001007983 */ /* 0x000ea80000300800 */
[----:B------:R-:W2:Y:S04]  /*d750*/  LDL.LU R3, [R1+0x19bc] ;  /* 0x0019bc0001037983 */ /* 0x000ea80000300800 */
[----:B------:R0:W-:Y:S04]  /*d760*/  STS.U16 [R2+0xfe00], R20 ;  /* 0x00fe001402007388 */ /* 0x0001e80000000400 */
[----:B----4-:R1:W-:Y:S04]  /*d770*/  STS.U16 [R2+0x8200], R21 ;  /* 0x0082001502007388 */ /* 0x0103e80000000400 */
[----:B------:R4:W-:Y:S04]  /*d780*/  STS.U16 [R2+0x8600], R22 ;  /* 0x0086001602007388 */ /* 0x0009e80000000400 */
[----:B0-----:R-:W2:Y:S04]  /*d790*/  LDL.LU R20, [R1+0x19b8] ;  /* 0x0019b80001147983 */ /* 0x001ea80000300800 */
[----:B-1----:R-:W2:Y:S04]  /*d7a0*/  LDL.LU R21, [R1+0x19b4] ;  /* 0x0019b40001157983 */ /* 0x002ea80000300800 */
[----:B----4-:R-:W4:Y:S04]  /*d7b0*/  LDL.LU R22, [R1+0x19b0] ;  /* 0x0019b00001167983 */ /* 0x010f280000300800 */
[----:B------:R0:W-:Y:S04]  /*d7c0*/  STS.U16 [R2+0x8a00], R23 ;  /* 0x008a001702007388 */ /* 0x0001e80000000400 */
[----:B0-----:R-:W2:Y:S04]  /*d7d0*/  LDL.LU R23, [R1+0x19ac] ;  /* 0x0019ac0001177983 */ /* 0x001ea80000300800 */
[----:B------:R-:W-:Y:S04]  /*d7e0*/  STS.U16 [R2+0x8e00], R4 ;  /* 0x008e000402007388 */ /* 0x000fe80000000400 */
[----:B------:R-:W-:Y:S04]  /*d7f0*/  STS.U16 [R2+0x9200], R5 ;  /* 0x0092000502007388 */ /* 0x000fe80000000400 */
[----:B------:R-:W-:Y:S04]  /*d800*/  STS.U16 [R2+0x9600], R28 ;  /* 0x0096001c02007388 */ /* 0x000fe80000000400 */
[----:B------:R-:W-:Y:S04]  /*d810*/  STS.U16 [R2+0x9a00], R29 ;  /* 0x009a001d02007388 */ /* 0x000fe80000000400 */
[----:B--2---:R-:W-:Y:S04]  /*d820*/  STS.U16 [R2+0x9e00], R23 ;  /* 0x009e001702007388 */ /* 0x004fe80000000400 */
[----:B----4-:R-:W-:Y:S04]  /*d830*/  STS.U16 [R2+0xa200], R22 ;  /* 0x00a2001602007388 */ /* 0x010fe80000000400 */
[----:B------:R-:W-:Y:S04]  /*d840*/  STS.U16 [R2+0xa600], R21 ;  /* 0x00a6001502007388 */ /* 0x000fe80000000400 */
[----:B------:R-:W-:Y:S04]  /*d850*/  STS.U16 [R2+0xaa00], R20 ;  /* 0x00aa001402007388 */ /* 0x000fe80000000400 */
[----:B------:R-:W-:Y:S04]  /*d860*/  STS.U16 [R2+0xae00], R3 ;  /* 0x00ae000302007388 */ /* 0x000fe80000000400 */
[----:B------:R0:W-:Y:S04]  /*d870*/  STS.U16 [R2+0xb200], R0 ;  /* 0x00b2000002007388 */ /* 0x0001e80000000400 */
[----:B------:R1:W-:Y:S04]  /*d880*/  STS.U16 [R2+0xb600], R27 ;  /* 0x00b6001b02007388 */ /* 0x0003e80000000400 */
[----:B0-----:R-:W2:Y:S04]  /*d890*/  LDL R0, [R1+0x394] ;  /* 0x0003940001007983 */ /* 0x001ea80000100800 */
[----:B-1----:R-:W4:Y:S04]  /*d8a0*/  LDL R27, [R1+0x6d8] ;  /* 0x0006d800011b7983 */ /* 0x002f280000100800 */
[----:B------:R-:W-:Y:S04]  /*d8b0*/  STS.U16 [R2+0xba00], R26 ;  /* 0x00ba001a02007388 */ /* 0x000fe80000000400 */
[----:B------:R-:W-:Y:S04]  /*d8c0*/  STS.U16 [R2+0xbe00], R25 ;  /* 0x00be001902007388 */ /* 0x000fe80000000400 */
[----:B---3--:R-:W-:Y:S04]  /*d8d0*/  STS.U16 [R2+0xc200], R24 ;  /* 0x00c2001802007388 */ /* 0x008fe80000000400 */
[----:B------:R-:W-:Y:S04]  /*d8e0*/  STS.U16 [R2+0xc600], R19 ;  /* 0x00c6001302007388 */ /* 0x000fe80000000400 */
        /* <DEDUP_REMOVED lines=13> */
[----:B------:R-:W-:Y:S06]  /*d9c0*/  BAR.SYNC.DEFER_BLOCKING 0x0 ;  /* 0x0000000000007b1d */ /* 0x000fec0000010000 */
[----:B--2---:R-:W-:Y:S04]  /*d9d0*/  LDSM.16.MT88.4 R4, [R0] ;  /* 0x000000000004783b */ /* 0x004fe80000004200 */
[----:B----4-:R-:W0:Y:S04]  /*d9e0*/  LDSM.16.M88.4 R8, [R27+0x8000] ;  /* 0x008000001b08783b */ /* 0x010e280000000200 */
[----:B------:R-:W1:Y:S04]  /*d9f0*/  LDSM.16.M88.4 R16, [R27+0x9000] ;  /* 0x009000001b10783b */ /* 0x000e680000000200 */
[----:B------:R-:W2:Y:S04]  /*da00*/  LDSM.16.M88.4 R12, [R27+0xa000] ;  /* 0x00a000001b0c783b */ /* 0x000ea80000000200 */
[----:B------:R-:W-:Y:S04]  /*da10*/  LDSM.16.M88.4 R20, [R27+0xe000] ;  /* 0x00e000001b14783b */ /* 0x000fe80000000200 */
[----:B0-----:R-:W-:Y:S04]  /*da20*/  STL.64 [R1+0xc0], R8 ;  /* 0x0000c00801007387 */ /* 0x001fe80000100a00 */
[----:B------:R-:W-:Y:S04]  /*da30*/  STL.64 [R1+0xc8], R10 ;  /* 0x0000c80a01007387 */ /* 0x000fe80000100a00 */
[----:B------:R-:W0:Y:S04]  /*da40*/  LDSM.16.M88.4 R8, [R27+0xb000] ;  /* 0x00b000001b08783b */ /* 0x000e280000000200 */
[----:B-1----:R-:W-:Y:S04]  /*da50*/  STL.64 [R1+0xb0], R16 ;  /* 0x0000b01001007387 */ /* 0x002fe80000100a00 */
[----:B------:R-:W-:Y:S04]  /*da60*/  STL.64 [R1+0xb8], R18 ;  /* 0x0000b81201007387 */ /* 0x000fe80000100a00 */
[----:B--2---:R-:W-:Y:S04]  /*da70*/  STL.64 [R1+0xa0], R12 ;  /* 0x0000a00c01007387 */ /* 0x004fe80000100a00 */
[----:B------:R-:W-:Y:S04]  /*da80*/  STL.64 [R1+0xa8], R14 ;  /* 0x0000a80e01007387 */ /* 0x000fe80000100a00 */
[----:B------:R-:W1:Y:S04]  /*da90*/  LDSM.16.M88.4 R12, [R27+0xc000] ;  /* 0x00c000001b0c783b */ /* 0x000e680000000200 */
[----:B------:R-:W-:Y:S04]  /*daa0*/  LDSM.16.MT88.4 R16, [R0+0x180] ;  /* 0x000180000010783b */ /* 0x000fe80000004200 */
[----:B0-----:R-:W-:Y:S01]  /*dab0*/  STL.64 [R1+0x90], R8 ;  /* 0x0000900801007387 */ /* 0x001fe20000100a00 */
[----:B------:R-:W-:-:S02]  /*dac0*/  IMAD.MOV.U32 R2, RZ, RZ, R8 ;  /* 0x000000ffff027224 */ /* 0x000fc400078e0008 */
[----:B------:R-:W-:Y:S01]  /*dad0*/  IMAD.MOV.U32 R3, RZ, RZ, R9 ;  /* 0x000000ffff037224 */ /* 0x000fe200078e0009 */
[----:B------:R-:W-:Y:S04]  /*dae0*/  STL.64 [R1+0x98], R10 ;  /* 0x0000980a01007387 */ /* 0x000fe80000100a00 */
[----:B------:R-:W0:Y:S04]  /*daf0*/  LDSM.16.M88.4 R8, [R27+0xd000] ;  /* 0x00d000001b08783b */ /* 0x000e280000000200 */
[----:B------:R-:W2:Y:S04]  /*db00*/  LDSM.16.M88.4 R24, [R27+0xf000] ;  /* 0x00f000001b18783b */ /* 0x000ea80000000200 */
[----:B-1----:R-:W-:Y:S04]  /*db10*/  STL.64 [R1+0x80], R12 ;  /* 0x0000800c01007387 */ /* 0x002fe80000100a00 */
[----:B------:R-:W-:Y:S04]  /*db20*/  STL.64 [R1+0x88], R14 ;  /* 0x0000880e01007387 */ /* 0x000fe80000100a00 */
[----:B------:R-:W-:Y:S04]  /*db30*/  LDSM.16.MT88.4 R12, [R0+0x100] ;  /* 0x00010000000c783b */ /* 0x000fe80000004200 */
[----:B0-----:R-:W-:Y:S04]  /*db40*/  STL.64 [R1+0x70], R8 ;  /* 0x0000700801007387 */ /* 0x001fe80000100a00 */
[----:B------:R-:W-:Y:S04]  /*db50*/  STL.64 [R1+0x78], R10 ;  /* 0x0000780a01007387 */ /* 0x000fe80000100a00 */
[----:B--2---:R-:W-:Y:S04]  /*db60*/  STL [R1+0x1670], R26 ;  /* 0x0016701a01007387 */ /* 0x004fe80000100800 */
[----:B------:R-:W-:Y:S04]  /*db70*/  STL [R1+0x166c], R27 ;  /* 0x00166c1b01007387 */ /* 0x000fe80000100800 */
[----:B------:R0:W-:Y:S04]  /*db80*/  STL.64 [R1+0x1970], R24 ;  /* 0x0019701801007387 */ /* 0x0001e80000100a00 */
[----:B0-----:R-:W2:Y:S01]  /*db90*/  LDL.64 R24, [R1+0xb0] ;  /* 0x0000b00001187983 */ /* 0x001ea20000100a00 */
[----:B------:R-:W-:-:S02]  /*dba0*/  IMAD.MOV.U32 R29, RZ, RZ, R8 ;  /* 0x000000ffff1d7224 */ /* 0x000fc400078e0008 */
[----:B------:R-:W-:Y:S02]  /*dbb0*/  IMAD.MOV.U32 R28, RZ, RZ, R9 ;  /* 0x000000ffff1c7224 */ /* 0x000fe400078e0009 */
[----:B------:R-:W0:Y:S01]  /*dbc0*/  LDSM.16.MT88.4 R8, [R0+0x80] ;  /* 0x000080000008783b */ /* 0x000e220000004200 */
[----:B------:R-:W-:-:S05]  /*dbd0*/  IMAD.MOV.U32 R26, RZ, RZ, R2 ;  /* 0x000000ffff1a7224 */ /* 0x000fca00078e0002 */
[----:B------:R-:W-:Y:S04]  /*dbe0*/  STL [R1+0x19a8], R26 ;  /* 0x0019a81a01007387 */ /* 0x000fe80000100800 */
[----:B--2---:R1:W-:Y:S04]  /*dbf0*/  STL.64 [R1+0x19a0], R24 ;  /* 0x0019a01801007387 */ /* 0x0043e80000100a00 */
[----:B-1----:R-:W2:Y:S04]  /*dc00*/  LDL.64 R24, [R1+0xc0] ;  /* 0x0000c00001187983 */ /* 0x002ea80000100a00 */
[----:B0-----:R-:W-:Y:S04]  /*dc10*/  STL.64 [R1+0x1968], R10 ;  /* 0x0019680a01007387 */ /* 0x001fe80000100a00 */
[----:B------:R0:W-:Y:S04]  /*dc20*/  STL.64 [R1+0x1960], R8 ;  /* 0x0019600801007387 */ /* 0x0001e80000100a00 */
[----:B0-----:R-:W3:Y:S04]  /*dc30*/  LDL.LU.64 R8, [R1+0x6b0] ;  /* 0x0006b00001087983 */ /* 0x001ee80000300a00 */
[----:B------:R-:W3:Y:S04]  /*dc40*/  LDL.LU.64 R10, [R1+0x6b8] ;  /* 0x0006b800010a7983 */ /* 0x000ee80000300a00 */
[----:B------:R-:W-:Y:S04]  /*dc50*/  STL.64 [R1+0x18e8], R14 ;  /* 0x0018e80e01007387 */ /* 0x000fe80000100a00 */
[----:B------:R0:W-:Y:S04]  /*dc60*/  STL.64 [R1+0x18e0], R12 ;  /* 0x0018e00c01007387 */ /* 0x0001e80000100a00 */
[----:B0-----:R-:W4:Y:S04]  /*dc70*/  LDL.64 R12, [R1+0x80] ;  /* 0x00008000010c7983 */ /* 0x001f280000100a00 */
[----:B------:R-:W-:Y:S04]  /*dc80*/  STL.64 [R1+0x8], R22 ;  /* 0x0000081601007387 */ /* 0x000fe80000100a00 */
[----:B------:R-:W-:Y:S04]  /*dc90*/  STL.64 [R1+0x1870], R18 ;  /* 0x0018701201007387 */ /* 0x000fe80000100a00 */
[----:B------:R0:W-:Y:S04]  /*dca0*/  STL.64 [R1+0x1868], R16 ;  /* 0x0018681001007387 */ /* 0x0001e80000100a00 */
[----:B0-----:R-:W3:Y:S04]  /*dcb0*/  LDL.LU.64 R16, [R1+0x6c0] ;  /* 0x0006c00001107983 */ /* 0x001ee80000300a00 */
[----:B------:R-:W3:Y:S04]  /*dcc0*/  LDL.LU.64 R18, [R1+0x6c8] ;  /* 0x0006c80001127983 */ /* 0x000ee80000300a00 */
[----:B------:R-:W4:Y:S01]  /*dcd0*/  LDL.LU R26, [R1+0x19a8] ;  /* 0x0019a800011a7983 */ /* 0x000f220000300800 */
[----:B--2---:R-:W-:-:S02]  /*dce0*/  IMAD.MOV.U32 R2, RZ, RZ, R24 ;  /* 0x000000ffff027224 */ /* 0x004fc400078e0018 */
[----:B------:R-:W-:Y:S01]  /*dcf0*/  IMAD.MOV.U32 R0, RZ, RZ, R25 ;  /* 0x000000ffff007224 */ /* 0x000fe200078e0019 */
[----:B---3--:R-:W-:Y:S01]  /*dd00*/  HMMA.16816.F32 R16, R4, R24, R16 ;  /* 0x000000180410723c */ /* 0x008fe20000001810 */
[----:B------:R-:W2:Y:S11]  /*dd10*/  LDL.LU.64 R24, [R1+0x19a0] ;  /* 0x0019a00001187983 */ /* 0x000eb60000300a00 */
[----:B------:R-:W-:Y:S11]  /*dd20*/  @!UPT UIADD3 URZ, URZ, URZ, URZ ;  /* 0x0000003f3f3ff290 */ /* 0x000ff6000fffe03f */
[----:B------:R-:W-:Y:S01]  /*dd30*/  @!UPT UIADD3 URZ, URZ, URZ, URZ ;  /* 0x0000003f3f3ff290 */ /* 0x000fe2000fffe03f */
[----:B------:R-:W-:Y:S02]  /*dd40*/  IMAD.MOV.U32 R23, RZ, RZ, R18 ;  /* 0x000000ffff177224 */ /* 0x000fe400078e0012 */
[----:B------:R-:W-:Y:S01]  /*dd50*/  IMAD.MOV.U32 R22, RZ, RZ, R19 ;  /* 0x000000ffff167224 */ /* 0x000fe200078e0013 */
[----:B------:R-:W-:Y:S04]  /*dd60*/  STL.64 [R1+0x250], R16 ;  /* 0x0002501001007387 */ /* 0x000fe80000100a00 */
[----:B------:R-:W-:Y:S04]  /*dd70*/  STL.64 [R1+0x1980], R22 ;  /* 0x0019801601007387 */ /* 0x000fe80000100a00 */
[----:B------:R0:W-:Y:S04]  /*dd80*/  STL.64 [R1+0x1978], R20 ;  /* 0x0019781401007387 */ /* 0x0001e80000100a00 */
[----:B0-----:R-:W3:Y:S01]  /*dd90*/  LDL.64 R20, [R1+0xa0] ;  /* 0x0000a00001147983 */ /* 0x001ee20000100a00 */
[----:B------:R-:W-:-:S02]  /*dda0*/  IMAD.MOV.U32 R23, RZ, RZ, R3 ;  /* 0x000000ffff177224 */ /* 0x000fc400078e0003 */
[----:B----4-:R-:W-:Y:S01]  /*ddb0*/  IMAD.MOV.U32 R22, RZ, RZ, R26 ;  /* 0x000000ffff167224 */ /* 0x010fe200078e001a */
[C---:B--2---:R-:W-:Y:S01]  /*ddc0*/  HMMA.16816.F32 R8, R4.reuse, R24, R8 ;  /* 0x000000180408723c */ /* 0x044fe20000001808 */
[----:B------:R-:W-:Y:S02]  /*ddd0*/  IMAD.MOV.U32 R14, RZ, RZ, R24 ;  /* 0x000000ffff0e7224 */ /* 0x000fe400078e0018 */
[----:B------:R-:W-:Y:S11]  /*dde0*/  IMAD.MOV.U32 R3, RZ, RZ, R25 ;  /* 0x000000ffff037224 */ /* 0x000ff600078e0019 */
[----:B------:R-:W-:Y:S09]  /*ddf0*/  @!UPT UIADD3 URZ, URZ, URZ, URZ ;  /* 0x0000003f3f3ff290 */ /* 0x000ff2000fffe03f */
[----:B------:R-:W-:Y:S04]  /*de00*/  STL.64 [R1+0x240], R8 ;  /* 0x0002400801007387 */ /* 0x000fe80000100a00 */
[----:B------:R-:W-:Y:S04]  /*de10*/  STL.64 [R1+0x248], R10 ;  /* 0x0002480a01007387 */ /* 0x000fe80000100a00 */
[----:B------:R-:W-:Y:S04]  /*de20*/  STL [R1+0x1998], R14 ;  /* 0x0019980e01007387 */ /* 0x000fe80000100800 */
[----:B------:R0:W-:Y:S04]  /*de30*/  STL.64 [R1+0x1990], R12 ;  /* 0x0019900c01007387 */ /* 0x0001e80000100a00 */
[----:B0-----:R-:W3:Y:S04]  /*de40*/  LDL.LU.64 R12, [R1+0x6a0] ;  /* 0x0006a000010c7983 */ /* 0x001ee80000300a00 */
[----:B------:R-:W3:Y:S04]  /*de50*/  LDL.LU.64 R14, [R1+0x6a8] ;  /* 0x0006a800010e7983 */ /* 0x000ee80000300a00 */
[----:B------:R-:W2:Y:S04]  /*de60*/  LDL.LU.64 R24, [R1+0x690] ;  /* 0x0006900001187983 */ /* 0x000ea80000300a00 */
[----:B------:R-:W2:Y:S04]  /*de70*/  LDL.LU.64 R26, [R1+0x698] ;  /* 0x00069800011a7983 */ /* 0x000ea80000300a00 */
[----:B------:R-:W4:Y:S04]  /*de80*/  LDL.LU.64 R8, [R1+0x5c0] ;  /* 0x0005c00001087983 */ /* 0x000f280000300a00 */
[----:B------:R-:W4:Y:S04]  /*de90*/  LDL.LU.64 R10, [R1+0x5c8] ;  /* 0x0005c800010a7983 */ /* 0x000f280000300a00 */
[----:B------:R-:W2:Y:S04]  /*dea0*/  LDL.LU.64 R16, [R1+0x270] ;  /* 0x0002700001107983 */ /* 0x000ea80000300a00 */
[----:B------:R-:W2:Y:S04]  /*deb0*/  LDL.LU.64 R18, [R1+0x278] ;  /* 0x0002780001127983 */ /* 0x000ea80000300a00 */
[----:B--2---:R-:W-:Y:S04]  /*dec0*/  STL.64 [R1+0x18f8], R18 ;  /* 0x0018f81201007387 */ /* 0x004fe80000100a00 */
[----:B------:R0:W-:Y:S04]  /*ded0*/  STL.64 [R1+0x18f0], R16 ;  /* 0x0018f01001007387 */ /* 0x0001e80000100a00 */
[----:B0-----:R-:W2:Y:S04]  /*dee0*/  LDL.LU.64 R16, [R1+0x1d0] ;  /* 0x0001d00001107983 */ /* 0x001ea80000300a00 */
[----:B------:R-:W2:Y:S01]  /*def0*/  LDL.LU.64 R18, [R1+0x1d8] ;  /* 0x0001d80001127983 */ /* 0x000ea20000300a00 */
[----:B---3--:R-:W-:Y:S03]  /*df00*/  HMMA.16816.F32 R12, R4, R20, R12 ;  /* 0x00000014040c723c */ /* 0x008fe6000000180c */
[----:B--2---:R-:W-:Y:S04]  /*df10*/  STL.64 [R1+0x1908], R18 ;  /* 0x0019081201007387 */ /* 0x004fe80000100a00 */
[----:B------:R-:W-:Y:S11]  /*df20*/  STL.64 [R1+0x1900], R16 ;  /* 0x0019001001007387 */ /* 0x000ff60000100a00 */
[----:B------:R-:W-:Y:S05]  /*df30*/  @!UPT UIADD3 URZ, URZ, URZ, URZ ;  /* 0x0000003f3f3ff290 */ /* 0x000fea000fffe03f */
[----:B------:R-:W-:Y:S04]  /*df40*/  STL.64 [R1+0x230], R12 ;  /* 0x0002300c01007387 */ /* 0x000fe80000100a00 */
[----:B------:R0:W-:Y:S04]  /*df50*/  STL.64 [R1+0x238], R14 ;  /* 0x0002380e01007387 */ /* 0x0001e80000100a00 */
[----:B0-----:R-:W2:Y:S04]  /*df60*/  LDL.LU R14, [R1+0x1998] ;  /* 0x00199800010e7983 */ /* 0x001ea80000300800 */
[----:B------:R-:W4:Y:S01]  /*df70*/  LDL.LU.64 R12, [R1+0x1990] ;  /* 0x00199000010c7983 */ /* 0x000f220000300a00 */
[----:B------:R-:W-:-:S02]  /*df80*/  IMAD.MOV.U32 R16, RZ, RZ, R22 ;  /* 0x000000ffff107224 */ /* 0x000fc400078e0016 */
[----:B------:R-:W-:-:S07]  /*df90*/  IMAD.MOV.U32 R17, RZ, RZ, R23 ;  /* 0x000000ffff117224 */ /* 0x000fce00078e0017 */
[C---:B------:R-:W-:Y:S01]  /*dfa0*/  HMMA.16816.F32 R24, R4.reuse, R16, R24 ;  /* 0x000000100418723c */ /* 0x040fe20000001818 */
[----:B------:R-:W-:Y:S02]  /*dfb0*/  IMAD.MOV.U32 R18, RZ, RZ, R20 ;  /* 0x000000ffff127224 */ /* 0x000fe400078e0014 */
[----:B------:R-:W-:Y:S01]  /*dfc0*/  IMAD.MOV.U32 R15, RZ, RZ, R21 ;  /* 0x000000ffff0f7224 */ /* 0x000fe200078e0015 */
[----:B------:R0:W-:Y:S03]  /*dfd0*/  STL.64 [R1+0x1918], R16 ;  /* 0x0019181001007387 */ /* 0x0001e60000100a00 */
[----:B0-----:R-:W-:Y:S02]  /*dfe0*/  IMAD.MOV.U32 R16, RZ, RZ, R18 ;  /* 0x000000ffff107224 */ /* 0x001fe400078e0012 */
[----:B------:R-:W-:Y:S11]  /*dff0*/  IMAD.MOV.U32 R17, RZ, RZ, R15 ;  /* 0x000000ffff117224 */ /* 0x000ff600078e000f */
[----:B------:R-:W-:Y:S03]  /*e000*/  @!UPT UIADD3 URZ, URZ, URZ, URZ ;  /* 0x0000003f3f3ff290 */ /* 0x000fe6000fffe03f */
[----:B------:R-:W-:Y:S04]  /*e010*/  STL.64 [R1+0x220], R24 ;  /* 0x0002201801007387 */ /* 0x000fe80000100a00 */
[----:B------:R-:W-:Y:S04]  /*e020*/  STL.64 [R1+0x228], R26 ;  /* 0x0002281a01007387 */ /* 0x000fe80000100a00 */
[----:B------:R0:W-:Y:S02]  /*e030*/  STL.64 [R1+0x1930], R16 ;  /* 0x0019301001007387 */ /* 0x0001e40000100a00 */
[----:B0-----:R-:W-:Y:S01]  /*e040*/  IMAD.MOV.U32 R17, RZ, RZ, R3 ;  /* 0x000000ffff117224 */ /* 0x001fe200078e0003 */
[----:B----4-:R-:W-:Y:S01]  /*e050*/  HMMA.16816.F32 R8, R4, R12, R8 ;  /* 0x0000000c0408723c */ /* 0x010fe20000001808 */
[----:B--2---:R-:W-:-:S05]  /*e060*/  IMAD.MOV.U32 R16, RZ, RZ, R14 ;  /* 0x000000ffff107224 */ /* 0x004fca00078e000e */
[----:B------:R0:W-:Y:S02]  /*e070*/  STL.64 [R1+0x1948], R16 ;  /* 0x0019481001007387 */ /* 0x0001e40000100a00 */
[----:B0-----:R-:W-:Y:S02]  /*e080*/  IMAD.MOV.U32 R16, RZ, RZ, R2 ;  /* 0x000000ffff107224 */ /* 0x001fe400078e0002 */
[----:B------:R-:W-:-:S05]  /*e090*/  IMAD.MOV.U32 R17, RZ, RZ, R0 ;  /* 0x000000ffff117224 */ /* 0x000fca00078e0000 */
[----:B------:R0:W-:Y:S04]  /*e0a0*/  STL.64 [R1+0x1988], R16 ;  /* 0x0019881001007387 */ /* 0x0001e80000100a00 */
[----:B0-----:R-:W2:Y:S04]  /*e0b0*/  LDL.LU.64 R16, [R1+0x5b0] ;  /* 0x0005b00001107983 */ /* 0x001ea80000300a00 */
[----:B------:R-:W2:Y:S04]  /*e0c0*/  LDL.LU.64 R18, [R1+0x5b8] ;  /* 0x0005b80001127983 */ /* 0x000ea80000300a00 */
[----:B------:R0:W-:Y:S04]  /*e0d0*/  STL.64 [R1+0x210], R8 ;  /* 0x0002100801007387 */ /* 0x0001e80000100a00 */
[----:B------:R1:W-:Y:S04]  /*e0e0*/  STL.64 [R1+0x218], R10 ;  /* 0x0002180a01007387 */ /* 0x0003e80000100a00 */
[----:B------:R-:W3:Y:S04]  /*e0f0*/  LDL.LU.64 R24, [R1+0x5a0] ;  /* 0x0005a00001187983 */ /* 0x000ee80000300a00 */
[----:B------:R-:W3:Y:S04]  /*e100*/  LDL.LU.64 R26, [R1+0x5a8] ;  /* 0x0005a800011a7983 */ /* 0x000ee80000300a00 */
[----:B0-----:R-:W4:Y:S04]  /*e110*/  LDL.LU.64 R8, [R1+0x590] ;  /* 0x0005900001087983 */ /* 0x001f280000300a00 */
[----:B-1----:R-:W4:Y:S04]  /*e120*/  LDL.LU.64 R10, [R1+0x598] ;  /* 0x00059800010a7983 */ /* 0x002f280000300a00 */
[----:B------:R0:W-:Y:S04]  /*e130*/  STL.64 [R1+0x1910], R12 ;  /* 0x0019100c01007387 */ /* 0x0001e80000100a00 */
[----:B0-----:R-:W2:Y:S04]  /*e140*/  LDL.LU.64 R12, [R1+0x610] ;  /* 0x00061000010c7983 */ /* 0x001ea80000300a00 */
[----:B------:R-:W2:Y:S04]  /*e150*/  LDL.LU.64 R14, [R1+0x618] ;  /* 0x00061800010e7983 */ /* 0x000ea80000300a00 */
[----:B--2---:R-:W-:Y:S04]  /*e160*/  STL.64 [R1+0x1928], R14 ;  /* 0x0019280e01007387 */ /* 0x004fe80000100a00 */
[----:B------:R0:W-:Y:S04]  /*e170*/  STL.64 [R1+0x1920], R12 ;  /* 0x0019200c01007387 */ /* 0x0001e80000100a00 */
[----:B0-----:R-:W2:Y:S04]  /*e180*/  LDL.LU.64 R12, [R1+0x620] ;  /* 0x00062000010c7983 */ /* 0x001ea80000300a00 */
[----:B------:R-:W2:Y:S01]  /*e190*/  LDL.LU.64 R14, [R1+0x628] ;  /* 0x00062800010e7983 */ /* 0x000ea20000300a00 */
[----:B------:R-:W-:-:S02]  /*e1a0*/  IMAD.MOV.U32 R20, RZ, RZ, R29 ;  /* 0x000000ffff147224 */ /* 0x000fc400078e001d */
[----:B------:R-:W-:-:S07]  /*e1b0*/  IMAD.MOV.U32 R21, RZ, RZ, R28 ;  /* 0x000000ffff157224 */ /* 0x000fce00078e001c */
[C---:B------:R-:W-:Y:S01]  /*e1c0*/  HMMA.16816.F32 R20, R4.reuse, R20, R16 ;  /* 0x000000140414723c */ /* 0x040fe20000001810 */
[----:B--2---:R-:W-:Y:S04]  /*e1d0*/  STL.64 [R1+0x1940], R14 ;  /* 0x0019400e01007387 */ /* 0x004fe80000100a00 */
[----:B------:R0:W-:Y:S04]  /*e1e0*/  STL.64 [R1+0x1938], R12 ;  /* 0x0019380c01007387 */ /* 0x0001e80000100a00 */
[----:B0-----:R-:W2:Y:S04]  /*e1f0*/  LDL.LU.64 R12, [R1+0x630] ;  /* 0x00063000010c7983 */ /* 0x001ea80000300a00 */
[----:B------:R-:W2:Y:S04]  /*e200*/  LDL.LU.64 R14, [R1+0x638] ;  /* 0x00063800010e7983 */ /* 0x000ea80000300a00 */
[----:B--2---:R-:W-:Y:S04]  /*e210*/  STL.64 [R1+0x1958], R14 ;  /* 0x0019580e01007387 */ /* 0x004fe80000100a00 */
[----:B------:R0:W-:Y:S04]  /*e220*/  STL.64 [R1+0x1950], R12 ;  /* 0x0019500c01007387 */ /* 0x0001e80000100a00 */
[----:B0-----:R-:W2:Y:S04]  /*e230*/  LDL.LU.64 R12, [R1+0x650] ;  /* 0x00065000010c7983 */ /* 0x001ea80000300a00 */
[----:B------:R-:W2:Y:S04]  /*e240*/  LDL.LU.64 R14, [R1+0x658] ;  /* 0x00065800010e7983 */ /* 0x000ea80000300a00 */
[----:B------:R-:W2:Y:S04]  /*e250*/  LDL.LU.64 R16, [R1+0x1988] ;  /* 0x0019880001107983 */ /* 0x000ea80000300a00 */
[----:B------:R-:W-:Y:S04]  /*e260*/  STL.64 [R1+0x200], R20 ;  /* 0x0002001401007387 */ /* 0x000fe80000100a00 */
[----:B------:R0:W-:Y:S04]  /*e270*/  STL.64 [R1+0x208], R22 ;  /* 0x0002081601007387 */ /* 0x0001e80000100a00 */
[----:B0-----:R-:W2:Y:S04]  /*e280*/  LDL.LU.64 R22, [R1+0x1980] ;  /* 0x0019800001167983 */ /* 0x001ea80000300a00 */
[----:B------:R-:W3:Y:S02]  /*e290*/  LDL.LU.64 R20, [R1+0x1978] ;  /* 0x0019780001147983 */ /* 0x000ee40000300a00 */
[C---:B---3--:R-:W-:Y:S11]  /*e2a0*/  HMMA.16816.F32 R24, R4.reuse, R20, R24 ;  /* 0x000000140418723c */ /* 0x048ff60000001818 */
[----:B------:R-:W-:Y:S11]  /*e2b0*/  @!UPT UIADD3 URZ, URZ, URZ, URZ ;  /* 0x0000003f3f3ff290 */ /* 0x000ff6000fffe03f */
[----:B------:R-:W-:Y:S01]  /*e2c0*/  @!UPT UIADD3 URZ, URZ, URZ, URZ ;  /* 0x0000003f3f3ff290 */ /* 0x000fe2000fffe03f */
[----:B------:R0:W-:Y:S04]  /*e2d0*/  STL.64 [R1+0x1f0], R24 ;  /* 0x0001f01801007387 */ /* 0x0001e80000100a00 */
[----:B------:R-:W-:Y:S04]  /*e2e0*/  STL.64 [R1+0x1f8], R26 ;  /* 0x0001f81a01007387 */ /* 0x000fe80000100a00 */
[----:B0-----:R-:W4:Y:S02]  /*e2f0*/  LDL.LU.64 R24, [R1+0x1970] ;  /* 0x0019700001187983 */ /* 0x001f240000300a00 */
[----:B----4-:R-:W-:Y:S02]  /*e300*/  HMMA.16816.F32 R4, R4, R24, R8 ;  /* 0x000000180404723c */ /* 0x010fe40000001808 */
[----:B------:R-:W2:Y:S04]  /*e310*/  LDL.LU.64 R10, [R1+0x1968] ;  /* 0x00196800010a7983 */ /* 0x000ea80000300a00 */
[----:B------:R-:W2:Y:S11]  /*e320*/  LDL.LU.64 R8, [R1+0x1960] ;  /* 0x0019600001087983 */ /* 0x000eb60000300a00 */
[----:B------:R-:W-:Y:S06]  /*e330*/  @!UPT UIADD3 URZ, URZ, URZ, URZ ;  /* 0x0000003f3f3ff290 */ /* 0x000fec000fffe03f */
[----:B------:R0:W-:Y:S04]  /*e340*/  STL.64 [R1+0x140], R4 ;  /* 0x0001400401007387 */ /* 0x0001e80000100a00 */
[----:B------:R-:W-:Y:S04]  /*e350*/  STL.64 [R1+0x148], R6 ;  /* 0x0001480601007387 */ /* 0x000fe80000100a00 */
[----:B0-----:R-:W3:Y:S01]  /*e360*/  LDL.64 R4, [R1+0x70] ;  /* 0x0000700001047983 */ /* 0x001ee20000100a00 */
[C---:B--2---:R-:W-:Y:S03]  /*e370*/  HMMA.16816.F32 R16, R8.reuse, R16, R12 ;  /* 0x000000100810723c */ /* 0x044fe6000000180c */
[----:B------:R-:W2:Y:S04]  /*e380*/  LDL.LU.64 R14, [R1+0x1958] ;  /* 0x00195800010e7983 */ /* 0x000ea80000300a00 */
[----:B------:R-:W2:Y:S11]  /*e390*/  LDL.LU.64 R12, [R1+0x1950] ;  /* 0x00195000010c7983 */ /* 0x000eb60000300a00 */
[----:B------:R-:W-:Y:S05]  /*e3a0*/  @!UPT UIADD3 URZ, URZ, URZ, URZ ;  /* 0x0000003f3f3ff290 */ /* 0x000fea000fffe03f */
[----:B------:R0:W-:Y:S04]  /*e3b0*/  STL.64 [R1+0x130], R16 ;  /* 0x0001301001007387 */ /* 0x0001e80000100a00 */
[----:B------:R2:W-:Y:S04]  /*e3c0*/  STL.64 [R1+0x138], R18 ;  /* 0x0001381201007387 */ /* 0x0005e80000100a00 */
[----:B0-----:R-:W2:Y:S02]  /*e3d0*/  LDL.LU.64 R16, [R1+0x1948] ;  /* 0x0019480001107983 */ /* 0x001ea40000300a00 */
[C---:B--2---:R-:W-:Y:S02]  /*e3e0*/  HMMA.16816.F32 R16, R8.reuse, R16, R12 ;  /* 0x000000100810723c */ /* 0x044fe4000000180c */
[----:B------:R-:W2:Y:S04]  /*e3f0*/  LDL.LU.64 R14, [R1+0x1940] ;  /* 0x00194000010e7983 */ /* 0x000ea80000300a00 */
[----:B------:R-:W2:Y:S11]  /*e400*/  LDL.LU.64 R12, [R1+0x1938] ;  /* 0x00193800010c7983 */ /* 0x000eb60000300a00 */
[----:B------:R-:W-:Y:S06]  /*e410*/  @!UPT UIADD3 URZ, URZ, URZ, URZ ;  /* 0x0000003f3f3ff290 */ /* 0x000fec000fffe03f */
        /* <DEDUP_REMOVED lines=11> */
[----:B------:R-:W2:Y:S11]  /*e4d0*/  LDL.LU.64 R12, [R1+0x1910] ;  /* 0x00191000010c7983 */ /* 0x000eb60000300a00 */
[----:B------:R-:W-:Y:S10]  /*e4e0*/  @!UPT UIADD3 URZ, URZ, URZ, URZ ;  /* 0x0000003f3f3ff290 */ /* 0x000ff4000fffe03f */
[----:B------:R-:W-:Y:S04]  /*e4f0*/  STL.64 [R1+0x100], R16 ;  /* 0x0001001001007387 */ /* 0x000fe80000100a00 */
[----:B------:R0:W-:Y:S04]  /*e500*/  STL.64 [R1+0x108], R18 ;  /* 0x0001081201007387 */ /* 0x0001e80000100a00 */
[----:B0-----:R-:W2:Y:S04]  /*e510*/  LDL.LU.64 R18, [R1+0x1908] ;  /* 0x0019080001127983 */ /* 0x001ea80000300a00 */
[----:B------:R-:W2:Y:S02]  /*e520*/  LDL.LU.64 R16, [R1+0x1900] ;  /* 0x0019000001107983 */ /* 0x000ea40000300a00 */
[----:B--2---:R-:W-:Y:S11]  /*e530*/  HMMA.16816.F32 R16, R8, R12, R16 ;  /* 0x0000000c0810723c */ /* 0x004ff60000001810 */
[----:B------:R-:W-:Y:S11]  /*e540*/  @!UPT UIADD3 URZ, URZ, URZ, URZ ;  /* 0x0000003f3f3ff290 */ /* 0x000ff6000fffe03f */
[----:B------:R-:W-:Y:S01]  /*e550*/  @!UPT UIADD3 URZ, URZ, URZ, URZ ;  /* 0x0000003f3f3ff290 */ /* 0x000fe2000fffe03f */
[----:B------:R-:W-:Y:S04]  /*e560*/  STL.64 [R1+0x1d0], R16 ;  /* 0x0001d01001007387 */ /* 0x000fe80000100a00 */
[----:B------:R0:W-:Y:S04]  /*e570*/  STL.64 [R1+0x1d8], R18 ;  /* 0x0001d81201007387 */ /* 0x0001e80000100a00 */
[----:B0-----:R-:W3:Y:S04]  /*e580*/  LDL.LU.64 R18, [R1+0x18f8] ;  /* 0x0018f80001127983 */ /* 0x001ee80000300a00 */
[----:B------:R-:W3:Y:S01]  /*e590*/  LDL.LU.64 R16, [R1+0x18f0] ;  /* 0x0018f00001107983 */ /* 0x000ee20000300a00 */
[----:B------:R-:W-:-:S02]  /*e5a0*/  IMAD.MOV.U32 R3, RZ, RZ, R12 ;  /* 0x000000ffff037224 */ /* 0x000fc400078e000c */
[----:B------:R-:W-:Y:S02]  /*e5b0*/  IMAD.MOV.U32 R0, RZ, RZ, R13 ;  /* 0x000000ffff007224 */ /* 0x000fe400078e000d */
[----:B------:R-:W2:Y:S04]  /*e5c0*/  LDL.LU.64 R12, [R1+0x580] ;  /* 0x00058000010c7983 */ /* 0x000ea80000300a00 */
[----:B------:R-:W2:Y:S01]  /*e5d0*/  LDL.LU.64 R14, [R1+0x588] ;  /* 0x00058800010e7983 */ /* 0x000ea20000300a00 */
[----:B---3--:R-:W-:Y:S11]  /*e5e0*/  HMMA.16816.F32 R16, R8, R4, R16 ;  /* 0x000000040810723c */ /* 0x008ff60000001810 */
[----:B------:R-:W-:Y:S11]  /*e5f0*/  @!UPT UIADD3 URZ, URZ, URZ, URZ ;  /* 0x0000003f3f3ff290 */ /* 0x000ff6000fffe03f */
[----:B------:R-:W-:Y:S01]  /*e600*/  @!UPT UIADD3 URZ, URZ, URZ, URZ ;  /* 0x0000003f3f3ff290 */ /* 0x000fe2000fffe03f */
[----:B------:R-:W-:Y:S04]  /*e610*/  STL [R1+0x270], R16 ;  /* 0x0002701001007387 */ /* 0x000fe80000100800 */
[----:B------:R0:W-:Y:S02]  /*e620*/  STL.64 [R1+0x1888], R4 ;  /* 0x0018880401007387 */ /* 0x0001e40000100a00 */
[----:B0-----:R-:W-:Y:S02]  /*e630*/  IMAD.MOV.U32 R4, RZ, RZ, R3 ;  /* 0x000000ffff047224 */ /* 0x001fe400078e0003 */
[----:B------:R-:W-:-:S05]  /*e640*/  IMAD.MOV.U32 R5, RZ, RZ, R0 ;  /* 0x000000ffff057224 */ /* 0x000fca00078e0000 */
[----:B------:R0:W-:Y:S04]  /*e650*/  STL.64 [R1+0x18a0], R4 ;  /* 0x0018a00401007387 */ /* 0x0001e80000100a00 */
[----:B0-----:R-:W3:Y:S04]  /*e660*/  LDL.64 R4, [R1+0x90] ;  /* 0x0000900001047983 */ /* 0x001ee80000100a00 */
[----:B---3--:R0:W-:Y:S04]  /*e670*/  STL.64 [R1+0x18a8], R4 ;  /* 0x0018a80401007387 */ /* 0x0081e80000100a00 */
[----:B0-----:R-:W3:Y:S01]  /*e680*/  LDL.64 R4, [R1+0xa0] ;  /* 0x0000a00001047983 */ /* 0x001ee20000100a00 */
[----:B------:R-:W-:-:S02]  /*e690*/  IMAD.MOV.U32 R29, RZ, RZ, R17 ;  /* 0x000000ffff1d7224 */ /* 0x000fc400078e0011 */
[----:B------:R-:W-:Y:S02]  /*e6a0*/  IMAD.MOV.U32 R28, RZ, RZ, R18 ;  /* 0x000000ffff1c7224 */ /* 0x000fe400078e0012 */
[----:B------:R-:W-:Y:S02]  /*e6b0*/  IMAD.MOV.U32 R2, RZ, RZ, R19 ;  /* 0x000000ffff027224 */ /* 0x000fe400078e0013 */
[C---:B--2---:R-:W-:Y:S01]  /*e6c0*/  HMMA.16816.F32 R16, R8.reuse, R20, R12 ;  /* 0x000000140810723c */ /* 0x044fe2000000180c */
[----:B---3--:R0:W-:Y:S04]  /*e6d0*/  STL.64 [R1+0x18c0], R4 ;  /* 0x0018c00401007387 */ /* 0x0081e80000100a00 */
[----:B0-----:R-:W2:Y:S04]  /*e6e0*/  LDL.64 R4, [R1+0xb0] ;  /* 0x0000b00001047983 */ /* 0x001ea80000100a00 */
[----:B--2---:R0:W-:Y:S04]  /*e6f0*/  STL.64 [R1+0x18d8], R4 ;  /* 0x0018d80401007387 */ /* 0x0041e80000100a00 */
[----:B0-----:R-:W2:Y:S04]  /*e700*/  LDL.64 R4, [R1+0xc0] ;  /* 0x0000c00001047983 */ /* 0x001ea80000100a00 */
[----:B------:R-:W-:Y:S04]  /*e710*/  STL [R1+0x1668], R29 ;  /* 0x0016681d01007387 */ /* 0x000fe80000100800 */
[----:B------:R-:W3:Y:S04]  /*e720*/  LDL.LU.64 R12, [R1+0x570] ;  /* 0x00057000010c7983 */ /* 0x000ee80000300a00 */
[----:B------:R-:W3:Y:S04]  /*e730*/  LDL.LU.64 R14, [R1+0x578] ;  /* 0x00057800010e7983 */ /* 0x000ee80000300a00 */
[----:B------:R0:W-:Y:S04]  /*e740*/  STL.64 [R1+0x380], R16 ;  /* 0x0003801001007387 */ /* 0x0001e80000100a00 */
[----:B------:R1:W-:Y:S04]  /*e750*/  STL.64 [R1+0x388], R18 ;  /* 0x0003881201007387 */ /* 0x0003e80000100a00 */
[----:B0-----:R-:W4:Y:S04]  /*e760*/  LDL.LU.64 R16, [R1+0x5d0] ;  /* 0x0005d00001107983 */ /* 0x001f280000300a00 */
[----:B-1----:R-:W2:Y:S04]  /*e770*/  LDL.LU.64 R18, [R1+0x5d8] ;  /* 0x0005d80001127983 */ /* 0x002ea80000300a00 */
[----:B--2---:R-:W-:Y:S04]  /*e780*/  STL.64 [R1+0x18b8], R18 ;  /* 0x0018b81201007387 */ /* 0x004fe80000100a00 */
[----:B----4-:R0:W-:Y:S04]  /*e790*/  STL.64 [R1+0x18b0], R16 ;  /* 0x0018b01001007387 */ /* 0x0101e80000100a00 */
[----:B0-----:R-:W2:Y:S04]  /*e7a0*/  LDL.LU.64 R16, [R1+0x5e0] ;  /* 0x0005e00001107983 */ /* 0x001ea80000300a00 */
[----:B------:R-:W4:Y:S01]  /*e7b0*/  LDL.LU.64 R18, [R1+0x5e8] ;  /* 0x0005e80001127983 */ /* 0x000f220000300a00 */
[----:B---3--:R-:W-:Y:S03]  /*e7c0*/  HMMA.16816.F32 R8, R8, R24, R12 ;  /* 0x000000180808723c */ /* 0x008fe6000000180c */
[----:B----4-:R-:W-:Y:S04]  /*e7d0*/  STL.64 [R1+0x18d0], R18 ;  /* 0x0018d01201007387 */ /* 0x010fe80000100a00 */
[----:B--2---:R0:W-:Y:S04]  /*e7e0*/  STL.64 [R1+0x18c8], R16 ;  /* 0x0018c81001007387 */ /* 0x0041e80000100a00 */
[----:B0-----:R-:W2:Y:S04]  /*e7f0*/  LDL.LU.64 R16, [R1+0x5f0] ;  /* 0x0005f00001107983 */ /* 0x001ea80000300a00 */
[----:B------:R-:W2:Y:S04]  /*e800*/  LDL.LU.64 R18, [R1+0x5f8] ;  /* 0x0005f80001127983 */ /* 0x000ea80000300a00 */
[----:B------:R-:W-:Y:S04]  /*e810*/  STL.64 [R1+0x1880], R22 ;  /* 0x0018801601007387 */ /* 0x000fe80000100a00 */
[----:B------:R0:W-:Y:S04]  /*e820*/  STL.64 [R1+0x1878], R20 ;  /* 0x0018781401007387 */ /* 0x0001e80000100a00 */
[----:B0-----:R-:W3:Y:S04]  /*e830*/  LDL.LU.64 R20, [R1+0x550] ;  /* 0x0005500001147983 */ /* 0x001ee80000300a00 */
[----:B------:R-:W4:Y:S04]  /*e840*/  LDL.LU.64 R22, [R1+0x558] ;  /* 0x0005580001167983 */ /* 0x000f280000300a00 */
[----:B----4-:R-:W-:Y:S04]  /*e850*/  STL.64 [R1+0x1898], R22 ;  /* 0x0018981601007387 */ /* 0x010fe80000100a00 */
[----:B---3--:R0:W-:Y:S04]  /*e860*/  STL.64 [R1+0x1890], R20 ;  /* 0x0018901401007387 */ /* 0x0081e80000100a00 */
[----:B0-----:R-:W3:Y:S04]  /*e870*/  LDL.LU.64 R20, [R1+0x560] ;  /* 0x0005600001147983 */ /* 0x001ee80000300a00 */
[----:B------:R-:W3:Y:S04]  /*e880*/  LDL.LU.64 R22, [R1+0x568] ;  /* 0x0005680001167983 */ /* 0x000ee80000300a00 */
[----:B------:R-:W4:Y:S04]  /*e890*/  LDL.LU.64 R14, [R1+0x18e8] ;  /* 0x0018e800010e7983 */ /* 0x000f280000300a00 */
[----:B------:R-:W4:Y:S04]  /*e8a0*/  LDL.LU.64 R12, [R1+0x18e0] ;  /* 0x0018e000010c7983 */ /* 0x000f280000300a00 */
[----:B------:R0:W-:Y:S04]  /*e8b0*/  STL.64 [R1+0x370], R8 ;  /* 0x0003700801007387 */ /* 0x0001e80000100a00 */
[----:B------:R1:W-:Y:S04]  /*e8c0*/  STL.64 [R1+0x378], R10 ;  /* 0x0003780a01007387 */ /* 0x0003e80000100a00 */
[----:B0-----:R-:W4:Y:S04]  /*e8d0*/  LDL.LU.64 R8, [R1+0x600] ;  /* 0x0006000001087983 */ /* 0x001f280000300a00 */
[----:B-1----:R-:W4:Y:S02]  /*e8e0*/  LDL.LU.64 R10, [R1+0x608] ;  /* 0x00060800010a7983 */ /* 0x002f240000300a00 */
[C---:B----4-:R-:W-:Y:S11]  /*e8f0*/  HMMA.16816.F32 R8, R12.reuse, R4, R8 ;  /* 0x000000040c08723c */ /* 0x050ff60000001808 */
[----:B------:R-:W-:Y:S11]  /*e900*/  @!UPT UIADD3 URZ, URZ, URZ, URZ ;  /* 0x0000003f3f3ff290 */ /* 0x000ff6000fffe03f */
[----:B------:R-:W-:Y:S01]  /*e910*/  @!UPT UIADD3 URZ, URZ, URZ, URZ ;  /* 0x0000003f3f3ff290 */ /* 0x000fe2000fffe03f */
[----:B------:R0:W-:Y:S04]  /*e920*/  STL.64 [R1+0x400], R8 ;  /* 0x0004000801007387 */ /* 0x0001e80000100a00 */
[----:B------:R1:W-:Y:S01]  /*e930*/  STL.64 [R1+0x408], R10 ;  /* 0x0004080a01007387 */ /* 0x0003e20000100a00 */
[----:B0-----:R-:W-:Y:S02]  /*e940*/  IMAD.MOV.U32 R9, RZ, RZ, R5 ;  /* 0x000000ffff097224 */ /* 0x001fe400078e0005 */
[----:B-1----:R-:W-:Y:S02]  /*e950*/  IMAD.MOV.U32 R10, RZ, RZ, R4 ;  /* 0x000000ffff0a7224 */ /* 0x002fe400078e0004 */
[----:B------:R-:W2:Y:S02]  /*e960*/  LDL.LU.64 R4, [R1+0x18d8] ;  /* 0x0018d80001047983 */ /* 0x000ea40000300a00 */
[----:B--2---:R-:W-:Y:S01]  /*e970*/  HMMA.16816.F32 R16, R12, R4, R16 ;  /* 0x000000040c10723c */ /* 0x004fe20000001810 */
[----:B------:R-:W-:-:S02]  /*e980*/  IMAD.MOV.U32 R26, RZ, RZ, R4 ;  /* 0x000000ffff1a7224 */ /* 0x000fc400078e0004 */
[----:B------:R-:W-:Y:S11]  /*e990*/  IMAD.MOV.U32 R11, RZ, RZ, R5 ;  /* 0x000000ffff0b7224 */ /* 0x000ff600078e0005 */
[----:B------:R-:W-:Y:S09]  /*e9a0*/  @!UPT UIADD3 URZ, URZ, URZ, URZ ;  /* 0x0000003f3f3ff290 */ /* 0x000ff2000fffe03f */
[----:B------:R-:W-:Y:S04]  /*e9b0*/  STL.64 [R1+0x3f0], R16 ;  /* 0x0003f01001007387 */ /* 0x000fe80000100a00 */
[----:B------:R0:W-:Y:S04]  /*e9c0*/  STL.64 [R1+0x3f8], R18 ;  /* 0x0003f81201007387 */ /* 0x0001e80000100a00 */
[----:B0-----:R-:W2:Y:S04]  /*e9d0*/  LDL.LU.64 R18, [R1+0x18d0] ;  /* 0x0018d00001127983 */ /* 0x001ea80000300a00 */
[----:B------:R-:W2:Y:S04]  /*e9e0*/  LDL.LU.64 R16, [R1+0x18c8] ;  /* 0x0018c80001107983 */ /* 0x000ea80000300a00 */
        /* <DEDUP_REMOVED lines=10> */
[C---:B--2---:R-:W-:Y:S11]  /*ea90*/  HMMA.16816.F32 R16, R12.reuse, R4, R16 ;  /* 0x000000040c10723c */ /* 0x044ff60000001810 */
[----:B------:R-:W-:Y:S11]  /*eaa0*/  @!UPT UIADD3 URZ, URZ, URZ, URZ ;  /* 0x0000003f3f3ff290 */ /* 0x000ff6000fffe03f */
[----:B------:R-:W-:Y:S01]  /*eab0*/  @!UPT UIADD3 URZ, URZ, URZ, URZ ;  /* 0x0000003f3f3ff290 */ /* 0x000fe2000fffe03f */
[----:B------:R0:W-:Y:S04]  /*eac0*/  STL.64 [R1+0x3d0], R16 ;  /* 0x0003d01001007387 */ /* 0x0001e80000100a00 */
[----:B------:R-:W-:Y:S01]  /*ead0*/  STL.64 [R1+0x3d8], R18 ;  /* 0x0003d81201007387 */ /* 0x000fe20000100a00 */
[----:B0-----:R-:W-:Y:S02]  /*eae0*/  IMAD.MOV.U32 R17, RZ, RZ, R4 ;  /* 0x000000ffff117224 */ /* 0x001fe400078e0004 */
[----:B------:R-:W-:Y:S02]  /*eaf0*/  IMAD.MOV.U32 R16, RZ, RZ, R5 ;  /* 0x000000ffff107224 */ /* 0x000fe400078e0005 */
[----:B------:R-:W3:Y:S04]  /*eb00*/  LDL.LU.64 R4, [R1+0x18a0] ;  /* 0x0018a00001047983 */ /* 0x000ee80000300a00 */
[----:B------:R-:W2:Y:S01]  /*eb10*/  LDL R0, [R1+0x398] ;  /* 0x0003980001007983 */ /* 0x000ea20000100800 */
[C---:B---3--:R-:W-:Y:S03]  /*eb20*/  HMMA.16816.F32 R4, R12.reuse, R4, R20 ;  /* 0x000000040c04723c */ /* 0x048fe60000001814 */
[----:B------:R-:W3:Y:S04]  /*eb30*/  LDL.LU.64 R22, [R1+0x1898] ;  /* 0x0018980001167983 */ /* 0x000ee80000300a00 */
[----:B------:R-:W3:Y:S11]  /*eb40*/  LDL.LU.64 R20, [R1+0x1890] ;  /* 0x0018900001147983 */ /* 0x000ef60000300a00 */
[----:B------:R-:W-:Y:S05]  /*eb50*/  @!UPT UIADD3 URZ, URZ, URZ, URZ ;  /* 0x0000003f3f3ff290 */ /* 0x000fea000fffe03f */
[----:B------:R0:W-:Y:S04]  /*eb60*/  STL.64 [R1+0x3c0], R4 ;  /* 0x0003c00401007387 */ /* 0x0001e80000100a00 */
[----:B------:R-:W-:Y:S04]  /*eb70*/  STL.64 [R1+0x3c8], R6 ;  /* 0x0003c80601007387 */ /* 0x000fe80000100a00 */
[----:B0-----:R-:W3:Y:S02]  /*eb80*/  LDL.LU.64 R4, [R1+0x1888] ;  /* 0x0018880001047983 */ /* 0x001ee40000300a00 */
[----:B---3--:R-:W-:Y:S01]  /*eb90*/  HMMA.16816.F32 R20, R12, R4, R20 ;  /* 0x000000040c14723c */ /* 0x008fe20000001814 */
[----:B------:R-:W-:-:S02]  /*eba0*/  IMAD.MOV.U32 R8, RZ, RZ, R4 ;  /* 0x000000ffff087224 */ /* 0x000fc400078e0004 */
[----:B------:R-:W-:Y:S11]  /*ebb0*/  IMAD.MOV.U32 R3, RZ, RZ, R5 ;  /* 0x000000ffff037224 */ /* 0x000ff600078e0005 */
[----:B------:R-:W-:Y:S09]  /*ebc0*/  @!UPT UIADD3 URZ, URZ, URZ, URZ ;  /* 0x0000003f3f3ff290 */ /* 0x000ff2000fffe03f */
[----:B------:R-:W-:Y:S04]  /*ebd0*/  STL.64 [R1+0x3b0], R20 ;  /* 0x0003b01401007387 */ /* 0x000fe80000100a00 */
[----:B------:R0:W-:Y:S04]  /*ebe0*/  STL.64 [R1+0x3b8], R22 ;  /* 0x0003b81601007387 */ /* 0x0001e80000100a00 */
[----:B0-----:R-:W3:Y:S04]  /*ebf0*/  LDL.LU.64 R22, [R1+0x1880] ;  /* 0x0018800001167983 */ /* 0x001ee80000300a00 */
[----:B------:R-:W4:Y:S04]  /*ec00*/  LDL.LU.64 R20, [R1+0x1878] ;  /* 0x0018780001147983 */ /* 0x000f280000300a00 */
[----:B------:R-:W2:Y:S04]  /*ec10*/  LDL.LU.64 R4, [R1+0x2a0] ;  /* 0x0002a00001047983 */ /* 0x000ea80000300a00 */
[----:B------:R-:W2:Y:S04]  /*ec20*/  LDL.LU.64 R6, [R1+0x2a8] ;  /* 0x0002a80001067983 */ /* 0x000ea80000300a00 */
[----:B--2---:R-:W-:Y:S04]  /*ec30*/  STL.64 [R1+0x17e0], R6 ;  /* 0x0017e00601007387 */ /* 0x004fe80000100a00 */
[----:B------:R0:W-:Y:S04]  /*ec40*/  STL.64 [R1+0x17d8], R4 ;  /* 0x0017d80401007387 */ /* 0x0001e80000100a00 */
[----:B0-----:R-:W2:Y:S04]  /*ec50*/  LDL.LU.64 R4, [R1+0x540] ;  /* 0x0005400001047983 */ /* 0x001ea80000300a00 */
[----:B------:R-:W2:Y:S04]  /*ec60*/  LDL.LU.64 R6, [R1+0x548] ;  /* 0x0005480001067983 */ /* 0x000ea80000300a00 */
[----:B---3--:R-:W-:Y:S04]  /*ec70*/  STL.64 [R1+0x17f0], R22 ;  /* 0x0017f01601007387 */ /* 0x008fe80000100a00 */
[----:B----4-:R0:W-:Y:S01]  /*ec80*/  STL.64 [R1+0x17e8], R20 ;  /* 0x0017e81401007387 */ /* 0x0101e20000100a00 */
[----:B--2---:R-:W-:Y:S11]  /*ec90*/  HMMA.16816.F32 R4, R12, R20, R4 ;  /* 0x000000140c04723c */ /* 0x004ff60000001804 */
[----:B------:R-:W-:Y:S11]  /*eca0*/  @!UPT UIADD3 URZ, URZ, URZ, URZ ;  /* 0x0000003f3f3ff290 */ /* 0x000ff6000fffe03f */
[----:B------:R-:W-:Y:S01]  /*ecb0*/  @!UPT UIADD3 URZ, URZ, URZ, URZ ;  /* 0x0000003f3f3ff290 */ /* 0x000fe2000fffe03f */
[----:B------:R-:W-:Y:S04]  /*ecc0*/  STL.64 [R1+0x3a0], R4 ;  /* 0x0003a00401007387 */ /* 0x000fe80000100a00 */
[----:B------:R-:W-:Y:S04]  /*ecd0*/  STL.64 [R1+0x3a8], R6 ;  /* 0x0003a80601007387 */ /* 0x000fe80000100a00 */
[----:B0-----:R-:W2:Y:S04]  /*ece0*/  LDL.64 R20, [R1+0x80] ;  /* 0x0000800001147983 */ /* 0x001ea80000100a00 */
[----:B--2---:R0:W-:Y:S02]  /*ecf0*/  STL.64 [R1+0x1808], R20 ;  /* 0x0018081401007387 */ /* 0x0041e40000100a00 */
[----:B0-----:R-:W-:-:S02]  /*ed00*/  IMAD.MOV.U32 R20, RZ, RZ, R17 ;  /* 0x000000ffff147224 */ /* 0x001fc400078e0011 */
[----:B------:R-:W-:Y:S02]  /*ed10*/  IMAD.MOV.U32 R21, RZ, RZ, R16 ;  /* 0x000000ffff157224 */ /* 0x000fe400078e0010 */
[----:B------:R-:W2:Y:S04]  /*ed20*/  LDL.LU.64 R16, [R1+0x520] ;  /* 0x0005200001107983 */ /* 0x000ea80000300a00 */
[----:B------:R-:W2:Y:S04]  /*ed30*/  LDL.LU.64 R18, [R1+0x528] ;  /* 0x0005280001127983 */ /* 0x000ea80000300a00 */
[----:B------:R0:W-:Y:S02]  /*ed40*/  STL.64 [R1+0x1820], R20 ;  /* 0x0018201401007387 */ /* 0x0001e40000100a00 */
[----:B0-----:R-:W-:-:S02]  /*ed50*/  IMAD.MOV.U32 R20, RZ, RZ, R29 ;  /* 0x000000ffff147224 */ /* 0x001fc400078e001d */
[----:B------:R-:W-:-:S05]  /*ed60*/  IMAD.MOV.U32 R21, RZ, RZ, R27 ;  /* 0x000000ffff157224 */ /* 0x000fca00078e001b */
[----:B------:R0:W-:Y:S02]  /*ed70*/  STL.64 [R1+0x1838], R20 ;  /* 0x0018381401007387 */ /* 0x0001e40000100a00 */
[----:B0-----:R-:W-:Y:S02]  /*ed80*/  IMAD.MOV.U32 R20, RZ, RZ, R26 ;  /* 0x000000ffff147224 */ /* 0x001fe400078e001a */
[----:B------:R-:W-:-:S05]  /*ed90*/  IMAD.MOV.U32 R21, RZ, RZ, R11 ;  /* 0x000000ffff157224 */ /* 0x000fca00078e000b */
[----:B------:R-:W-:Y:S04]  /*eda0*/  STL.64 [R1+0x1850], R20 ;  /* 0x0018501401007387 */ /* 0x000fe80000100a00 */
[----:B------:R-:W3:Y:S04]  /*edb0*/  LDL.LU.64 R4, [R1+0x2b0] ;  /* 0x0002b00001047983 */ /* 0x000ee80000300a00 */
[----:B------:R-:W4:Y:S04]  /*edc0*/  LDL.LU.64 R6, [R1+0x2b8] ;  /* 0x0002b80001067983 */ /* 0x000f280000300a00 */
[----:B----4-:R-:W-:Y:S04]  /*edd0*/  STL.64 [R1+0x1800], R6 ;  /* 0x0018000601007387 */ /* 0x010fe80000100a00 */
[----:B---3--:R0:W-:Y:S04]  /*ede0*/  STL.64 [R1+0x17f8], R4 ;  /* 0x0017f80401007387 */ /* 0x0081e80000100a00 */
[----:B0-----:R-:W3:Y:S04]  /*edf0*/  LDL.LU.64 R4, [R1+0x4e0] ;  /* 0x0004e00001047983 */ /* 0x001ee80000300a00 */
        /* <DEDUP_REMOVED lines=12> */
[----:B------:R-:W4:Y:S01]  /*eec0*/  LDL.LU.64 R6, [R1+0x518] ;  /* 0x0005180001067983 */ /* 0x000f220000300a00 */
[----:B--2---:R-:W-:Y:S01]  /*eed0*/  HMMA.16816.F32 R12, R12, R24, R16 ;  /* 0x000000180c0c723c */ /* 0x004fe20000001810 */
[----:B------:R-:W-:-:S02]  /*eee0*/  IMAD.MOV.U32 R20, RZ, RZ, R10 ;  /* 0x000000ffff147224 */ /* 0x000fc400078e000a */
[----:B----4-:R-:W-:Y:S04]  /*eef0*/  STL.64 [R1+0x1860], R6 ;  /* 0x0018600601007387 */ /* 0x010fe80000100a00 */
[----:B---3--:R0:W-:Y:S04]  /*ef00*/  STL.64 [R1+0x1858], R4 ;  /* 0x0018580401007387 */ /* 0x0081e80000100a00 */
[----:B0-----:R-:W2:Y:S04]  /*ef10*/  LDL.LU.64 R4, [R1+0x530] ;  /* 0x0005300001047983 */ /* 0x001ea80000300a00 */
[----:B------:R-:W2:Y:S04]  /*ef20*/  LDL.LU.64 R6, [R1+0x538] ;  /* 0x0005380001067983 */ /* 0x000ea80000300a00 */
[----:B------:R-:W2:Y:S04]  /*ef30*/  LDL.LU.64 R18, [R1+0x1870] ;  /* 0x0018700001127983 */ /* 0x000ea80000300a00 */
[----:B------:R-:W2:Y:S01]  /*ef40*/  LDL.LU.64 R16, [R1+0x1868] ;  /* 0x0018680001107983 */ /* 0x000ea20000300a00 */
[----:B------:R-:W-:-:S03]  /*ef50*/  IMAD.MOV.U32 R21, RZ, RZ, R9 ;  /* 0x000000ffff157224 */ /* 0x000fc600078e0009 */
[----:B------:R0:W-:Y:S04]  /*ef60*/  STL.64 [R1+0x360], R12 ;  /* 0x0003600c01007387 */ /* 0x0001e80000100a00 */
[----:B------:R-:W-:Y:S01]  /*ef70*/  STL.64 [R1+0x368], R14 ;  /* 0x0003680e01007387 */ /* 0x000fe20000100a00 */
[----:B0-----:R-:W-:-:S03]  /*ef80*/  IMAD.MOV.U32 R12, RZ, RZ, R8 ;  /* 0x000000ffff0c7224 */ /* 0x001fc600078e0008 */
[----:B------:R-:W3:Y:S04]  /*ef90*/  LDL.LU.64 R8, [R1+0x260] ;  /* 0x0002600001087983 */ /* 0x000ee80000300a00 */
[----:B------:R-:W3:Y:S01]  /*efa0*/  LDL.LU.64 R10, [R1+0x268] ;  /* 0x00026800010a7983 */ /* 0x000ee20000300a00 */
[C---:B--2---:R-:W-:Y:S03]  /*efb0*/  HMMA.16816.F32 R20, R16.reuse, R20, R4 ;  /* 0x000000141014723c */ /* 0x044fe60000001804 */
[----:B------:R-:W2:Y:S04]  /*efc0*/  LDL.LU.64 R6, [R1+0x1860] ;  /* 0x0018600001067983 */ /* 0x000ea80000300a00 */
[----:B------:R-:W2:Y:S11]  /*efd0*/  LDL.LU.64 R4, [R1+0x1858] ;  /* 0x0018580001047983 */ /* 0x000eb60000300a00 */
[----:B------:R-:W-:Y:S05]  /*efe0*/  @!UPT UIADD3 URZ, URZ, URZ, URZ ;  /* 0x0000003f3f3ff290 */ /* 0x000fea000fffe03f */
[----:B------:R0:W-:Y:S04]  /*eff0*/  STL.64 [R1+0x350], R20 ;  /* 0x0003501401007387 */ /* 0x0001e80000100a00 */
[----:B------:R2:W-:Y:S04]  /*f000*/  STL.64 [R1+0x358], R22 ;  /* 0x0003581601007387 */ /* 0x0005e80000100a00 */
[----:B0-----:R-:W2:Y:S02]  /*f010*/  LDL.LU.64 R20, [R1+0x1850] ;  /* 0x0018500001147983 */ /* 0x001ea40000300a00 */
[----:B--2---:R-:W-:Y:S02]  /*f020*/  HMMA.16816.F32 R20, R16, R20, R4 ;  /* 0x000000141014723c */ /* 0x004fe40000001804 */
[----:B------:R-:W2:Y:S04]  /*f030*/  LDL.LU.64 R6, [R1+0x1848] ;  /* 0x0018480001067983 */ /* 0x000ea80000300a00 */
[----:B------:R-:W2:Y:S11]  /*f040*/  LDL.LU.64 R4, [R1+0x1840] ;  /* 0x0018400001047983 */ /* 0x000eb60000300a00 */
[----:B------:R-:W-:Y:S06]  /*f050*/  @!UPT UIADD3 URZ, URZ, URZ, URZ ;  /* 0x0000003f3f3ff290 */ /* 0x000fec000fffe03f */
[----:B------:R0:W-:Y:S04]  /*f060*/  STL.64 [R1+0x340], R20 ;  /* 0x0003401401007387 */ /* 0x0001e80000100a00 */
[----:B------:R2:W-:Y:S04]  /*f070*/  STL [R1+0x348], R22 ;  /* 0x0003481601007387 */ /* 0x0005e80000100800 */
[----:B0-----:R-:W2:Y:S01]  /*f080*/  LDL.LU.64 R20, [R1+0x1838] ;  /* 0x0018380001147983 */ /* 0x001ea20000300a00 */
[----:B------:R-:W-:Y:S02]  /*f090*/  IMAD.MOV.U32 R13, RZ, RZ, R3 ;  /* 0x000000ffff0d7224 */ /* 0x000fe400078e0003 */
[----:B------:R-:W-:-:S05]  /*f0a0*/  IMAD.MOV.U32 R3, RZ, RZ, R23 ;  /* 0x000000ffff037224 */ /* 0x000fca00078e0017 */
[----:B------:R-:W-:Y:S01]  /*f0b0*/  STL [R1+0x1460], R3 ;  /* 0x0014600301007387 */ /* 0x000fe20000100800 */
        /* <DEDUP_REMOVED lines=12> */
[----:B------:R-:W-:Y:S04]  /*f180*/  STL [R1+0x328], R22 ;  /* 0x0003281601007387 */ /* 0x000fe80000100800 */
[----:B0-----:R-:W2:Y:S01]  /*f190*/  LDL.LU.64 R20, [R1+0x1808] ;  /* 0x0018080001147983 */ /* 0x001ea20000300a00 */
[----:B------:R-:W-:-:S05]  /*f1a0*/  IMAD.MOV.U32 R3, RZ, RZ, R23 ;  /* 0x000000ffff037224 */ /* 0x000fca00078e0017 */
[----:B------:R-:W-:Y:S01]  /*f1b0*/  STL [R1+0x14d8], R3 ;  /* 0x0014d80301007387 */ /* 0x000fe20000100800 */
[----:B--2---:R-:W-:Y:S11]  /*f1c0*/  HMMA.16816.F32 R4, R16, R20, R4 ;  /* 0x000000141004723c */ /* 0x004ff60000001804 */
[----:B------:R-:W-:Y:S11]  /*f1d0*/  @!UPT UIADD3 URZ, URZ, URZ, URZ ;  /* 0x0000003f3f3ff290 */ /* 0x000ff6000fffe03f */
[----:B------:R-:W-:Y:S01]  /*f1e0*/  @!UPT UIADD3 URZ, URZ, URZ, URZ ;  /* 0x0000003f3f3ff290 */ /* 0x000fe2000fffe03f */
[----:B------:R-:W-:Y:S04]  /*f1f0*/  STL.64 [R1+0x310], R4 ;  /* 0x0003100401007387 */ /* 0x000fe80000100a00 */
[----:B------:R0:W-:Y:S04]  /*f200*/  STL.64 [R1+0x318], R6 ;  /* 0x0003180601007387 */ /* 0x0001e80000100a00 */
[----:B0-----:R-:W2:Y:S04]  /*f210*/  LDL.LU.64 R6, [R1+0x1800] ;  /* 0x0018000001067983 */ /* 0x001ea80000300a00 */
[----:B------:R-:W2:Y:S01]  /*f220*/  LDL.LU.64 R4, [R1+0x17f8] ;  /* 0x0017f80001047983 */ /* 0x000ea20000300a00 */
[----:B------:R-:W-:-:S02]  /*f230*/  IMAD.MOV.U32 R29, RZ, RZ, R20 ;  /* 0x000000ffff1d7224 */ /* 0x000fc400078e0014 */
[----:B------:R-:W-:Y:S01]  /*f240*/  IMAD.MOV.U32 R3, RZ, RZ, R21 ;  /* 0x000000ffff037224 */ /* 0x000fe200078e0015 */
[----:B------:R-:W4:Y:S04]  /*f250*/  LDL.LU.64 R22, [R1+0x17f0] ;  /* 0x0017f00001167983 */ /* 0x000f280000300a00 */
[----:B------:R-:W3:Y:S01]  /*f260*/  LDL.LU.64 R20, [R1+0x17e8] ;  /* 0x0017e80001147983 */ /* 0x000ee20000300a00 */
[C---:B--2---:R-:W-:Y:S03]  /*f270*/  HMMA.16816.F32 R12, R16.reuse, R12, R4 ;  /* 0x0000000c100c723c */ /* 0x044fe60000001804 */
[----:B------:R-:W2:Y:S04]  /*f280*/  LDL.LU.64 R6, [R1+0x17e0] ;  /* 0x0017e00001067983 */ /* 0x000ea80000300a00 */
[----:B------:R-:W2:Y:S01]  /*f290*/  LDL.LU.64 R4, [R1+0x17d8] ;  /* 0x0017d80001047983 */ /* 0x000ea20000300a00 */
[C---:B---3--:R-:W-:Y:S03]  /*f2a0*/  HMMA.16816.F32 R8, R16.reuse, R24, R8 ;  /* 0x000000181008723c */ /* 0x048fe60000001808 */
[----:B----4-:R-:W-:Y:S11]  /*f2b0*/  STL.64 [R1+0x1790], R22 ;  /* 0x0017901601007387 */ /* 0x010ff60000100a00 */
[----:B------:R-:W-:Y:S01]  /*f2c0*/  @!UPT UIADD3 URZ, URZ, URZ, URZ ;  /* 0x0000003f3f3ff290 */ /* 0x000fe2000fffe03f */
[----:B------:R-:W-:Y:S04]  /*f2d0*/  STL.64 [R1+0x300], R12 ;  /* 0x0003000c01007387 */ /* 0x000fe80000100a00 */
[----:B------:R-:W-:Y:S04]  /*f2e0*/  STL.64 [R1+0x308], R14 ;  /* 0x0003080e01007387 */ /* 0x000fe80000100a00 */
[----:B------:R-:W-:Y:S04]  /*f2f0*/  STL.64 [R1+0x1788], R20 ;  /* 0x0017881401007387 */ /* 0x000fe80000100a00 */
[----:B------:R-:W0:Y:S01]  /*f300*/  LDSM.16.MT88.4 R12, [R0+0x80] ;  /* 0x00008000000c783b */ /* 0x000e220000004200 */
[----:B--2---:R-:W-:Y:S11]  /*f310*/  HMMA.16816.F32 R4, R16, R20, R4 ;  /* 0x000000141004723c */ /* 0x004ff60000001804 */
[----:B------:R-:W-:Y:S11]  /*f320*/  @!UPT UIADD3 URZ, URZ, URZ, URZ ;  /* 0x0000003f3f3ff290 */ /* 0x000ff6000fffe03f */
[----:B------:R-:W-:Y:S01]  /*f330*/  @!UPT UIADD3 URZ, URZ, URZ, URZ ;  /* 0x0000003f3f3ff290 */ /* 0x000fe2000fffe03f */
[----:B------:R-:W-:Y:S04]  /*f340*/  STL.64 [R1+0x2f0], R4 ;  /* 0x0002f00401007387 */ /* 0x000fe80000100a00 */
[----:B------:R-:W-:Y:S04]  /*f350*/  STL.64 [R1+0x2f8], R6 ;  /* 0x0002f80601007387 */ /* 0x000fe80000100a00 */
[----:B------:R1:W-:Y:S04]  /*f360*/  STL.64 [R1+0x17d0], R24 ;  /* 0x0017d01801007387 */ /* 0x0003e80000100a00 */
[----:B------:R-:W-:Y:S04]  /*f370*/  LDSM.16.MT88.4 R4, [R0] ;  /* 0x000000000004783b */ /* 0x000fe80000004200 */
[----:B-1----:R-:W2:Y:S04]  /*f380*/  LDL.LU.64 R24, [R1+0x680] ;  /* 0x0006800001187983 */ /* 0x002ea80000300a00 */
[----:B------:R-:W-:Y:S04]  /*f390*/  STL.64 [R1+0x260], R8 ;  /* 0x0002600801007387 */ /* 0x000fe80000100a00 */
[----:B------:R-:W-:Y:S04]  /*f3a0*/  STL.64 [R1+0x268], R10 ;  /* 0x0002680a01007387 */ /* 0x000fe80000100a00 */
[----:B------:R-:W2:Y:S04]  /*f3b0*/  LDL.LU.64 R26, [R1+0x688] ;  /* 0x00068800011a7983 */ /* 0x000ea80000300a00 */
[----:B------:R-:W3:Y:S04]  /*f3c0*/  LDL.LU.64 R16, [R1+0x70] ;  /* 0x0000700001107983 */ /* 0x000ee80000300a00 */
[----:B------:R-:W4:Y:S04]  /*f3d0*/  LDL.64 R18, [R1+0x78] ;  /* 0x0000780001127983 */ /* 0x000f280000100a00 */
[----:B------:R-:W1:Y:S04]  /*f3e0*/  LDSM.16.MT88.4 R8, [R0+0x100] ;  /* 0x000100000008783b */ /* 0x000e680000004200 */
[----:B----4-:R-:W-:Y:S04]  /*f3f0*/  STL.64 [R1+0x17a0], R18 ;  /* 0x0017a01201007387 */ /* 0x010fe80000100a00 */
[----:B---3--:R3:W-:Y:S04]  /*f400*/  STL.64 [R1+0x1798], R16 ;  /* 0x0017981001007387 */ /* 0x0087e80000100a00 */
[----:B---3--:R-:W3:Y:S04]  /*f410*/  LDL.64 R16, [R1+0x90] ;  /* 0x0000900001107983 */ /* 0x008ee80000100a00 */
[----:B---3--:R3:W-:Y:S04]  /*f420*/  STL.64 [R1+0x17b8], R16 ;  /* 0x0017b81001007387 */ /* 0x0087e80000100a00 */
[----:B---3--:R-:W3:Y:S04]  /*f430*/  LDL.64 R16, [R1+0xa0] ;  /* 0x0000a00001107983 */ /* 0x008ee80000100a00 */
[----:B---3--:R3:W-:Y:S04]  /*f440*/  STL.64 [R1+0x17c0], R16 ;  /* 0x0017c01001007387 */ /* 0x0087e80000100a00 */
[----:B---3--:R-:W3:Y:S04]  /*f450*/  LDL.64 R16, [R1+0xb0] ;  /* 0x0000b00001107983 */ /* 0x008ee80000100a00 */
[----:B0-----:R-:W-:Y:S04]  /*f460*/  STL.64 [R1+0x1770], R14 ;  /* 0x0017700e01007387 */ /* 0x001fe80000100a00 */
[----:B------:R0:W-:Y:S04]  /*f470*/  STL.64 [R1+0x1768], R12 ;  /* 0x0017680c01007387 */ /* 0x0001e80000100a00 */
[----:B0-----:R-:W2:Y:S04]  /*f480*/  LDL.64 R12, [R1+0xc0] ;  /* 0x0000c000010c7983 */ /* 0x001ea80000100a00 */
[----:B-1----:R-:W-:Y:S04]  /*f490*/  STL.64 [R1+0x16f0], R10 ;  /* 0x0016f00a01007387 */ /* 0x002fe80000100a00 */
[----:B------:R0:W-:Y:S04]  /*f4a0*/  STL.64 [R1+0x16e8], R8 ;  /* 0x0016e80801007387 */ /* 0x0001e80000100a00 */
[----:B0-----:R-:W4:Y:S04]  /*f4b0*/  LDL.LU.64 R8, [R1+0x170] ;  /* 0x0001700001087983 */ /* 0x001f280000300a00 */
[----:B------:R-:W2:Y:S04]  /*f4c0*/  LDL.LU.64 R10, [R1+0x178] ;  /* 0x00017800010a7983 */ /* 0x000ea80000300a00 */
[----:B--2---:R-:W-:Y:S04]  /*f4d0*/  STL.64 [R1+0x1700], R10 ;  /* 0x0017000a01007387 */ /* 0x004fe80000100a00 */
[----:B----4-:R0:W-:Y:S02]  /*f4e0*/  STL.64 [R1+0x16f8], R8 ;  /* 0x0016f80801007387 */ /* 0x0101e40000100a00 */
[----:B0-----:R-:W-:-:S02]  /*f4f0*/  IMAD.MOV.U32 R8, RZ, RZ, R29 ;  /* 0x000000ffff087224 */ /* 0x001fc400078e001d */
[----:B------:R-:W-:-:S05]  /*f500*/  IMAD.MOV.U32 R9, RZ, RZ, R3 ;  /* 0x000000ffff097224 */ /* 0x000fca00078e0003 */
[----:B------:R0:W-:Y:S04]  /*f510*/  STL.64 [R1+0x17c8], R8 ;  /* 0x0017c80801007387 */ /* 0x0001e80000100a00 */
[----:B0-----:R-:W3:Y:S04]  /*f520*/  LDL.LU.64 R8, [R1+0x670] ;  /* 0x0006700001087983 */ /* 0x001ee80000300a00 */
[----:B------:R-:W3:Y:S04]  /*f530*/  LDL.LU.64 R10, [R1+0x678] ;  /* 0x00067800010a7983 */ /* 0x000ee80000300a00 */
[----:B------:R-:W2:Y:S04]  /*f540*/  LDL.LU.64 R20, [R1+0x290] ;  /* 0x0002900001147983 */ /* 0x000ea80000300a00 */
[----:B------:R-:W4:Y:S01]  /*f550*/  LDL.LU.64 R22, [R1+0x298] ;  /* 0x0002980001167983 */ /* 0x000f220000300a00 */
[C---:B------:R-:W-:Y:S03]  /*f560*/  HMMA.16816.F32 R24, R4.reuse, R12, R24 ;  /* 0x0000000c0418723c */ /* 0x040fe60000001818 */
[----:B----4-:R-:W-:Y:S04]  /*f570*/  STL.64 [R1+0x17b0], R22 ;  /* 0x0017b01601007387 */ /* 0x010fe80000100a00 */
[----:B--2---:R0:W-:Y:S04]  /*f580*/  STL.64 [R1+0x17a8], R20 ;  /* 0x0017a81401007387 */ /* 0x0041e80000100a00 */
[----:B0-----:R-:W2:Y:S04]  /*f590*/  LDL.LU.64 R20, [R1+0x640] ;  /* 0x0006400001147983 */ /* 0x001ea80000300a00 */
[----:B------:R-:W2:Y:S08]  /*f5a0*/  LDL.LU.64 R22, [R1+0x648] ;  /* 0x0006480001167983 */ /* 0x000eb00000300a00 */
[----:B------:R0:W-:Y:S04]  /*f5b0*/  STL.64 [R1+0x2e0], R24 ;  /* 0x0002e01801007387 */ /* 0x0001e80000100a00 */
[----:B------:R1:W-:Y:S04]  /*f5c0*/  STL.64 [R1+0x2e8], R26 ;  /* 0x0002e81a01007387 */ /* 0x0003e80000100a00 */
[----:B0-----:R-:W4:Y:S01]  /*f5d0*/  LDL.LU.64 R24, [R1+0x17d0] ;  /* 0x0017d00001187983 */ /* 0x001f220000300a00 */
[----:B---3--:R-:W-:Y:S01]  /*f5e0*/  HMMA.16816.F32 R8, R4, R16, R8 ;  /* 0x000000100408723c */ /* 0x008fe20000001808 */
[----:B------:R-:W-:-:S02]  /*f5f0*/  IMAD.MOV.U32 R3, RZ, RZ, R13 ;  /* 0x000000ffff037224 */ /* 0x000fc400078e000d */
[----:B-1----:R-:W-:Y:S02]  /*f600*/  IMAD.MOV.U32 R26, RZ, RZ, R12 ;  /* 0x000000ffff1a7224 */ /* 0x002fe400078e000c */
[----:B------:R-:W3:Y:S04]  /*f610*/  LDL.LU.64 R12, [R1+0x280] ;  /* 0x00028000010c7983 */ /* 0x000ee80000300a00 */
[----:B------:R-:W3:Y:S04]  /*f620*/  LDL.LU.64 R14, [R1+0x288] ;  /* 0x00028800010e7983 */ /* 0x000ee80000300a00 */
[----:B------:R-:W-:Y:S04]  /*f630*/  STL [R1+0x1780], R26 ;  /* 0x0017801a01007387 */ /* 0x000fe80000100800 */
[----:B----4-:R0:W-:Y:S04]  /*f640*/  STL.64 [R1+0x1778], R24 ;  /* 0x0017781801007387 */ /* 0x0101e80000100a00 */
[----:B0-----:R-:W4:Y:S04]  /*f650*/  LDL.LU.64 R24, [R1+0x660] ;  /* 0x0006600001187983 */ /* 0x001f280000300a00 */
[----:B------:R-:W4:Y:S04]  /*f660*/  LDL.LU.64 R26, [R1+0x668] ;  /* 0x00066800011a7983 */ /* 0x000f280000300a00 */
[----:B------:R0:W-:Y:S04]  /*f670*/  STL.64 [R1+0x2d0], R8 ;  /* 0x0002d00801007387 */ /* 0x0001e80000100a00 */
[----:B------:R1:W-:Y:S04]  /*f680*/  STL.64 [R1+0x2d8], R10 ;  /* 0x0002d80a01007387 */ /* 0x0003e80000100a00 */
[----:B0-----:R-:W2:Y:S01]  /*f690*/  LDL.LU.64 R8, [R1+0x17c8] ;  /* 0x0017c80001087983 */ /* 0x001ea20000300a00 */
[----:B-1----:R-:W-:-:S02]  /*f6a0*/  IMAD.MOV.U32 R11, RZ, RZ, R16 ;  /* 0x000000ffff0b7224 */ /* 0x002fc400078e0010 */
[----:B------:R-:W-:Y:S02]  /*f6b0*/  IMAD.MOV.U32 R10, RZ, RZ, R17 ;  /* 0x000000ffff0a7224 */ /* 0x000fe400078e0011 */
[----:B------:R-:W4:Y:S02]  /*f6c0*/  LDL.LU.64 R16, [R1+0x17c0] ;  /* 0x0017c00001107983 */ /* 0x000f240000300a00 */
[C---:B----4-:R-:W-:Y:S11]  /*f6d0*/  HMMA.16816.F32 R24, R4.reuse, R16, R24 ;  /* 0x000000100418723c */ /* 0x050ff60000001818 */
[----:B------:R-:W-:Y:S11]  /*f6e0*/  @!UPT UIADD3 URZ, URZ, URZ, URZ ;  /* 0x0000003f3f3ff290 */ /* 0x000ff6000fffe03f */
[----:B------:R-:W-:Y:S01]  /*f6f0*/  @!UPT UIADD3 URZ, URZ, URZ, URZ ;  /* 0x0000003f3f3ff290 */ /* 0x000fe2000fffe03f */
[----:B------:R0:W-:Y:S04]  /*f700*/  STL.64 [R1+0x2c0], R24 ;  /* 0x0002c01801007387 */ /* 0x0001e80000100a00 */
[----:B------:R-:W-:Y:S01]  /*f710*/  STL.64 [R1+0x2c8], R26 ;  /* 0x0002c81a01007387 */ /* 0x000fe20000100a00 */
[----:B0-----:R-:W-:Y:S02]  /*f720*/  IMAD.MOV.U32 R25, RZ, RZ, R16 ;  /* 0x000000ffff197224 */ /* 0x001fe400078e0010 */
[----:B------:R-:W-:Y:S02]  /*f730*/  IMAD.MOV.U32 R24, RZ, RZ, R17 ;  /* 0x000000ffff187224 */ /* 0x000fe400078e0011 */
[----:B------:R-:W2:Y:S02]  /*f740*/  LDL.LU.64 R16, [R1+0x17b8] ;  /* 0x0017b80001107983 */ /* 0x000ea40000300a00 */
        /* <DEDUP_REMOVED lines=11> */
[----:B--2---:R-:W-:Y:S11]  /*f800*/  HMMA.16816.F32 R20, R4, R8, R20 ;  /* 0x000000080414723c */ /* 0x004ff60000001814 */
[----:B------:R-:W-:Y:S11]  /*f810*/  @!UPT UIADD3 URZ, URZ, URZ, URZ ;  /* 0x0000003f3f3ff290 */ /* 0x000ff6000fffe03f */
[----:B------:R-:W-:Y:S01]  /*f820*/  @!UPT UIADD3 URZ, URZ, URZ, URZ ;  /* 0x0000003f3f3ff290 */ /* 0x000fe2000fffe03f */
[----:B------:R-:W-:Y:S04]  /*f830*/  STL.64 [R1+0x2a0], R20 ;  /* 0x0002a01401007387 */ /* 0x000fe80000100a00 */
[----:B------:R0:W-:Y:S04]  /*f840*/  STL.64 [R1+0x2a8], R22 ;  /* 0x0002a81601007387 */ /* 0x0001e80000100a00 */
[----:B0-----:R-:W2:Y:S04]  /*f850*/  LDL.LU.64 R22, [R1+0x1790] ;  /* 0x0017900001167983 */ /* 0x001ea80000300a00 */
[----:B------:R-:W2:Y:S04]  /*f860*/  LDL.LU.64 R20, [R1+0x1788] ;  /* 0x0017880001147983 */ /* 0x000ea80000300a00 */
[----:B------:R0:W-:Y:S02]  /*f870*/  STL.64 [R1+0x1718], R8 ;  /* 0x0017180801007387 */ /* 0x0001e40000100a00 */
[----:B0-----:R-:W-:-:S02]  /*f880*/  IMAD.MOV.U32 R8, RZ, RZ, R27 ;  /* 0x000000ffff087224 */ /* 0x001fc400078e001b */
[----:B------:R-:W-:-:S05]  /*f890*/  IMAD.MOV.U32 R9, RZ, RZ, R26 ;  /* 0x000000ffff097224 */ /* 0x000fca00078e001a */
[----:B------:R0:W-:Y:S02]  /*f8a0*/  STL.64 [R1+0x1730], R8 ;  /* 0x0017300801007387 */ /* 0x0001e40000100a00 */
[----:B0-----:R-:W-:Y:S02]  /*f8b0*/  IMAD.MOV.U32 R8, RZ, RZ, R25 ;  /* 0x000000ffff087224 */ /* 0x001fe400078e0019 */
[----:B------:R-:W-:-:S05]  /*f8c0*/  IMAD.MOV.U32 R9, RZ, RZ, R24 ;  /* 0x000000ffff097224 */ /* 0x000fca00078e0018 */
[----:B------:R0:W-:Y:S02]  /*f8d0*/  STL.64 [R1+0x1748], R8 ;  /* 0x0017480801007387 */ /* 0x0001e40000100a00 */
[----:B0-----:R-:W-:Y:S02]  /*f8e0*/  IMAD.MOV.U32 R8, RZ, RZ, R11 ;  /* 0x000000ffff087224 */ /* 0x001fe400078e000b */
[----:B------:R-:W-:-:S05]  /*f8f0*/  IMAD.MOV.U32 R9, RZ, RZ, R10 ;  /* 0x000000ffff097224 */ /* 0x000fca00078e000a */
[----:B------:R3:W-:Y:S04]  /*f900*/  STL.64 [R1+0x1760], R8 ;  /* 0x0017600801007387 */ /* 0x0007e80000100a00 */
[----:B------:R-:W2:Y:S04]  /*f910*/  LDL.LU.64 R24, [R1+0x1e0] ;  /* 0x0001e00001187983 */ /* 0x000ea80000300a00 */
[----:B------:R-:W2:Y:S01]  /*f920*/  LDL.LU.64 R26, [R1+0x1e8] ;  /* 0x0001e800011a7983 */ /* 0x000ea20000300a00 */
[C---:B---3--:R-:W-:Y:S11]  /*f930*/  HMMA.16816.F32 R8, R4.reuse, R16, R12 ;  /* 0x000000100408723c */ /* 0x048ff6000000180c */
[----:B------:R-:W-:Y:S11]  /*f940*/  @!UPT UIADD3 URZ, URZ, URZ, URZ ;  /* 0x0000003f3f3ff290 */ /* 0x000ff6000fffe03f */
[----:B------:R-:W-:Y:S01]  /*f950*/  @!UPT UIADD3 URZ, URZ, URZ, URZ ;  /* 0x0000003f3f3ff290 */ /* 0x000fe2000fffe03f */
[----:B------:R0:W-:Y:S04]  /*f960*/  STL.64 [R1+0x290], R8 ;  /* 0x0002900801007387 */ /* 0x0001e80000100a00 */
[----:B------:R1:W-:Y:S04]  /*f970*/  STL.64 [R1+0x298], R10 ;  /* 0x0002980a01007387 */ /* 0x0003e80000100a00 */
[----:B------:R-:W3:Y:S04]  /*f980*/  LDL.LU.64 R12, [R1+0x1c0] ;  /* 0x0001c000010c7983 */ /* 0x000ee80000300a00 */
[----:B------:R-:W3:Y:S04]  /*f990*/  LDL.LU.64 R14, [R1+0x1c8] ;  /* 0x0001c800010e7983 */ /* 0x000ee80000300a00 */
[----:B0-----:R-:W2:Y:S04]  /*f9a0*/  LDL.LU.64 R8, [R1+0x4d0] ;  /* 0x0004d00001087983 */ /* 0x001ea80000300a00 */
[----:B-1----:R-:W2:Y:S04]  /*f9b0*/  LDL.LU.64 R10, [R1+0x4d8] ;  /* 0x0004d800010a7983 */ /* 0x002ea80000300a00 */
[----:B----4-:R-:W-:Y:S04]  /*f9c0*/  STL.64 [R1+0x1710], R18 ;  /* 0x0017101201007387 */ /* 0x010fe80000100a00 */
[----:B------:R0:W-:Y:S04]  /*f9d0*/  STL.64 [R1+0x1708], R16 ;  /* 0x0017081001007387 */ /* 0x0001e80000100a00 */
[----:B0-----:R-:W4:Y:S04]  /*f9e0*/  LDL.LU.64 R16, [R1+0x180] ;  /* 0x0001800001107983 */ /* 0x001f280000300a00 */
[----:B------:R-:W2:Y:S04]  /*f9f0*/  LDL.LU.64 R18, [R1+0x188] ;  /* 0x0001880001127983 */ /* 0x000ea80000300a00 */
[----:B--2---:R-:W-:Y:S04]  /*fa00*/  STL.64 [R1+0x1728], R18 ;  /* 0x0017281201007387 */ /* 0x004fe80000100a00 */
[----:B----4-:R0:W-:Y:S04]  /*fa10*/  STL.64 [R1+0x1720], R16 ;  /* 0x0017201001007387 */ /* 0x0101e80000100a00 */
[----:B0-----:R-:W2:Y:S04]  /*fa20*/  LDL.LU.64 R16, [R1+0x190] ;  /* 0x0001900001107983 */ /* 0x001ea80000300a00 */
[----:B------:R-:W4:Y:S01]  /*fa30*/  LDL.LU.64 R18, [R1+0x198] ;  /* 0x0001980001127983 */ /* 0x000f220000300a00 */
[C---:B------:R-:W-:Y:S03]  /*fa40*/  HMMA.16816.F32 R24, R4.reuse, R20, R24 ;  /* 0x000000140418723c */ /* 0x040fe60000001818 */
[----:B----4-:R-:W-:Y:S04]  /*fa50*/  STL.64 [R1+0x1740], R18 ;  /* 0x0017401201007387 */ /* 0x010fe80000100a00 */
[----:B--2---:R0:W-:Y:S04]  /*fa60*/  STL.64 [R1+0x1738], R16 ;  /* 0x0017381001007387 */ /* 0x0041e80000100a00 */
[----:B0-----:R-:W2:Y:S04]  /*fa70*/  LDL.LU.64 R16, [R1+0x1a0] ;  /* 0x0001a00001107983 */ /* 0x001ea80000300a00 */
[----:B------:R-:W4:Y:S04]  /*fa80*/  LDL.LU.64 R18, [R1+0x1a8] ;  /* 0x0001a80001127983 */ /* 0x000f280000300a00 */
[----:B----4-:R-:W-:Y:S04]  /*fa90*/  STL.64 [R1+0x1758], R18 ;  /* 0x0017581201007387 */ /* 0x010fe80000100a00 */
[----:B--2---:R0:W-:Y:S04]  /*faa0*/  STL.64 [R1+0x1750], R16 ;  /* 0x0017501001007387 */ /* 0x0041e80000100a00 */
[----:B0-----:R-:W2:Y:S04]  /*fab0*/  LDL.LU.64 R16, [R1+0x1b0] ;  /* 0x0001b00001107983 */ /* 0x001ea80000300a00 */
[----:B------:R-:W2:Y:S04]  /*fac0*/  LDL.LU.64 R18, [R1+0x1b8] ;  /* 0x0001b80001127983 */ /* 0x000ea80000300a00 */
[----:B------:R-:W-:Y:S04]  /*fad0*/  STL.64 [R1+0x280], R24 ;  /* 0x0002801801007387 */ /* 0x000fe80000100a00 */
[----:B------:R0:W-:Y:S04]  /*fae0*/  STL.64 [R1+0x288], R26 ;  /* 0x0002881a01007387 */ /* 0x0001e80000100a00 */
[----:B0-----:R-:W4:Y:S04]  /*faf0*/  LDL.LU R26, [R1+0x1780] ;  /* 0x00178000011a7983 */ /* 0x001f280000300800 */
[----:B------:R-:W3:Y:S02]  /*fb00*/  LDL.LU.64 R24, [R1+0x1778] ;  /* 0x0017780001187983 */ /* 0x000ee40000300a00 */
[----:B---3--:R-:W-:Y:S02]  /*fb10*/  HMMA.16816.F32 R4, R4, R24, R12 ;  /* 0x000000180404723c */ /* 0x008fe4000000180c */
[----:B------:R-:W3:Y:S04]  /*fb20*/  LDL.LU.64 R14, [R1+0x1770] ;  /* 0x00177000010e7983 */ /* 0x000ee80000300a00 */
[----:B------:R-:W3:Y:S11]  /*fb30*/  LDL.LU.64 R12, [R1+0x1768] ;  /* 0x00176800010c7983 */ /* 0x000ef60000300a00 */
[----:B------:R-:W-:Y:S06]  /*fb40*/  @!UPT UIADD3 URZ, URZ, URZ, URZ ;  /* 0x0000003f3f3ff290 */ /* 0x000fec000fffe03f */
[----:B------:R4:W-:Y:S04]  /*fb50*/  STL.64 [R1+0x1e0], R4 ;  /* 0x0001e00401007387 */ /* 0x0009e80000100a00 */
[----:B------:R3:W-:Y:S01]  /*fb60*/  STL.64 [R1+0x1e8], R6 ;  /* 0x0001e80601007387 */ /* 0x0007e20000100a00 */
[----:B----4-:R-:W-:Y:S02]  /*fb70*/  IMAD.MOV.U32 R4, RZ, RZ, R26 ;  /* 0x000000ffff047224 */ /* 0x010fe400078e001a */
[----:B------:R-:W-:-:S07]  /*fb80*/  IMAD.MOV.U32 R5, RZ, RZ, R3 ;  /* 0x000000ffff057224 */ /* 0x000fce00078e0003 */
[C---:B---3--:R-:W-:Y:S01]  /*fb90*/  HMMA.16816.F32 R4, R12.reuse, R4, R8 ;  /* 0x000000040c04723c */ /* 0x048fe20000001808 */
[----:B------:R-:W2:Y:S11]  /*fba0*/  LDL.LU.64 R8, [R1+0x1760] ;  /* 0x0017600001087983 */ /* 0x000eb60000300a00 */
[----:B------:R-:W-:Y:S11]  /*fbb0*/  @!UPT UIADD3 URZ, URZ, URZ, URZ ;  /* 0x0000003f3f3ff290 */ /* 0x000ff6000fffe03f */
[----:B------:R0:W-:Y:S04]  /*fbc0*/  STL.64 [R1+0x1c0], R4 ;  /* 0x0001c00401007387 */ /* 0x0001e80000100a00 */
[----:B------:R1:W-:Y:S04]  /*fbd0*/  STL.64 [R1+0x1c8], R6 ;  /* 0x0001c80601007387 */ /* 0x0003e80000100a00 */
[----:B0-----:R-:W3:Y:S04]  /*fbe0*/  LDL.LU.64 R4, [R1+0x160] ;  /* 0x0001600001047983 */ /* 0x001ee80000300a00 */
[----:B-1----:R-:W3:Y:S01]  /*fbf0*/  LDL.LU.64 R6, [R1+0x168] ;  /* 0x0001680001067983 */ /* 0x002ee20000300a00 */
        /* <DEDUP_REMOVED lines=23> */
[----:B------:R-:W4:Y:S11]  /*fd70*/  LDL.LU.64 R16, [R1+0x1708] ;  /* 0x0017080001107983 */ /* 0x000f360000300a00 */
[----:B------:R-:W-:Y:S06]  /*fd80*/  @!UPT UIADD3 URZ, URZ, URZ, URZ ;  /* 0x0000003f3f3ff290 */ /* 0x000fec000fffe03f */
[----:B------:R-:W-:Y:S04]  /*fd90*/  STL.64 [R1+0x180], R8 ;  /* 0x0001800801007387 */ /* 0x000fe80000100a00 */
[----:B------:R0:W-:Y:S04]  /*fda0*/  STL.64 [R1+0x188], R10 ;  /* 0x0001880a01007387 */ /* 0x0001e80000100a00 */
[----:B0-----:R-:W3:Y:S04]  /*fdb0*/  LDL.LU.64 R10, [R1+0x1700] ;  /* 0x00170000010a7983 */ /* 0x001ee80000300a00 */
[----:B------:R-:W3:Y:S04]  /*fdc0*/  LDL.LU.64 R8, [R1+0x16f8] ;  /* 0x0016f80001087983 */ /* 0x000ee80000300a00 */
[----:B--2---:R-:W-:Y:S04]  /*fdd0*/  STL.64 [R1+0x1690], R18 ;  /* 0x0016901201007387 */ /* 0x004fe80000100a00 */
[----:B----4-:R0:W-:Y:S01]  /*fde0*/  STL.64 [R1+0x1688], R16 ;  /* 0x0016881001007387 */ /* 0x0101e20000100a00 */
[C---:B---3--:R-:W-:Y:S11]  /*fdf0*/  HMMA.16816.F32 R8, R12.reuse, R16, R8 ;  /* 0x000000100c08723c */ /* 0x048ff60000001808 */
[----:B------:R-:W-:Y:S11]  /*fe00*/  @!UPT UIADD3 URZ, URZ, URZ, URZ ;  /* 0x0000003f3f3ff290 */ /* 0x000ff6000fffe03f */
[----:B------:R-:W-:Y:S01]  /*fe10*/  @!UPT UIADD3 URZ, URZ, URZ, URZ ;  /* 0x0000003f3f3ff290 */ /* 0x000fe2000fffe03f */
[----:B------:R-:W-:Y:S04]  /*fe20*/  STL.64 [R1+0x170], R8 ;  /* 0x0001700801007387 */ /* 0x000fe80000100a00 */
[----:B------:R-:W-:Y:S04]  /*fe30*/  STL.64 [R1+0x178], R10 ;  /* 0x0001780a01007387 */ /* 0x000fe80000100a00 */
[----:B0-----:R-:W2:Y:S04]  /*fe40*/  LDL.LU.64 R16, [R1+0x80] ;  /* 0x0000800001107983 */ /* 0x001ea80000300a00 */
[----:B--2---:R0:W-:Y:S04]  /*fe50*/  STL.64 [R1+0x1698], R16 ;  /* 0x0016981001007387 */ /* 0x0041e80000100a00 */
[----:B0-----:R-:W2:Y:S04]  /*fe60*/  LDL.LU.64 R16, [R1+0x90] ;  /* 0x0000900001107983 */ /* 0x001ea80000300a00 */
[----:B--2---:R0:W-:Y:S04]  /*fe70*/  STL.64 [R1+0x16b0], R16 ;  /* 0x0016b01001007387 */ /* 0x0041e80000100a00 */
[----:B0-----:R-:W2:Y:S01]  /*fe80*/  LDL.LU.64 R16, [R1+0xa0] ;  /* 0x0000a00001107983 */ /* 0x001ea20000300a00 */
[C---:B------:R-:W-:Y:S03]  /*fe90*/  HMMA.16816.F32 R4, R12.reuse, R20, R4 ;  /* 0x000000140c04723c */ /* 0x040fe60000001804 */
[----:B--2---:R0:W-:Y:S04]  /*fea0*/  STL.64 [R1+0x16c8], R16 ;  /* 0x0016c81001007387 */ /* 0x0041e80000100a00 */
[----:B0-----:R-:W2:Y:S04]  /*feb0*/  LDL.LU.64 R16, [R1+0xb0] ;  /* 0x0000b00001107983 */ /* 0x001ea80000300a00 */
[----:B--2---:R0:W-:Y:S04]  /*fec0*/  STL.64 [R1+0x16d0], R16 ;  /* 0x0016d01001007387 */ /* 0x0041e80000100a00 */
[----:B0-----:R-:W2:Y:S04]  /*fed0*/  LDL.LU.64 R16, [R1+0xc0] ;  /* 0x0000c00001107983 */ /* 0x001ea80000300a00 */
        /* <DEDUP_REMOVED lines=9> */
[----:B------:R-:W4:Y:S04]  /*ff70*/  LDL.LU.64 R6, [R1+0x4b8] ;  /* 0x0004b80001067983 */ /* 0x000f280000300a00 */
[----:B----4-:R-:W-:Y:S04]  /*ff80*/  STL.64 [R1+0x16c0], R6 ;  /* 0x0016c00601007387 */ /* 0x010fe80000100a00 */
[----:B--2---:R0:W-:Y:S04]  /*ff90*/  STL.64 [R1+0x16b8], R4 ;  /* 0x0016b80401007387 */ /* 0x0041e80000100a00 */
        /* <DEDUP_REMOVED lines=10> */
[----:B------:R-:W3:Y:S04]  /*10040*/  LDL.LU.64 R22, [R1+0x498] ;  /* 0x0004980001167983 */ /* 0x000ee80000300a00 */
[----:B------:R-:W2:Y:S04]  /*10050*/  LDL.LU.64 R10, [R1+0x16f0] ;  /* 0x0016f000010a7983 */ /* 0x000ea80000300a00 */
[----:B------:R-:W2:Y:S04]  /*10060*/  LDL.LU.64 R8, [R1+0x16e8] ;  /* 0x0016e80001087983 */ /* 0x000ea80000300a00 */
[----:B------:R0:W-:Y:S04]  /*10070*/  STL.64 [R1+0xf0], R12 ;  /* 0x0000f00c01007387 */ /* 0x0001e80000100a00 */
[----:B------:R1:W-:Y:S01]  /*10080*/  STL.64 [R1+0xf8], R14 ;  /* 0x0000f80e01007387 */ /* 0x0003e20000100a00 */
[----:B------:R-:W-:-:S02]  /*10090*/  IMAD.MOV.U32 R29, RZ, RZ, R16 ;  /* 0x000000ffff1d7224 */ /* 0x000fc400078e0010 */
[----:B------:R-:W-:Y:S01]  /*100a0*/  IMAD.MOV.U32 R3, RZ, RZ, R17 ;  /* 0x000000ffff037224 */ /* 0x000fe200078e0011 */
[----:B0-----:R-:W4:Y:S04]  /*100b0*/  LDL.LU.64 R12, [R1+0xd0] ;  /* 0x0000d000010c7983 */ /* 0x001f280000300a00 */
[----:B-1----:R-:W4:Y:S01]  /*100c0*/  LDL.LU.64 R14, [R1+0xd8] ;  /* 0x0000d800010e7983 */ /* 0x002f220000300a00 */
[C---:B--2---:R-:W-:Y:S11]  /*100d0*/  HMMA.16816.F32 R4, R8.reuse, R16, R4 ;  /* 0x000000100804723c */ /* 0x044ff60000001804 */
[----:B------:R-:W-:Y:S11]  /*100e0*/  @!UPT UIADD3 URZ, URZ, URZ, URZ ;  /* 0x0000003f3f3ff290 */ /* 0x000ff6000fffe03f */
[----:B------:R-:W-:Y:S01]  /*100f0*/  @!UPT UIADD3 URZ, URZ, URZ, URZ ;  /* 0x0000003f3f3ff290 */ /* 0x000fe2000fffe03f */
[----:B------:R-:W-:Y:S04]  /*10100*/  STL.64 [R1+0xe0], R4 ;  /* 0x0000e00401007387 */ /* 0x000fe80000100a00 */
[----:B------:R0:W-:Y:S04]  /*10110*/  STL.64 [R1+0xe8], R6 ;  /* 0x0000e80601007387 */ /* 0x0001e80000100a00 */
[----:B0-----:R-:W2:Y:S04]  /*10120*/  LDL.LU.64 R6, [R1+0x16e0] ;  /* 0x0016e00001067983 */ /* 0x001ea80000300a00 */
[----:B------:R-:W2:Y:S04]  /*10130*/  LDL.LU.64 R4, [R1+0x16d8] ;  /* 0x0016d80001047983 */ /* 0x000ea80000300a00 */
[----:B------:R-:W4:Y:S02]  /*10140*/  LDL.LU.64 R16, [R1+0x16d0] ;  /* 0x0016d00001107983 */ /* 0x000f240000300a00 */
[C---:B----4-:R-:W-:Y:S11]  /*10150*/  HMMA.16816.F32 R12, R8.reuse, R16, R12 ;  /* 0x00000010080c723c */ /* 0x050ff6000000180c */
[----:B------:R-:W-:Y:S11]  /*10160*/  @!UPT UIADD3 URZ, URZ, URZ, URZ ;  /* 0x0000003f3f3ff290 */ /* 0x000ff6000fffe03f */
[----:B------:R-:W-:Y:S01]  /*10170*/  @!UPT UIADD3 URZ, URZ, URZ, URZ ;  /* 0x0000003f3f3ff290 */ /* 0x000fe2000fffe03f */
[----:B------:R0:W-:Y:S04]  /*10180*/  STL.64 [R1+0xd0], R12 ;  /* 0x0000d00c01007387 */ /* 0x0001e80000100a00 */
[----:B------:R1:W-:Y:S01]  /*10190*/  STL.64 [R1+0xd8], R14 ;  /* 0x0000d80e01007387 */ /* 0x0003e20000100a00 */
[----:B0-----:R-:W-:Y:S02]  /*101a0*/  IMAD.MOV.U32 R13, RZ, RZ, R16 ;  /* 0x000000ffff0d7224 */ /* 0x001fe400078e0010 */
[----:B------:R-:W-:Y:S02]  /*101b0*/  IMAD.MOV.U32 R12, RZ, RZ, R17 ;  /* 0x000000ffff0c7224 */ /* 0x000fe400078e0011 */
[----:B------:R-:W2:Y:S02]  /*101c0*/  LDL.LU.64 R16, [R1+0x16c8] ;  /* 0x0016c80001107983 */ /* 0x000ea40000300a00 */
[----:B--2---:R-:W-:Y:S01]  /*101d0*/  HMMA.16816.F32 R4, R8, R16, R4 ;  /* 0x000000100804723c */ /* 0x004fe20000001804 */
[----:B-1----:R-:W-:-:S02]  /*101e0*/  IMAD.MOV.U32 R15, RZ, RZ, R16 ;  /* 0x000000ffff0f7224 */ /* 0x002fc400078e0010 */
        /* <DEDUP_REMOVED lines=16> */
[----:B--2---:R-:W-:Y:S11]  /*102f0*/  HMMA.16816.F32 R4, R8, R16, R4 ;  /* 0x000000100804723c */ /* 0x004ff60000001804 */
[----:B------:R-:W-:Y:S11]  /*10300*/  @!UPT UIADD3 URZ, URZ, URZ, URZ ;  /* 0x0000003f3f3ff290 */ /* 0x000ff6000fffe03f */
[----:B------:R-:W-:Y:S01]  /*10310*/  @!UPT UIADD3 URZ, URZ, URZ, URZ ;  /* 0x0000003f3f3ff290 */ /* 0x000fe2000fffe03f */
[----:B------:R0:W-:Y:S04]  /*10320*/  STL.64 [R1+0x40], R4 ;  /* 0x0000400401007387 */ /* 0x0001e80000100a00 */
[----:B------:R-:W-:Y:S04]  /*10330*/  STL.64 [R1+0x48], R6 ;  /* 0x0000480601007387 */ /* 0x000fe80000100a00 */
[----:B------:R-:W2:Y:S01]  /*10340*/  LDL.LU.64 R18, [R1+0x1690] ;  /* 0x0016900001127983 */ /* 0x000ea20000300a00 */
[----:B0-----:R-:W-:Y:S02]  /*10350*/  IMAD.MOV.U32 R5, RZ, RZ, R16 ;  /* 0x000000ffff057224 */ /* 0x001fe400078e0010 */
[----:B------:R-:W-:-:S02]  /*10360*/  IMAD.MOV.U32 R4, RZ, RZ, R17 ;  /* 0x000000ffff047224 */ /* 0x000fc400078e0011 */
[----:B------:R-:W3:Y:S02]  /*10370*/  LDL.LU.64 R16, [R1+0x1688] ;  /* 0x0016880001107983 */ /* 0x000ee40000300a00 */
[----:B---3--:R-:W-:Y:S11]  /*10380*/  HMMA.16816.F32 R20, R8, R16, R20 ;  /* 0x000000100814723c */ /* 0x008ff60000001814 */
[----:B------:R-:W-:Y:S11]  /*10390*/  @!UPT UIADD3 URZ, URZ, URZ, URZ ;  /* 0x0000003f3f3ff290 */ /* 0x000ff6000fffe03f */
[----:B------:R-:W-:Y:S01]  /*103a0*/  @!UPT UIADD3 URZ, URZ, URZ, URZ ;  /* 0x0000003f3f3ff290 */ /* 0x000fe2000fffe03f */
[----:B------:R-:W-:Y:S04]  /*103b0*/  STL.64 [R1+0x30], R20 ;  /* 0x0000301401007387 */ /* 0x000fe80000100a00 */
[----:B------:R0:W-:Y:S04]  /*103c0*/  STL.64 [R1+0x38], R22 ;  /* 0x0000381601007387 */ /* 0x0001e80000100a00 */
[----:B0-----:R-:W3:Y:S04]  /*103d0*/  LDL.LU.64 R22, [R1+0x1680] ;  /* 0x0016800001167983 */ /* 0x001ee80000300a00 */
[----:B------:R-:W4:Y:S04]  /*103e0*/  LDL.LU.64 R20, [R1+0x1678] ;  /* 0x0016780001147983 */ /* 0x000f280000300a00 */
[----:B--2---:R-:W-:Y:S04]  /*103f0*/  STL.64 [R1+0x1600], R18 ;  /* 0x0016001201007387 */ /* 0x004fe80000100a00 */
[----:B------:R0:W-:Y:S02]  /*10400*/  STL.64 [R1+0x15f8], R16 ;  /* 0x0015f81001007387 */ /* 0x0001e40000100a00 */
[----:B0-----:R-:W-:-:S02]  /*10410*/  IMAD.MOV.U32 R16, RZ, RZ, R5 ;  /* 0x000000ffff107224 */ /* 0x001fc400078e0005 */
[----:B------:R-:W-:Y:S02]  /*10420*/  IMAD.MOV.U32 R17, RZ, RZ, R4 ;  /* 0x000000ffff117224 */ /* 0x000fe400078e0004 */
[----:B------:R-:W2:Y:S04]  /*10430*/  LDL.LU.64 R4, [R1+0x470] ;  /* 0x0004700001047983 */ /* 0x000ea80000300a00 */
[----:B------:R-:W2:Y:S04]  /*10440*/  LDL.LU.64 R6, [R1+0x478] ;  /* 0x0004780001067983 */ /* 0x000ea80000300a00 */
[----:B------:R0:W-:Y:S02]  /*10450*/  STL.64 [R1+0x1618], R16 ;  /* 0x0016181001007387 */ /* 0x0001e40000100a00 */
[----:B0-----:R-:W-:-:S02]  /*10460*/  IMAD.MOV.U32 R16, RZ, RZ, R26 ;  /* 0x000000ffff107224 */ /* 0x001fc400078e001a */
[----:B------:R-:W-:Y:S01]  /*10470*/  IMAD.MOV.U32 R17, RZ, RZ, R27 ;  /* 0x000000ffff117224 */ /* 0x000fe200078e001b */
[----:B------:R-:W3:Y:S04]  /*10480*/  LDL.LU R26, [R1+0x1670] ;  /* 0x00167000011a7983 */ /* 0x000ee80000300800 */
[----:B------:R-:W3:Y:S04]  /*10490*/  LDL.LU R27, [R1+0x166c] ;  /* 0x00166c00011b7983 */ /* 0x000ee80000300800 */
[----:B------:R0:W-:Y:S04]  /*104a0*/  STL.64 [R1+0x1630], R16 ;  /* 0x0016301001007387 */ /* 0x0001e80000100a00 */
[----:B0-----:R-:W4:Y:S04]  /*104b0*/  LDL.LU.64 R16, [R1+0x480] ;  /* 0x0004800001107983 */ /* 0x001f280000300a00 */
[----:B------:R-:W4:Y:S01]  /*104c0*/  LDL.LU.64 R18, [R1+0x488] ;  /* 0x0004880001127983 */ /* 0x000f220000300a00 */
[C---:B--2---:R-:W-:Y:S08]  /*104d0*/  HMMA.16816.F32 R4, R8.reuse, R24, R4 ;  /* 0x000000180804723c */ /* 0x044ff00000001804 */
[----:B----4-:R-:W-:Y:S11]  /*104e0*/  HMMA.16816.F32 R16, R8, R20, R16 ;  /* 0x000000140810723c */ /* 0x010ff60000001810 */
[----:B------:R-:W-:Y:S11]  /*104f0*/  @!UPT UIADD3 URZ, URZ, URZ, URZ ;  /* 0x0000003f3f3ff290 */ /* 0x000ff6000fffe03f */
[----:B------:R-:W-:Y:S01]  /*10500*/  @!UPT UIADD3 URZ, URZ, URZ, URZ ;  /* 0x0000003f3f3ff290 */ /* 0x000fe2000fffe03f */
[----:B------:R0:W-:Y:S04]  /*10510*/  STL.64 [R1+0x20], R16 ;  /* 0x0000201001007387 */ /* 0x0001e80000100a00 */
[----:B------:R-:W-:Y:S01]  /*10520*/  STL.64 [R1+0x28], R18 ;  /* 0x0000281201007387 */ /* 0x000fe20000100a00 */
[----:B0-----:R-:W-:Y:S02]  /*10530*/  IMAD.MOV.U32 R16, RZ, RZ, R15 ;  /* 0x000000ffff107224 */ /* 0x001fe400078e000f */
[----:B------:R-:W-:-:S05]  /*10540*/  IMAD.MOV.U32 R17, RZ, RZ, R14 ;  /* 0x000000ffff117224 */ /* 0x000fca00078e000e */
[----:B------:R0:W-:Y:S02]  /*10550*/  STL.64 [R1+0x1648], R16 ;  /* 0x0016481001007387 */ /* 0x0001e40000100a00 */
[----:B0-----:R-:W-:Y:S02]  /*10560*/  IMAD.MOV.U32 R16, RZ, RZ, R13 ;  /* 0x000000ffff107224 */ /* 0x001fe400078e000d */
[----:B------:R-:W-:Y:S02]  /*10570*/  IMAD.MOV.U32 R17, RZ, RZ, R12 ;  /* 0x000000ffff117224 */ /* 0x000fe400078e000c */
[----:B------:R-:W-:Y:S04]  /*10580*/  LDSM.16.MT88.4 R12, [R0+0x180] ;  /* 0x00018000000c783b */ /* 0x000fe80000004200 */
[----:B------:R-:W-:Y:S04]  /*10590*/  STL.64 [R1+0x1660], R16 ;  /* 0x0016601001007387 */ /* 0x000fe80000100a00 */
[----:B---3--:R-:W-:Y:S04]  /*105a0*/  STL.64 [R1+0x15f0], R22 ;  /* 0x0015f01601007387 */ /* 0x008fe80000100a00 */
[----:B------:R-:W-:Y:S04]  /*105b0*/  STL.64 [R1+0x15e8], R20 ;  /* 0x0015e81401007387 */ /* 0x000fe80000100a00 */
[----:B------:R0:W-:Y:S04]  /*105c0*/  STL [R1+0x14e0], R0 ;  /* 0x0014e00001007387 */ /* 0x0001e80000100800 */
[----:B0-----:R-:W2:Y:S04]  /*105d0*/  LDL R0, [R1+0x394] ;  /* 0x0003940001007983 */ /* 0x001ea80000100800 */
[----:B------:R-:W3:Y:S04]  /*105e0*/  LDL.LU.64 R16, [R1+0x430] ;  /* 0x0004300001107983 */ /* 0x000ee80000300a00 */
[----:B------:R-:W3:Y:S04]  /*105f0*/  LDL.LU.64 R18, [R1+0x438] ;  /* 0x0004380001127983 */ /* 0x000ee80000300a00 */
[----:B------:R-:W-:Y:S04]  /*10600*/  STL.64 [R1+0x10], R4 ;  /* 0x0000100401007387 */ /* 0x000fe80000100a00 */
[----:B------:R-:W-:Y:S04]  /*10610*/  STL.64 [R1+0x18], R6 ;  /* 0x0000180601007387 */ /* 0x000fe80000100a00 */
[----:B------:R-:W4:Y:S04]  /*10620*/  LDL.LU.64 R20, [R1+0x410] ;  /* 0x0004100001147983 */ /* 0x000f280000300a00 */
[----:B------:R-:W3:Y:S04]  /*10630*/  LDL.LU.64 R22, [R1+0x418] ;  /* 0x0004180001167983 */ /* 0x000ee80000300a00 */
[----:B--2---:R-:W0:Y:S04]  /*10640*/  LDSM.16.MT88.4 R4, [R0+0x2080] ;  /* 0x002080000004783b */ /* 0x004e280000004200 */
[----:B------:R-:W1:Y:S04]  /*10650*/  LDSM.16.MT88.4 R8, [R0+0x2000] ;  /* 0x002000000008783b */ /* 0x000e680000004200 */
[----:B---3--:R-:W-:Y:S04]  /*10660*/  STL.64 [R1+0x1610], R22 ;  /* 0x0016101601007387 */ /* 0x008fe80000100a00 */
[----:B----4-:R2:W-:Y:S04]  /*10670*/  STL.64 [R1+0x1608], R20 ;  /* 0x0016081401007387 */ /* 0x0105e80000100a00 */
[----:B--2---:R-:W2:Y:S04]  /*10680*/  LDL.LU.64 R20, [R1+0x420] ;  /* 0x0004200001147983 */ /* 0x004ea80000300a00 */
[----:B------:R-:W3:Y:S04]  /*10690*/  LDL.LU.64 R22, [R1+0x428] ;  /* 0x0004280001167983 */ /* 0x000ee80000300a00 */
[----:B---3--:R-:W-:Y:S04]  /*106a0*/  STL.64 [R1+0x1628], R22 ;  /* 0x0016281601007387 */ /* 0x008fe80000100a00 */
[----:B--2---:R2:W-:Y:S04]  /*106b0*/  STL.64 [R1+0x1620], R20 ;  /* 0x0016201401007387 */ /* 0x0045e80000100a00 */
        /* <DEDUP_REMOVED lines=9> */
[----:B------:R-:W2:Y:S04]  /*10750*/  LDL.LU.64 R22, [R1+0x468] ;  /* 0x0004680001167983 */ /* 0x000ea80000300a00 */
[----:B------:R-:W-:Y:S04]  /*10760*/  STL.64 [R1+0x15e0], R26 ;  /* 0x0015e01a01007387 */ /* 0x000fe80000100a00 */
[----:B------:R3:W-:Y:S04]  /*10770*/  STL.64 [R1+0x15d8], R24 ;  /* 0x0015d81801007387 */ /* 0x0007e80000100a00 */
[----:B---3--:R-:W3:Y:S04]  /*10780*/  LDL.LU.64 R24, [R1+0x150] ;  /* 0x0001500001187983 */ /* 0x008ee80000300a00 */
[----:B------:R-:W3:Y:S04]  /*10790*/  LDL.LU.64 R26, [R1+0x158] ;  /* 0x00015800011a7983 */ /* 0x000ee80000300a00 */
[----:B0-----:R-:W-:Y:S04]  /*107a0*/  STL.64 [R1+0x1558], R6 ;  /* 0x0015580601007387 */ /* 0x001fe80000100a00 */
[----:B------:R0:W-:Y:S02]  /*107b0*/  STL.64 [R1+0x1550], R4 ;  /* 0x0015500401007387 */ /* 0x0001e40000100a00 */
[----:B0-----:R-:W-:-:S02]  /*107c0*/  IMAD.MOV.U32 R4, RZ, RZ, R29 ;  /* 0x000000ffff047224 */ /* 0x001fc400078e001d */
[----:B------:R-:W-:Y:S01]  /*107d0*/  IMAD.MOV.U32 R5, RZ, RZ, R3 ;  /* 0x000000ffff057224 */ /* 0x000fe200078e0003 */
[----:B------:R-:W4:Y:S04]  /*107e0*/  LDL.LU R29, [R1+0x1668] ;  /* 0x00166800011d7983 */ /* 0x000f280000300800 */
[----:B------:R-:W1:Y:S02]  /*107f0*/  LDL R6, [R1+0xc8] ;  /* 0x0000c80001067983 */ /* 0x000e640000100800 */
[C---:B------:R-:W-:Y:S02]  /*10800*/  HMMA.16816.F32 R16, R12.reuse, R4, R16 ;  /* 0x000000040c10723c */ /* 0x040fe40000001810 */
[----:B------:R-:W1:Y:S11]  /*10810*/  LDL R7, [R1+0xcc] ;  /* 0x0000cc0001077983 */ /* 0x000e760000100800 */
[----:B------:R-:W-:Y:S10]  /*10820*/  @!UPT UIADD3 URZ, URZ, URZ, URZ ;  /* 0x0000003f3f3ff290 */ /* 0x000ff4000fffe03f */
        /* <DEDUP_REMOVED lines=37> */
[----:B0-----:R-:W2:Y:S04]  /*10a80*/  LDL.LU.64 R22, [R1+0x15f0] ;  /* 0x0015f00001167983 */ /* 0x001ea80000300a00 */
[----:B------:R-:W3:Y:S04]  /*10a90*/  LDL.LU.64 R20, [R1+0x15e8] ;  /* 0x0015e80001147983 */ /* 0x000ee80000300a00 */
[----:B------:R2:W-:Y:S04]  /*10aa0*/  STL.64 [R1+0x1598], R18 ;  /* 0x0015981201007387 */ /* 0x0005e80000100a00 */
[----:B------:R-:W1:Y:S04]  /*10ab0*/  LDL.LU R16, [R1+0x250] ;  /* 0x0002500001107983 */ /* 0x000e680000300800 */
[----:B------:R-:W1:Y:S01]  /*10ac0*/  LDL.LU R17, [R1+0x254] ;  /* 0x0002540001117983 */ /* 0x000e620000300800 */
[----:B--2---:R-:W-:-:S02]  /*10ad0*/  IMAD.MOV.U32 R18, RZ, RZ, R23 ;  /* 0x000000ffff127224 */ /* 0x004fc400078e0017 */
[----:B------:R-:W-:Y:S02]  /*10ae0*/  IMAD.MOV.U32 R19, RZ, RZ, R22 ;  /* 0x000000ffff137224 */ /* 0x000fe400078e0016 */
[C---:B---3--:R-:W-:Y:S01]  /*10af0*/  HMMA.16816.F32 R20, R12.reuse, R20, R24 ;  /* 0x000000140c14723c */ /* 0x048fe20000001818 */
[----:B------:R-:W2:Y:S04]  /*10b00*/  LDL.LU.64 R26, [R1+0x15e0] ;  /* 0x0015e000011a7983 */ /* 0x000ea80000300a00 */
[----:B------:R-:W3:Y:S11]  /*10b10*/  LDL.LU.64 R24, [R1+0x15d8] ;  /* 0x0015d80001187983 */ /* 0x000ef60000300a00 */
[----:B------:R-:W-:Y:S07]  /*10b20*/  @!UPT UIADD3 URZ, URZ, URZ, URZ ;  /* 0x0000003f3f3ff290 */ /* 0x000fee000fffe03f */
[----:B------:R-:W-:Y:S04]  /*10b30*/  STL.64 [R1+0x640], R20 ;  /* 0x0006401401007387 */ /* 0x000fe80000100a00 */
[----:B------:R0:W-:Y:S04]  /*10b40*/  STL.64 [R1+0x648], R22 ;  /* 0x0006481601007387 */ /* 0x0001e80000100a00 */
[----:B0-----:R-:W3:Y:S04]  /*10b50*/  LDL.LU.64 R22, [R1+0x15d0] ;  /* 0x0015d00001167983 */ /* 0x001ee80000300a00 */
[----:B------:R-:W3:Y:S04]  /*10b60*/  LDL.LU.64 R20, [R1+0x15c8] ;  /* 0x0015c80001147983 */ /* 0x000ee80000300a00 */
[----:B--2---:R-:W-:Y:S01]  /*10b70*/  STL.64 [R1+0x1560], R26 ;  /* 0x0015601a01007387 */ /* 0x004fe20000100a00 */
[----:B---3--:R-:W-:Y:S03]  /*10b80*/  HMMA.16816.F32 R20, R12, R24, R20 ;  /* 0x000000180c14723c */ /* 0x008fe60000001814 */
[----:B------:R-:W2:Y:S11]  /*10b90*/  LDL.64 R14, [R1+0x88] ;  /* 0x00008800010e7983 */ /* 0x000eb60000100a00 */
[----:B------:R-:W-:Y:S09]  /*10ba0*/  @!UPT UIADD3 URZ, URZ, URZ, URZ ;  /* 0x0000003f3f3ff290 */ /* 0x000ff2000fffe03f */
[----:B------:R0:W-:Y:S04]  /*10bb0*/  STL.64 [R1+0x540], R20 ;  /* 0x0005401401007387 */ /* 0x0001e80000100a00 */
[----:B------:R3:W-:Y:S04]  /*10bc0*/  STL.64 [R1+0x548], R22 ;  /* 0x0005481601007387 */ /* 0x0007e80000100a00 */
[----:B--2---:R-:W-:Y:S04]  /*10bd0*/  STL.64 [R1+0x1590], R14 ;  /* 0x0015900e01007387 */ /* 0x004fe80000100a00 */
[----:B0-----:R-:W2:Y:S04]  /*10be0*/  LDL.LU R20, [R1+0x380] ;  /* 0x0003800001147983 */ /* 0x001ea80000300800 */
[----:B------:R-:W2:Y:S04]  /*10bf0*/  LDL.LU R21, [R1+0x384] ;  /* 0x0003840001157983 */ /* 0x000ea80000300800 */
[----:B---3--:R-:W3:Y:S04]  /*10c00*/  LDL.LU R22, [R1+0x388] ;  /* 0x0003880001167983 */ /* 0x008ee80000300800 */
[----:B------:R-:W3:Y:S04]  /*10c10*/  LDL.LU R23, [R1+0x38c] ;  /* 0x00038c0001177983 */ /* 0x000ee80000300800 */
[----:B---3--:R-:W-:Y:S04]  /*10c20*/  STL.64 [R1+0x14f0], R22 ;  /* 0x0014f01601007387 */ /* 0x008fe80000100a00 */
[----:B--2---:R0:W-:Y:S04]  /*10c30*/  STL.64 [R1+0x14e8], R20 ;  /* 0x0014e81401007387 */ /* 0x0041e80000100a00 */
[----:B0-----:R-:W2:Y:S04]  /*10c40*/  LDL.LU R20, [R1+0x1d0] ;  /* 0x0001d00001147983 */ /* 0x001ea80000300800 */
[----:B------:R-:W2:Y:S04]  /*10c50*/  LDL.LU R21, [R1+0x1d4] ;  /* 0x0001d40001157983 */ /* 0x000ea80000300800 */
[----:B------:R-:W3:Y:S04]  /*10c60*/  LDL.LU R22, [R1+0x1d8] ;  /* 0x0001d80001167983 */ /* 0x000ee80000300800 */
[----:B------:R-:W3:Y:S04]  /*10c70*/  LDL.LU R23, [R1+0x1dc] ;  /* 0x0001dc0001177983 */ /* 0x000ee80000300800 */
[----:B---3--:R-:W-:Y:S04]  /*10c80*/  STL.64 [R1+0x1500], R22 ;  /* 0x0015001601007387 */ /* 0x008fe80000100a00 */
[----:B--2---:R0:W-:Y:S04]  /*10c90*/  STL.64 [R1+0x14f8], R20 ;  /* 0x0014f81401007387 */ /* 0x0041e80000100a00 */
[----:B0-----:R-:W2:Y:S04]  /*10ca0*/  LDL.LU R20, [R1+0x100] ;  /* 0x0001000001147983 */ /* 0x001ea80000300800 */
[----:B------:R-:W2:Y:S04]  /*10cb0*/  LDL.LU R21, [R1+0x104] ;  /* 0x0001040001157983 */ /* 0x000ea80000300800 */
[----:B------:R-:W3:Y:S04]  /*10cc0*/  LDL.LU R22, [R1+0x108] ;  /* 0x0001080001167983 */ /* 0x000ee80000300800 */
[----:B------:R-:W3:Y:S01]  /*10cd0*/  LDL.LU R23, [R1+0x10c] ;  /* 0x00010c0001177983 */ /* 0x000ee20000300800 */
[C---:B-1----:R-:W-:Y:S03]  /*10ce0*/  HMMA.16816.F32 R4, R8.reuse, R6, R16 ;  /* 0x000000060804723c */ /* 0x042fe60000001810 */
[----:B---3--:R0:W-:Y:S04]  /*10cf0*/  STL.64 [R1+0x1510], R22 ;  /* 0x0015101601007387 */ /* 0x0081e80000100a00 */
[----:B--2---:R-:W-:Y:S04]  /*10d00*/  STL.64 [R1+0x1508], R20 ;  /* 0x0015081401007387 */ /* 0x004fe80000100a00 */
[----:B0-----:R-:W2:Y:S04]  /*10d10*/  LDL R22, [R1+0xa8] ;  /* 0x0000a80001167983 */ /* 0x001ea80000100800 */
[----:B------:R-:W2:Y:S04]  /*10d20*/  LDL R23, [R1+0xac] ;  /* 0x0000ac0001177983 */ /* 0x000ea80000100800 */
[----:B--2---:R0:W-:Y:S04]  /*10d30*/  STL.64 [R1+0x15b0], R22 ;  /* 0x0015b01601007387 */ /* 0x0041e80000100a00 */
[----:B------:R-:W2:Y:S04]  /*10d40*/  LDL.LU R16, [R1+0x220] ;  /* 0x0002200001107983 */ /* 0x000ea80000300800 */
[----:B------:R-:W-:Y:S04]  /*10d50*/  STL.64 [R1+0x530], R4 ;  /* 0x0005300401007387 */ /* 0x000fe80000100a00 */
[----:B------:R-:W-:Y:S04]  /*10d60*/  STL.64 [R1+0x538], R6 ;  /* 0x0005380601007387 */ /* 0x000fe80000100a00 */
[----:B------:R-:W2:Y:S04]  /*10d70*/  LDL.LU R17, [R1+0x224] ;  /* 0x0002240001117983 */ /* 0x000ea80000300800 */
[----:B------:R-:W3:Y:S04]  /*10d80*/  LDL.LU R18, [R1+0x228] ;  /* 0x0002280001127983 */ /* 0x000ee80000300800 */
[----:B------:R-:W3:Y:S04]  /*10d90*/  LDL.LU R19, [R1+0x22c] ;  /* 0x00022c0001137983 */ /* 0x000ee80000300800 */
[----:B0-----:R-:W2:Y:S04]  /*10da0*/  LDL.64 R22, [R1+0xb8] ;  /* 0x0000b80001167983 */ /* 0x001ea80000100a00 */
        /* <DEDUP_REMOVED lines=10> */
[----:B------:R-:W2:Y:S04]  /*10e50*/  LDL.LU R18, [R1+0x248] ;  /* 0x0002480001127983 */ /* 0x000ea80000300800 */
[----:B------:R-:W2:Y:S04]  /*10e60*/  LDL.LU R19, [R1+0x24c] ;  /* 0x00024c0001137983 */ /* 0x000ea80000300800 */
[----:B------:R-:W3:Y:S04]  /*10e70*/  LDL R26, [R1+0x8] ;  /* 0x00000800011a7983 */ /* 0x000ee80000100800 */
[----:B------:R-:W3:Y:S04]  /*10e80*/  LDL R27, [R1+0xc] ;  /* 0x00000c00011b7983 */ /* 0x000ee80000100800 */
[----:B------:R-:W2:Y:S04]  /*10e90*/  LDL.64 R14, [R1+0x98] ;  /* 0x00009800010e7983 */ /* 0x000ea80000100a00 */
[----:B---3--:R0:W-:Y:S04]  /*10ea0*/  STL.64 [R1+0x1578], R26 ;  /* 0x0015781a01007387 */ /* 0x0081e80000100a00 */
[----:B------:R-:W3:Y:S04]  /*10eb0*/  LDL.LU R4, [R1+0x140] ;  /* 0x0001400001047983 */ /* 0x000ee80000300800 */
[----:B------:R-:W3:Y:S04]  /*10ec0*/  LDL.LU R5, [R1+0x144] ;  /* 0x0001440001057983 */ /* 0x000ee80000300800 */
[----:B------:R-:W3:Y:S04]  /*10ed0*/  LDL.LU R6, [R1+0x148] ;  /* 0x0001480001067983 */ /* 0x000ee80000300800 */
[----:B------:R-:W3:Y:S04]  /*10ee0*/  LDL.LU R7, [R1+0x14c] ;  /* 0x00014c0001077983 */ /* 0x000ee80000300800 */
[----:B------:R-:W3:Y:S04]  /*10ef0*/  LDL.LU R24, [R1+0x200] ;  /* 0x0002000001187983 */ /* 0x000ee80000300800 */
[----:B------:R-:W3:Y:S04]  /*10f00*/  LDL.LU R25, [R1+0x204] ;  /* 0x0002040001197983 */ /* 0x000ee80000300800 */
[----:B0-----:R-:W3:Y:S04]  /*10f10*/  LDL.LU R26, [R1+0x208] ;  /* 0x00020800011a7983 */ /* 0x001ee80000300800 */
[----:B------:R-:W3:Y:S01]  /*10f20*/  LDL.LU R27, [R1+0x20c] ;  /* 0x00020c00011b7983 */ /* 0x000ee20000300800 */
[----:B--2---:R-:W-:Y:S01]  /*10f30*/  HMMA.16816.F32 R16, R8, R22, R16 ;  /* 0x000000160810723c */ /* 0x004fe20000001810 */
[----:B------:R-:W-:-:S02]  /*10f40*/  IMAD.MOV.U32 R12, RZ, RZ, R22 ;  /* 0x000000ffff0c7224 */ /* 0x000fc400078e0016 */
[----:B------:R-:W-:Y:S01]  /*10f50*/  IMAD.MOV.U32 R3, RZ, RZ, R23 ;  /* 0x000000ffff037224 */ /* 0x000fe200078e0017 */
[----:B---3--:R-:W-:Y:S04]  /*10f60*/  STL.64 [R1+0x1588], R26 ;  /* 0x0015881a01007387 */ /* 0x008fe80000100a00 */
[----:B------:R0:W-:Y:S04]  /*10f70*/  STL.64 [R1+0x1580], R24 ;  /* 0x0015801801007387 */ /* 0x0001e80000100a00 */
[----:B0-----:R-:W2:Y:S04]  /*10f80*/  LDL.LU R24, [R1+0x210] ;  /* 0x0002100001187983 */ /* 0x001ea80000300800 */
[----:B------:R-:W2:Y:S04]  /*10f90*/  LDL.LU R25, [R1+0x214] ;  /* 0x0002140001197983 */ /* 0x000ea80000300800 */
[----:B------:R-:W2:Y:S04]  /*10fa0*/  LDL.LU R26, [R1+0x218] ;  /* 0x00021800011a7983 */ /* 0x000ea80000300800 */
[----:B------:R-:W2:Y:S04]  /*10fb0*/  LDL.LU R27, [R1+0x21c] ;  /* 0x00021c00011b7983 */ /* 0x000ea80000300800 */
[----:B------:R-:W-:Y:S04]  /*10fc0*/  STL.64 [R1+0x1570], R6 ;  /* 0x0015700601007387 */ /* 0x000fe80000100a00 */
[----:B------:R0:W-:Y:S04]  /*10fd0*/  STL.64 [R1+0x1568], R4 ;  /* 0x0015680401007387 */ /* 0x0001e80000100a00 */
[----:B0-----:R-:W3:Y:S04]  /*10fe0*/  LDL.LU R4, [R1+0x1f0] ;  /* 0x0001f00001047983 */ /* 0x001ee80000300800 */
[----:B------:R-:W3:Y:S04]  /*10ff0*/  LDL.LU R5, [R1+0x1f4] ;  /* 0x0001f40001057983 */ /* 0x000ee80000300800 */
[----:B------:R-:W3:Y:S04]  /*11000*/  LDL.LU R6, [R1+0x1f8] ;  /* 0x0001f80001067983 */ /* 0x000ee80000300800 */
[----:B------:R-:W3:Y:S04]  /*11010*/  LDL.LU R7, [R1+0x1fc] ;  /* 0x0001fc0001077983 */ /* 0x000ee80000300800 */
        /* <DEDUP_REMOVED lines=15> */
[----:B------:R0:W-:Y:S01]  /*11110*/  STL.64 [R1+0x1538], R22 ;  /* 0x0015381601007387 */ /* 0x0001e20000100a00 */
[----:B------:R-:W-:-:S03]  /*11120*/  IMAD.MOV.U32 R3, RZ, RZ, R15 ;  /* 0x000000ffff037224 */ /* 0x000fc600078e000f */
[----:B0-----:R-:W3:Y:S01]  /*11130*/  LDL.64 R22, [R1+0xc8] ;  /* 0x0000c80001167983 */ /* 0x001ee20000100a00 */
[----:B--2---:R-:W-:Y:S11]  /*11140*/  HMMA.16816.F32 R16, R8, R14, R16 ;  /* 0x0000000e0810723c */ /* 0x004ff60000001810 */
[----:B------:R-:W-:Y:S11]  /*11150*/  @!UPT UIADD3 URZ, URZ, URZ, URZ ;  /* 0x0000003f3f3ff290 */ /* 0x000ff6000fffe03f */
[----:B------:R-:W-:Y:S01]  /*11160*/  @!UPT UIADD3 URZ, URZ, URZ, URZ ;  /* 0x0000003f3f3ff290 */ /* 0x000fe2000fffe03f */
[----:B------:R0:W-:Y:S04]  /*11170*/  STL.64 [R1+0x500], R16 ;  /* 0x0005001001007387 */ /* 0x0001e80000100a00 */
[----:B------:R1:W-:Y:S01]  /*11180*/  STL.64 [R1+0x508], R18 ;  /* 0x0005081201007387 */ /* 0x0003e20000100a00 */
[----:B0-----:R-:W-:-:S03]  /*11190*/  IMAD.MOV.U32 R16, RZ, RZ, R14 ;  /* 0x000000ffff107224 */ /* 0x001fc600078e000e */
[----:B-1----:R-:W2:Y:S04]  /*111a0*/  LDL.LU.64 R18, [R1+0x1598] ;  /* 0x0015980001127983 */ /* 0x002ea80000300a00 */
[----:B------:R-:W2:Y:S02]  /*111b0*/  LDL.LU.64 R14, [R1+0x1590] ;  /* 0x00159000010e7983 */ /* 0x000ea40000300a00 */
[C---:B--2---:R-:W-:Y:S11]  /*111c0*/  HMMA.16816.F32 R24, R8.reuse, R14, R24 ;  /* 0x0000000e0818723c */ /* 0x044ff60000001818 */
[----:B------:R-:W-:Y:S11]  /*111d0*/  @!UPT UIADD3 URZ, URZ, URZ, URZ ;  /* 0x0000003f3f3ff290 */ /* 0x000ff6000fffe03f */
[----:B------:R-:W-:Y:S01]  /*111e0*/  @!UPT UIADD3 URZ, URZ, URZ, URZ ;  /* 0x0000003f3f3ff290 */ /* 0x000fe2000fffe03f */
[----:B------:R-:W-:Y:S04]  /*111f0*/  STL.64 [R1+0x4f0], R24 ;  /* 0x0004f01801007387 */ /* 0x000fe80000100a00 */
[----:B------:R0:W-:Y:S04]  /*11200*/  STL.64 [R1+0x4f8], R26 ;  /* 0x0004f81a01007387 */ /* 0x0001e80000100a00 */
[----:B0-----:R-:W2:Y:S04]  /*11210*/  LDL.LU.64 R26, [R1+0x1588] ;  /* 0x00158800011a7983 */ /* 0x001ea80000300a00 */
[----:B------:R-:W2:Y:S04]  /*11220*/  LDL.LU.64 R24, [R1+0x1580] ;  /* 0x0015800001187983 */ /* 0x000ea80000300a00 */
[----:B------:R0:W-:Y:S04]  /*11230*/  STL.64 [R1+0x1518], R14 ;  /* 0x0015180e01007387 */ /* 0x0001e80000100a00 */
[----:B------:R-:W2:Y:S04]  /*11240*/  LDL.LU R12, [R1+0x110] ;  /* 0x00011000010c7983 */ /* 0x000ea80000300800 */
[----:B------:R-:W2:Y:S04]  /*11250*/  LDL.LU R13, [R1+0x114] ;  /* 0x00011400010d7983 */ /* 0x000ea80000300800 */
[----:B0-----:R-:W2:Y:S04]  /*11260*/  LDL.LU R14, [R1+0x118] ;  /* 0x00011800010e7983 */ /* 0x001ea80000300800 */
[----:B------:R-:W2:Y:S04]  /*11270*/  LDL.LU R15, [R1+0x11c] ;  /* 0x00011c00010f7983 */ /* 0x000ea80000300800 */
[----:B--2---:R-:W-:Y:S04]  /*11280*/  STL.64 [R1+0x1530], R14 ;  /* 0x0015300e01007387 */ /* 0x004fe80000100a00 */
[----:B------:R0:W-:Y:S04]  /*11290*/  STL.64 [R1+0x1528], R12 ;  /* 0x0015280c01007387 */ /* 0x0001e80000100a00 */
[----:B0-----:R-:W2:Y:S04]  /*112a0*/  LDL.LU R12, [R1+0x120] ;  /* 0x00012000010c7983 */ /* 0x001ea80000300800 */
[----:B------:R-:W2:Y:S04]  /*112b0*/  LDL.LU R13, [R1+0x124] ;  /* 0x00012400010d7983 */ /* 0x000ea80000300800 */
[----:B------:R-:W2:Y:S04]  /*112c0*/  LDL.LU R14, [R1+0x128] ;  /* 0x00012800010e7983 */ /* 0x000ea80000300800 */
[----:B------:R-:W2:Y:S01]  /*112d0*/  LDL.LU R15, [R1+0x12c] ;  /* 0x00012c00010f7983 */ /* 0x000ea20000300800 */
[C---:B------:R-:W-:Y:S03]  /*112e0*/  HMMA.16816.F32 R24, R8.reuse, R18, R24 ;  /* 0x000000120818723c */ /* 0x040fe60000001818 */
[----:B--2---:R-:W-:Y:S04]  /*112f0*/  STL.64 [R1+0x1548], R14 ;  /* 0x0015480e01007387 */ /* 0x004fe80000100a00 */
[----:B------:R0:W-:Y:S04]  /*11300*/  STL.64 [R1+0x1540], R12 ;  /* 0x0015400c01007387 */ /* 0x0001e80000100a00 */
[----:B0-----:R-:W2:Y:S04]  /*11310*/  LDL.LU R12, [R1+0x130] ;  /* 0x00013000010c7983 */ /* 0x001ea80000300800 */
[----:B------:R-:W2:Y:S04]  /*11320*/  LDL.LU R13, [R1+0x134] ;  /* 0x00013400010d7983 */ /* 0x000ea80000300800 */
[----:B------:R-:W2:Y:S04]  /*11330*/  LDL.LU R14, [R1+0x138] ;  /* 0x00013800010e7983 */ /* 0x000ea80000300800 */
[----:B------:R-:W2:Y:S04]  /*11340*/  LDL.LU R15, [R1+0x13c] ;  /* 0x00013c00010f7983 */ /* 0x000ea80000300800 */
[----:B------:R-:W-:Y:S04]  /*11350*/  STL.64 [R1+0x250], R24 ;  /* 0x0002501801007387 */ /* 0x000fe80000100a00 */
[----:B------:R0:W-:Y:S04]  /*11360*/  STL.64 [R1+0x258], R26 ;  /* 0x0002581a01007387 */ /* 0x0001e80000100a00 */
[----:B0-----:R-:W3:Y:S02]  /*11370*/  LDL.LU.64 R26, [R1+0x1578] ;  /* 0x00157800011a7983 */ /* 0x001ee40000300a00 */
[C---:B---3--:R-:W-:Y:S02]  /*11380*/  HMMA.16816.F32 R24, R8.reuse, R26, R4 ;  /* 0x0000001a0818723c */ /* 0x048fe40000001804 */
[----:B------:R-:W3:Y:S04]  /*11390*/  LDL.LU.64 R6, [R1+0x1570] ;  /* 0x0015700001067983 */ /* 0x000ee80000300a00 */
[----:B------:R-:W3:Y:S11]  /*113a0*/  LDL.LU.64 R4, [R1+0x1568] ;  /* 0x0015680001047983 */ /* 0x000ef60000300a00 */
[----:B------:R-:W-:Y:S06]  /*113b0*/  @!UPT UIADD3 URZ, URZ, URZ, URZ ;  /* 0x0000003f3f3ff290 */ /* 0x000fec000fffe03f */
[----:B------:R-:W-:Y:S04]  /*113c0*/  STL.64 [R1+0x220], R24 ;  /* 0x0002201801007387 */ /* 0x000fe80000100a00 */
[----:B------:R0:W-:Y:S04]  /*113d0*/  STL.64 [R1+0x228], R26 ;  /* 0x0002281a01007387 */ /* 0x0001e80000100a00 */
[----:B0-----:R-:W3:Y:S02]  /*113e0*/  LDL.LU.64 R26, [R1+0x1560] ;  /* 0x00156000011a7983 */ /* 0x001ee40000300a00 */
[----:B---3--:R-:W-:Y:S02]  /*113f0*/  HMMA.16816.F32 R8, R8, R26, R4 ;  /* 0x0000001a0808723c */ /* 0x008fe40000001804 */
[----:B------:R-:W2:Y:S04]  /*11400*/  LDL.LU.64 R6, [R1+0x1558] ;  /* 0x0015580001067983 */ /* 0x000ea80000300a00 */
[----:B------:R-:W2:Y:S11]  /*11410*/  LDL.LU.64 R4, [R1+0x1550] ;  /* 0x0015500001047983 */ /* 0x000eb60000300a00 */
[----:B------:R-:W-:Y:S06]  /*11420*/  @!UPT UIADD3 URZ, URZ, URZ, URZ ;  /* 0x0000003f3f3ff290 */ /* 0x000fec000fffe03f */
[----:B------:R-:W-:Y:S04]  /*11430*/  STL.64 [R1+0x210], R8 ;  /* 0x0002100801007387 */ /* 0x000fe80000100a00 */
[----:B------:R0:W-:Y:S02]  /*11440*/  STL.64 [R1+0x218], R10 ;  /* 0x0002180a01007387 */ /* 0x0001e40000100a00 */
[----:B0-----:R-:W-:Y:S02]  /*11450*/  IMAD.MOV.U32 R11, RZ, RZ, R3 ;  /* 0x000000ffff0b7224 */ /* 0x001fe400078e0003 */
[----:B------:R-:W-:Y:S01]  /*11460*/  IMAD.MOV.U32 R3, RZ, RZ, R23 ;  /* 0x000000ffff037224 */ /* 0x000fe200078e0017 */
[C---:B--2---:R-:W-:Y:S11]  /*11470*/  HMMA.16816.F32 R12, R4.reuse, R22, R12 ;  /* 0x00000016040c723c */ /* 0x044ff6000000180c */
[----:B------:R-:W-:Y:S11]  /*11480*/  @!UPT UIADD3 URZ, URZ, URZ, URZ ;  /* 0x0000003f3f3ff290 */ /* 0x000ff6000fffe03f */
[----:B------:R-:W-:Y:S01]  /*11490*/  @!UPT UIADD3 URZ, URZ, URZ, URZ ;  /* 0x0000003f3f3ff290 */ /* 0x000fe2000fffe03f */
[----:B------:R-:W-:Y:S04]  /*114a0*/  STL.64 [R1+0x200], R12 ;  /* 0x0002000c01007387 */ /* 0x000fe80000100a00 */
[----:B------:R0:W-:Y:S04]  /*114b0*/  STL.64 [R1+0x208], R14 ;  /* 0x0002080e01007387 */ /* 0x0001e80000100a00 */
[----:B0-----:R-:W2:Y:S04]  /*114c0*/  LDL.LU.64 R14, [R1+0x1548] ;  /* 0x00154800010e7983 */ /* 0x001ea80000300a00 */
[----:B------:R-:W2:Y:S04]  /*114d0*/  LDL.LU.64 R12, [R1+0x1540] ;  /* 0x00154000010c7983 */ /* 0x000ea80000300a00 */
[----:B------:R-:W2:Y:S04]  /*114e0*/  LDL.LU.64 R22, [R1+0x1538] ;  /* 0x0015380001167983 */ /* 0x000ea80000300a00 */
[----:B------:R-:W-:Y:S01]  /*114f0*/  STL [R1+0x14dc], R3 ;  /* 0x0014dc0301007387 */ /* 0x000fe20000100800 */
[C---:B--2---:R-:W-:Y:S03]  /*11500*/  HMMA.16816.F32 R20, R4.reuse, R22, R12 ;  /* 0x000000160414723c */ /* 0x044fe6000000180c */
[----:B------:R-:W2:Y:S04]  /*11510*/  LDL.LU.64 R14, [R1+0x1530] ;  /* 0x00153000010e7983 */ /* 0x000ea80000300a00 */
[----:B------:R-:W2:Y:S11]  /*11520*/  LDL.LU.64 R12, [R1+0x1528] ;  /* 0x00152800010c7983 */ /* 0x000eb60000300a00 */
[----:B------:R-:W-:Y:S05]  /*11530*/  @!UPT UIADD3 URZ, URZ, URZ, URZ ;  /* 0x0000003f3f3ff290 */ /* 0x000fea000fffe03f */
[----:B------:R-:W-:Y:S04]  /*11540*/  STL.64 [R1+0x1f0], R20 ;  /* 0x0001f01401007387 */ /* 0x000fe80000100a00 */
[----:B------:R0:W-:Y:S04]  /*11550*/  STL.64 [R1+0x1f8], R22 ;  /* 0x0001f81601007387 */ /* 0x0001e80000100a00 */
[----:B0-----:R-:W2:Y:S02]  /*11560*/  LDL.LU.64 R22, [R1+0x1520] ;  /* 0x0015200001167983 */ /* 0x001ea40000300a00 */
[----:B--2---:R-:W-:Y:S02]  /*11570*/  HMMA.16816.F32 R20, R4, R22, R12 ;  /* 0x000000160414723c */ /* 0x004fe4000000180c */
[----:B------:R-:W2:Y:S11]  /*11580*/  LDL.LU.64 R14, [R1+0x1518] ;  /* 0x00151800010e7983 */ /* 0x000eb60000300a00 */
[----:B------:R-:W-:Y:S10]  /*11590*/  @!UPT UIADD3 URZ, URZ, URZ, URZ ;  /* 0x0000003f3f3ff290 */ /* 0x000ff4000fffe03f */
[----:B------:R-:W-:Y:S04]  /*115a0*/  STL.64 [R1+0x150], R20 ;  /* 0x0001501401007387 */ /* 0x000fe80000100a00 */
[----:B------:R0:W-:Y:S04]  /*115b0*/  STL.64 [R1+0x158], R22 ;  /* 0x0001581601007387 */ /* 0x0001e80000100a00 */
[----:B0-----:R-:W3:Y:S04]  /*115c0*/  LDL.LU.64 R22, [R1+0x1510] ;  /* 0x0015100001167983 */ /* 0x001ee80000300a00 */
[----:B------:R-:W3:Y:S01]  /*115d0*/  LDL.LU.64 R20, [R1+0x1508] ;  /* 0x0015080001147983 */ /* 0x000ee20000300a00 */
[----:B------:R-:W-:-:S07]  /*115e0*/  IMAD.MOV.U32 R10, RZ, RZ, R16 ;  /* 0x000000ffff0a7224 */ /* 0x000fce00078e0010 */
[C---:B---3--:R-:W-:Y:S01]  /*115f0*/  HMMA.16816.F32 R8, R4.reuse, R10, R20 ;  /* 0x0000000a0408723c */ /* 0x048fe20000001814 */
[----:B------:R-:W3:Y:S04]  /*11600*/  LDL.LU.64 R22, [R1+0x1500] ;  /* 0x0015000001167983 */ /* 0x000ee80000300a00 */
[----:B------:R-:W3:Y:S01]  /*11610*/  LDL.LU.64 R20, [R1+0x14f8] ;  /* 0x0014f80001147983 */ /* 0x000ee20000300a00 */
[----:B--2---:R-:W-:Y:S11]  /*11620*/  IMAD.MOV.U32 R3, RZ, RZ, R15 ;  /* 0x000000ffff037224 */ /* 0x004ff600078e000f */
[----:B------:R-:W-:Y:S06]  /*11630*/  @!UPT UIADD3 URZ, URZ, URZ, URZ ;  /* 0x0000003f3f3ff290 */ /* 0x000fec000fffe03f */
[----:B------:R-:W-:Y:S04]  /*11640*/  STL.64 [R1+0x140], R8 ;  /* 0x0001400801007387 */ /* 0x000fe80000100a00 */
[----:B------:R-:W-:Y:S04]  /*11650*/  STL.64 [R1+0x148], R10 ;  /* 0x0001480a01007387 */ /* 0x000fe80000100a00 */
[----:B------:R-:W-:Y:S01]  /*11660*/  LDSM.16.MT88.4 R8, [R0+0x2100] ;  /* 0x002100000008783b */ /* 0x000fe20000004200 */
[----:B---3--:R-:W-:Y:S03]  /*11670*/  HMMA.16816.F32 R20, R4, R14, R20 ;  /* 0x0000000e0414723c */ /* 0x008fe60000001814 */
[----:B------:R-:W0:Y:S11]  /*11680*/  LDSM.16.MT88.4 R12, [R0+0x2180] ;  /* 0x00218000000c783b */ /* 0x000e360000004200 */
[----:B------:R-:W-:Y:S09]  /*11690*/  @!UPT UIADD3 URZ, URZ, URZ, URZ ;  /* 0x0000003f3f3ff290 */ /* 0x000ff2000fffe03f */
[----:B------:R-:W-:Y:S04]  /*116a0*/  STL.64 [R1+0x130], R20 ;  /* 0x0001301401007387 */ /* 0x000fe80000100a00 */
[----:B------:R1:W-:Y:S04]  /*116b0*/  STL.64 [R1+0x138], R22 ;  /* 0x0001381601007387 */ /* 0x0003e80000100a00 */
[----:B-1----:R-:W2:Y:S04]  /*116c0*/  LDL.LU.64 R22, [R1+0x14f0] ;  /* 0x0014f00001167983 */ /* 0x002ea80000300a00 */
[----:B------:R-:W2:Y:S04]  /*116d0*/  LDL.LU.64 R20, [R1+0x14e8] ;  /* 0x0014e80001147983 */ /* 0x000ea80000300a00 */
[----:B------:R-:W3:Y:S04]  /*116e0*/  LDL.LU R0, [R1+0x14e0] ;  /* 0x0014e00001007983 */ /* 0x000ee80000300800 */
[----:B0-----:R-:W-:Y:S04]  /*116f0*/  STL.64 [R1+0x1458], R14 ;  /* 0x0014580e01007387 */ /* 0x001fe80000100a00 */
[----:B------:R0:W-:Y:S04]  /*11700*/  STL.64 [R1+0x1450], R12 ;  /* 0x0014500c01007387 */ /* 0x0001e80000100a00 */
[----:B0-----:R-:W2:Y:S01]  /*11710*/  LDL.LU R12, [R1+0x270] ;  /* 0x00027000010c7983 */ /* 0x001ea20000300800 */
[----:B----4-:R-:W-:-:S02]  /*11720*/  IMAD.MOV.U32 R13, RZ, RZ, R29 ;  /* 0x000000ffff0d7224 */ /* 0x010fc400078e001d */
[----:B------:R-:W-:Y:S02]  /*11730*/  IMAD.MOV.U32 R14, RZ, RZ, R28 ;  /* 0x000000ffff0e7224 */ /* 0x000fe400078e001c */
[----:B------:R-:W-:-:S07]  /*11740*/  IMAD.MOV.U32 R15, RZ, RZ, R2 ;  /* 0x000000ffff0f7224 */ /* 0x000fce00078e0002 */
[C---:B--2---:R-:W-:Y:S11]  /*11750*/  HMMA.16816.F32 R12, R4.reuse, R18, R12 ;  /* 0x00000012040c723c */ /* 0x044ff6000000180c */
[----:B------:R-:W-:Y:S11]  /*11760*/  @!UPT UIADD3 URZ, URZ, URZ, URZ ;  /* 0x0000003f3f3ff290 */ /* 0x000ff6000fffe03f */
[----:B------:R-:W-:Y:S01]  /*11770*/  @!UPT UIADD3 URZ, URZ, URZ, URZ ;  /* 0x0000003f3f3ff290 */ /* 0x000fe2000fffe03f */
[----:B------:R0:W-:Y:S02]  /*11780*/  STL.64 [R1+0x120], R12 ;  /* 0x0001200c01007387 */ /* 0x0001e40000100a00 */
[----:B0-----:R-:W-:Y:S02]  /*11790*/  IMAD.MOV.U32 R13, RZ, RZ, R18 ;  /* 0x000000ffff0d7224 */ /* 0x001fe400078e0012 */
[----:B------:R-:W-:Y:S02]  /*117a0*/  IMAD.MOV.U32 R12, RZ, RZ, R19 ;  /* 0x000000ffff0c7224 */ /* 0x000fe400078e0013 */
[----:B---3--:R-:W0:Y:S04]  /*117b0*/  LDSM.16.MT88.4 R16, [R0+0x2000] ;  /* 0x002000000010783b */ /* 0x008e280000004200 */
[----:B------:R-:W-:Y:S04]  /*117c0*/  STL.64 [R1+0x128], R14 ;  /* 0x0001280e01007387 */ /* 0x000fe80000100a00 */
[----:B0-----:R0:W-:Y:S04]  /*117d0*/  STL.64 [R1+0x13c0], R18 ;  /* 0x0013c01201007387 */ /* 0x0011e80000100a00 */
[----:B------:R1:W-:Y:S04]  /*117e0*/  STL.64 [R1+0x13b8], R16 ;  /* 0x0013b81001007387 */ /* 0x0003e80000100a00 */
[----:B0-----:R-:W2:Y:S02]  /*117f0*/  LDL.64 R18, [R1+0x8] ;  /* 0x0000080001127983 */ /* 0x001ea40000100a00 */
[----:B--2---:R-:W-:Y:S02]  /*11800*/  HMMA.16816.F32 R20, R4, R18, R20 ;  /* 0x000000120414723c */ /* 0x004fe40000001814 */
[----:B------:R0:W-:Y:S04]  /*11810*/  STL.64 [R1+0x1470], R18 ;  /* 0x0014701201007387 */ /* 0x0001e80000100a00 */
[----:B-1----:R-:W2:Y:S04]  /*11820*/  LDL.LU R16, [R1+0x370] ;  /* 0x0003700001107983 */ /* 0x002ea80000300800 */
[----:B------:R-:W2:Y:S04]  /*11830*/  LDL.LU R17, [R1+0x374] ;  /* 0x0003740001117983 */ /* 0x000ea80000300800 */
[----:B0-----:R-:W2:Y:S04]  /*11840*/  LDL.LU R18, [R1+0x378] ;  /* 0x0003780001127983 */ /* 0x001ea80000300800 */
[----:B------:R-:W2:Y:S06]  /*11850*/  LDL.LU R19, [R1+0x37c] ;  /* 0x00037c0001137983 */ /* 0x000eac0000300800 */
[----:B------:R-:W-:-:S05]  /*11860*/  IMAD.MOV.U32 R0, RZ, RZ, R23 ;  /* 0x000000ffff007224 */ /* 0x000fca00078e0017 */
[----:B------:R0:W-:Y:S04]  /*11870*/  STL [R1+0x1254], R0 ;  /* 0x0012540001007387 */ /* 0x0001e80000100800 */
[----:B0-----:R-:W3:Y:S01]  /*11880*/  LDL R0, [R1+0x398] ;  /* 0x0003980001007983 */ /* 0x001ee20000100800 */
[----:B------:R-:W-:Y:S02]  /*11890*/  IMAD.MOV.U32 R29, RZ, RZ, R20 ;  /* 0x000000ffff1d7224 */ /* 0x000fe400078e0014 */
[----:B------:R-:W-:Y:S02]  /*118a0*/  IMAD.MOV.U32 R28, RZ, RZ, R21 ;  /* 0x000000ffff1c7224 */ /* 0x000fe400078e0015 */
[----:B------:R-:W-:-:S05]  /*118b0*/  IMAD.MOV.U32 R2, RZ, RZ, R22 ;  /* 0x000000ffff027224 */ /* 0x000fca00078e0016 */
[----:B------:R-:W-:Y:S04]  /*118c0*/  STL [R1+0x1250], R2 ;  /* 0x0012500201007387 */ /* 0x000fe80000100800 */
[----:B------:R-:W-:Y:S04]  /*118d0*/  STL [R1+0x124c], R28 ;  /* 0x00124c1c01007387 */ /* 0x000fe80000100800 */
[----:B------:R-:W-:Y:S01]  /*118e0*/  STL [R1+0x1248], R29 ;  /* 0x0012481d01007387 */ /* 0x000fe20000100800 */
[----:B--2---:R-:W-:Y:S03]  /*118f0*/  HMMA.16816.F32 R4, R4, R26, R16 ;  /* 0x0000001a0404723c */ /* 0x004fe60000001810 */
[----:B---3--:R-:W0:Y:S04]  /*11900*/  LDSM.16.MT88.4 R20, [R0+0x2080] ;  /* 0x002080000014783b */ /* 0x008e280000004200 */
[----:B0-----:R-:W-:Y:S04]  /*11910*/  STL.64 [R1+0x1350], R22 ;  /* 0x0013501601007387 */ /* 0x001fe80000100a00 */
[----:B------:R0:W-:Y:S04]  /*11920*/  STL.64 [R1+0x1348], R20 ;  /* 0x0013481401007387 */ /* 0x0001e80000100a00 */
[----:B------:R-:W-:Y:S04]  /*11930*/  STL.64 [R1+0x1468], R26 ;  /* 0x0014681a01007387 */ /* 0x000fe80000100a00 */
[----:B0-----:R-:W2:Y:S04]  /*11940*/  LDL.LU R20, [R1+0x260] ;  /* 0x0002600001147983 */ /* 0x001ea80000300800 */
[----:B------:R-:W-:Y:S04]  /*11950*/  STL.64 [R1+0x100], R4 ;  /* 0x0001000401007387 */ /* 0x000fe80000100a00 */
[----:B------:R-:W-:Y:S04]  /*11960*/  STL.64 [R1+0x108], R6 ;  /* 0x0001080601007387 */ /* 0x000fe80000100a00 */
[----:B------:R-:W2:Y:S04]  /*11970*/  LDL.LU R21, [R1+0x264] ;  /* 0x0002640001157983 */ /* 0x000ea80000300800 */
[----:B------:R-:W3:Y:S04]  /*11980*/  LDL.LU R22, [R1+0x268] ;  /* 0x0002680001167983 */ /* 0x000ee80000300800 */
[----:B------:R-:W3:Y:S01]  /*11990*/  LDL.LU R23, [R1+0x26c] ;  /* 0x00026c0001177983 */ /* 0x000ee20000300800 */
[----:B------:R-:W-:-:S02]  /*119a0*/  IMAD.MOV.U32 R19, RZ, RZ, R12 ;  /* 0x000000ffff137224 */ /* 0x000fc400078e000c */
[----:B------:R-:W-:Y:S01]  /*119b0*/  IMAD.MOV.U32 R18, RZ, RZ, R13 ;  /* 0x000000ffff127224 */ /* 0x000fe200078e000d */
[----:B------:R-:W0:Y:S04]  /*119c0*/  LDSM.16.MT88.4 R4, [R0+0x2100] ;  /* 0x002100000004783b */ /* 0x000e280000004200 */
[----:B---3--:R-:W-:Y:S04]  /*119d0*/  STL.64 [R1+0x13d0], R22 ;  /* 0x0013d01601007387 */ /* 0x008fe80000100a00 */
[----:B--2---:R1:W-:Y:S04]  /*119e0*/  STL.64 [R1+0x13c8], R20 ;  /* 0x0013c81401007387 */ /* 0x0043e80000100a00 */
[----:B-1----:R-:W2:Y:S04]  /*119f0*/  LDL.LU R20, [R1+0x2f0] ;  /* 0x0002f00001147983 */ /* 0x002ea80000300800 */
[----:B------:R-:W2:Y:S04]  /*11a00*/  LDL.LU R21, [R1+0x2f4] ;  /* 0x0002f40001157983 */ /* 0x000ea80000300800 */
[----:B------:R-:W3:Y:S04]  /*11a10*/  LDL.LU R22, [R1+0x2f8] ;  /* 0x0002f80001167983 */ /* 0x000ee80000300800 */
[----:B------:R-:W3:Y:S04]  /*11a20*/  LDL.LU R23, [R1+0x2fc] ;  /* 0x0002fc0001177983 */ /* 0x000ee80000300800 */
[----:B---3--:R-:W-:Y:S04]  /*11a30*/  STL.64 [R1+0x13e0], R22 ;  /* 0x0013e01601007387 */ /* 0x008fe80000100a00 */
[----:B--2---:R1:W-:Y:S04]  /*11a40*/  STL.64 [R1+0x13d8], R20 ;  /* 0x0013d81401007387 */ /* 0x0043e80000100a00 */
[----:B-1----:R-:W2:Y:S04]  /*11a50*/  LDL.LU R20, [R1+0x300] ;  /* 0x0003000001147983 */ /* 0x002ea80000300800 */
[----:B------:R-:W2:Y:S04]  /*11a60*/  LDL.LU R21, [R1+0x304] ;  /* 0x0003040001157983 */ /* 0x000ea80000300800 */
[----:B------:R-:W3:Y:S04]  /*11a70*/  LDL.LU R22, [R1+0x308] ;  /* 0x0003080001167983 */ /* 0x000ee80000300800 */
[----:B------:R-:W3:Y:S04]  /*11a80*/  LDL.LU R23, [R1+0x30c] ;  /* 0x00030c0001177983 */ /* 0x000ee80000300800 */
[----:B------:R-:W4:Y:S04]  /*11a90*/  LDL.LU R24, [R1+0x3a0] ;  /* 0x0003a00001187983 */ /* 0x000f280000300800 */
[----:B------:R-:W4:Y:S04]  /*11aa0*/  LDL.LU R25, [R1+0x3a4] ;  /* 0x0003a40001197983 */ /* 0x000f280000300800 */
[----:B------:R-:W2:Y:S04]  /*11ab0*/  LDL.LU R26, [R1+0x3a8] ;  /* 0x0003a800011a7983 */ /* 0x000ea80000300800 */
[----:B------:R-:W2:Y:S04]  /*11ac0*/  LDL.LU R27, [R1+0x3ac] ;  /* 0x0003ac00011b7983 */ /* 0x000ea80000300800 */
[----:B--2---:R-:W-:Y:S04]  /*11ad0*/  STL.64 [R1+0x1480], R26 ;  /* 0x0014801a01007387 */ /* 0x004fe80000100a00 */
[----:B----4-:R-:W-:Y:S04]  /*11ae0*/  STL.64 [R1+0x1478], R24 ;  /* 0x0014781801007387 */ /* 0x010fe80000100a00 */
[----:B------:R-:W2:Y:S04]  /*11af0*/  LDL.LU R12, [R1+0x3d0] ;  /* 0x0003d000010c7983 */ /* 0x000ea80000300800 */
[----:B------:R-:W2:Y:S04]  /*11b00*/  LDL.LU R13, [R1+0x3d4] ;  /* 0x0003d400010d7983 */ /* 0x000ea80000300800 */
[----:B------:R-:W4:Y:S04]  /*11b10*/  LDL.LU R14, [R1+0x3d8] ;  /* 0x0003d800010e7983 */ /* 0x000f280000300800 */
[----:B------:R-:W4:Y:S04]  /*11b20*/  LDL.LU R15, [R1+0x3dc] ;  /* 0x0003dc00010f7983 */ /* 0x000f280000300800 */
[----:B----4-:R1:W-:Y:S04]  /*11b30*/  STL.64 [R1+0x14a8], R14 ;  /* 0x0014a80e01007387 */ /* 0x0103e80000100a00 */
[----:B--2---:R-:W-:Y:S04]  /*11b40*/  STL.64 [R1+0x14a0], R12 ;  /* 0x0014a00c01007387 */ /* 0x004fe80000100a00 */
[----:B-1----:R-:W2:Y:S04]  /*11b50*/  LDL R14, [R1+0xa8] ;  /* 0x0000a800010e7983 */ /* 0x002ea80000100800 */
[----:B------:R-:W2:Y:S04]  /*11b60*/  LDL R15, [R1+0xac] ;  /* 0x0000ac00010f7983 */ /* 0x000ea80000100800 */
[----:B--2---:R1:W-:Y:S04]  /*11b70*/  STL.64 [R1+0x14b8], R14 ;  /* 0x0014b80e01007387 */ /* 0x0043e80000100a00 */
[----:B-1----:R-:W2:Y:S04]  /*11b80*/  LDL.64 R14, [R1+0xb8] ;  /* 0x0000b800010e7983 */ /* 0x002ea80000100a00 */
[----:B--2---:R-:W-:Y:S04]  /*11b90*/  STL.64 [R1+0x14d0], R14 ;  /* 0x0014d00e01007387 */ /* 0x004fe80000100a00 */
[----:B------:R1:W-:Y:S04]  /*11ba0*/  STL.64 [R1+0x1488], R18 ;  /* 0x0014881201007387 */ /* 0x0003e80000100a00 */
[----:B------:R-:W2:Y:S04]  /*11bb0*/  LDL.LU R24, [R1+0x3b0] ;  /* 0x0003b00001187983 */ /* 0x000ea80000300800 */
[----:B------:R-:W2:Y:S04]  /*11bc0*/  LDL.LU R25, [R1+0x3b4] ;  /* 0x0003b40001197983 */ /* 0x000ea80000300800 */
[----:B------:R-:W4:Y:S04]  /*11bd0*/  LDL.LU R26, [R1+0x3b8] ;  /* 0x0003b800011a7983 */ /* 0x000f280000300800 */
[----:B------:R-:W4:Y:S01]  /*11be0*/  LDL.LU R27, [R1+0x3bc] ;  /* 0x0003bc00011b7983 */ /* 0x000f220000300800 */
[----:B-1----:R-:W-:-:S03]  /*11bf0*/  IMAD.MOV.U32 R19, RZ, RZ, R3 ;  /* 0x000000ffff137224 */ /* 0x002fc600078e0003 */
[----:B----4-:R-:W-:Y:S04]  /*11c00*/  STL.64 [R1+0x1498], R26 ;  /* 0x0014981a01007387 */ /* 0x010fe80000100a00 */
[----:B--2---:R-:W-:Y:S04]  /*11c10*/  STL.64 [R1+0x1490], R24 ;  /* 0x0014901801007387 */ /* 0x004fe80000100a00 */
[----:B------:R-:W2:Y:S04]  /*11c20*/  LDL R18, [R1+0x88] ;  /* 0x0000880001127983 */ /* 0x000ea80000100800 */
[----:B------:R-:W4:Y:S04]  /*11c30*/  LDL.LU R3, [R1+0x14dc] ;  /* 0x0014dc0001037983 */ /* 0x000f280000300800 */
[----:B------:R-:W3:Y:S04]  /*11c40*/  LDL.LU R12, [R1+0x400] ;  /* 0x00040000010c7983 */ /* 0x000ee80000300800 */
[----:B------:R-:W3:Y:S04]  /*11c50*/  LDL.LU R13, [R1+0x404] ;  /* 0x00040400010d7983 */ /* 0x000ee80000300800 */
[----:B------:R-:W3:Y:S04]  /*11c60*/  LDL.LU R14, [R1+0x408] ;  /* 0x00040800010e7983 */ /* 0x000ee80000300800 */
[----:B------:R-:W3:Y:S04]  /*11c70*/  LDL.LU R15, [R1+0x40c] ;  /* 0x00040c00010f7983 */ /* 0x000ee80000300800 */
[----:B--2---:R1:W-:Y:S04]  /*11c80*/  STL.64 [R1+0x14b0], R18 ;  /* 0x0014b01201007387 */ /* 0x0043e80000100a00 */
[----:B------:R-:W2:Y:S04]  /*11c90*/  LDL.LU R16, [R1+0x3e0] ;  /* 0x0003e00001107983 */ /* 0x000ea80000300800 */
[----:B------:R-:W2:Y:S04]  /*11ca0*/  LDL.LU R17, [R1+0x3e4] ;  /* 0x0003e40001117983 */ /* 0x000ea80000300800 */
[----:B-1----:R-:W2:Y:S04]  /*11cb0*/  LDL.LU R18, [R1+0x3e8] ;  /* 0x0003e80001127983 */ /* 0x002ea80000300800 */
[----:B------:R-:W2:Y:S04]  /*11cc0*/  LDL.LU R19, [R1+0x3ec] ;  /* 0x0003ec0001137983 */ /* 0x000ea80000300800 */
[----:B--2---:R-:W-:Y:S04]  /*11cd0*/  STL.64 [R1+0x14c8], R18 ;  /* 0x0014c81201007387 */ /* 0x004fe80000100a00 */
[----:B------:R1:W-:Y:S04]  /*11ce0*/  STL.64 [R1+0x14c0], R16 ;  /* 0x0014c01001007387 */ /* 0x0003e80000100a00 */
[----:B-1----:R-:W2:Y:S04]  /*11cf0*/  LDL.LU R16, [R1+0x3f0] ;  /* 0x0003f00001107983 */ /* 0x002ea80000300800 */
[----:B------:R-:W2:Y:S04]  /*11d00*/  LDL.LU R17, [R1+0x3f4] ;  /* 0x0003f40001117983 */ /* 0x000ea80000300800 */
[----:B------:R-:W2:Y:S04]  /*11d10*/  LDL.LU R18, [R1+0x3f8] ;  /* 0x0003f80001127983 */ /* 0x000ea80000300800 */
[----:B------:R-:W2:Y:S04]  /*11d20*/  LDL.LU R19, [R1+0x3fc] ;  /* 0x0003fc0001137983 */ /* 0x000ea80000300800 */
[----:B------:R-:W2:Y:S04]  /*11d30*/  LDL.LU R24, [R1+0x3c0] ;  /* 0x0003c00001187983 */ /* 0x000ea80000300800 */
[----:B------:R-:W2:Y:S04]  /*11d40*/  LDL.LU R25, [R1+0x3c4] ;  /* 0x0003c40001197983 */ /* 0x000ea80000300800 */
[----:B------:R-:W2:Y:S04]  /*11d50*/  LDL.LU R26, [R1+0x3c8] ;  /* 0x0003c800011a7983 */ /* 0x000ea80000300800 */
[----:B------:R-:W2:Y:S04]  /*11d60*/  LDL.LU R27, [R1+0x3cc] ;  /* 0x0003cc00011b7983 */ /* 0x000ea80000300800 */
[----:B---3--:R-:W-:Y:S04]  /*11d70*/  STL.64 [R1+0x13f8], R22 ;  /* 0x0013f81601007387 */ /* 0x008fe80000100a00 */
[----:B------:R1:W-:Y:S04]  /*11d80*/  STL.64 [R1+0x13f0], R20 ;  /* 0x0013f01401007387 */ /* 0x0003e80000100a00 */
[----:B-1----:R-:W3:Y:S04]  /*11d90*/  LDL.LU R20, [R1+0x310] ;  /* 0x0003100001147983 */ /* 0x002ee80000300800 */
[----:B------:R-:W3:Y:S04]  /*11da0*/  LDL.LU R21, [R1+0x314] ;  /* 0x0003140001157983 */ /* 0x000ee80000300800 */
[----:B------:R-:W2:Y:S04]  /*11db0*/  LDL.LU R22, [R1+0x318] ;  /* 0x0003180001167983 */ /* 0x000ea80000300800 */
[----:B------:R-:W2:Y:S04]  /*11dc0*/  LDL.LU R23, [R1+0x31c] ;  /* 0x00031c0001177983 */ /* 0x000ea80000300800 */
[----:B--2---:R1:W-:Y:S04]  /*11dd0*/  STL.64 [R1+0x1408], R22 ;  /* 0x0014081601007387 */ /* 0x0043e80000100a00 */
[----:B---3--:R-:W-:Y:S04]  /*11de0*/  STL.64 [R1+0x1400], R20 ;  /* 0x0014001401007387 */ /* 0x008fe80000100a00 */
[----:B-1----:R-:W2:Y:S04]  /*11df0*/  LDL R22, [R1+0x98] ;  /* 0x0000980001167983 */ /* 0x002ea80000100800 */
[----:B------:R-:W2:Y:S04]  /*11e00*/  LDL R23, [R1+0x9c] ;  /* 0x00009c0001177983 */ /* 0x000ea80000100800 */
[----:B0-----:R0:W-:Y:S04]  /*11e10*/  STL.64 [R1+0x12f8], R6 ;  /* 0x0012f80601007387 */ /* 0x0011e80000100a00 */
[----:B------:R-:W-:Y:S04]  /*11e20*/  STL.64 [R1+0x12f0], R4 ;  /* 0x0012f00401007387 */ /* 0x000fe80000100a00 */
[----:B0-----:R-:W3:Y:S01]  /*11e30*/  LDL R6, [R1+0xc8] ;  /* 0x0000c80001067983 */ /* 0x001ee20000100800 */
[----:B----4-:R-:W-:-:S03]  /*11e40*/  IMAD.MOV.U32 R7, RZ, RZ, R3 ;  /* 0x000000ffff077224 */ /* 0x010fc600078e0003 */
[----:B------:R-:W4:Y:S04]  /*11e50*/  LDL.LU R3, [R1+0x14d8] ;  /* 0x0014d80001037983 */ /* 0x000f280000300800 */
[C---:B---3--:R-:W-:Y:S11]  /*11e60*/  HMMA.16816.F32 R12, R8.reuse, R6, R12 ;  /* 0x00000006080c723c */ /* 0x048ff6000000180c */
[----:B------:R-:W-:Y:S11]  /*11e70*/  @!UPT UIADD3 URZ, URZ, URZ, URZ ;  /* 0x0000003f3f3ff290 */ /* 0x000ff6000fffe03f */
[----:B------:R-:W-:Y:S01]  /*11e80*/  @!UPT UIADD3 URZ, URZ, URZ, URZ ;  /* 0x0000003f3f3ff290 */ /* 0x000fe2000fffe03f */
[----:B------:R-:W-:Y:S04]  /*11e90*/  STL.64 [R1+0x5c0], R12 ;  /* 0x0005c00c01007387 */ /* 0x000fe80000100a00 */
[----:B------:R0:W-:Y:S04]  /*11ea0*/  STL.64 [R1+0x5c8], R14 ;  /* 0x0005c80e01007387 */ /* 0x0001e80000100a00 */
        /* <DEDUP_REMOVED lines=8> */
[----:B------:R-:W3:Y:S04]  /*11f30*/  LDL.LU.64 R16, [R1+0x14c0] ;  /* 0x0014c00001107983 */ /* 0x000ee80000300a00 */
[----:B------:R-:W3:Y:S02]  /*11f40*/  LDL.LU.64 R14, [R1+0x14b8] ;  /* 0x0014b800010e7983 */ /* 0x000ee40000300a00 */
[C---:B---3--:R-:W-:Y:S02]  /*11f50*/  HMMA.16816.F32 R12, R8.reuse, R14, R16 ;  /* 0x0000000e080c723c */ /* 0x048fe40000001810 */
[----:B------:R-:W3:Y:S11]  /*11f60*/  LDL.LU.64 R18, [R1+0x14b0] ;  /* 0x0014b00001127983 */ /* 0x000ef60000300a00 */
[----:B------:R-:W-:Y:S10]  /*11f70*/  @!UPT UIADD3 URZ, URZ, URZ, URZ ;  /* 0x0000003f3f3ff290 */ /* 0x000ff4000fffe03f */
[----:B------:R-:W-:Y:S04]  /*11f80*/  STL.64 [R1+0x5a0], R12 ;  /* 0x0005a00c01007387 */ /* 0x000fe80000100a00 */
[----:B------:R0:W-:Y:S04]  /*11f90*/  STL.64 [R1+0x5a8], R14 ;  /* 0x0005a80e01007387 */ /* 0x0001e80000100a00 */
[----:B0-----:R-:W2:Y:S04]  /*11fa0*/  LDL.LU.64 R14, [R1+0x14a8] ;  /* 0x0014a800010e7983 */ /* 0x001ea80000300a00 */
[----:B------:R-:W2:Y:S02]  /*11fb0*/  LDL.LU.64 R12, [R1+0x14a0] ;  /* 0x0014a000010c7983 */ /* 0x000ea40000300a00 */
[C---:B--2---:R-:W-:Y:S11]  /*11fc0*/  HMMA.16816.F32 R12, R8.reuse, R22, R12 ;  /* 0x00000016080c723c */ /* 0x044ff6000000180c */
[----:B------:R-:W-:Y:S11]  /*11fd0*/  @!UPT UIADD3 URZ, URZ, URZ, URZ ;  /* 0x0000003f3f3ff290 */ /* 0x000ff6000fffe03f */
[----:B------:R-:W-:Y:S01]  /*11fe0*/  @!UPT UIADD3 URZ, URZ, URZ, URZ ;  /* 0x0000003f3f3ff290 */ /* 0x000fe2000fffe03f */
[----:B------:R0:W-:Y:S04]  /*11ff0*/  STL.64 [R1+0x590], R12 ;  /* 0x0005900c01007387 */ /* 0x0001e80000100a00 */
[----:B------:R1:W-:Y:S04]  /*12000*/  STL.64 [R1+0x598], R14 ;  /* 0x0005980e01007387 */ /* 0x0003e80000100a00 */
[----:B0-----:R-:W2:Y:S04]  /*12010*/  LDL.LU R12, [R1+0x360] ;  /* 0x00036000010c7983 */ /* 0x001ea80000300800 */
[----:B------:R-:W2:Y:S04]  /*12020*/  LDL.LU R13, [R1+0x364] ;  /* 0x00036400010d7983 */ /* 0x000ea80000300800 */
[----:B-1----:R-:W2:Y:S04]  /*12030*/  LDL.LU R14, [R1+0x368] ;  /* 0x00036800010e7983 */ /* 0x002ea80000300800 */
[----:B------:R-:W2:Y:S04]  /*12040*/  LDL.LU R15, [R1+0x36c] ;  /* 0x00036c00010f7983 */ /* 0x000ea80000300800 */
[----:B------:R0:W-:Y:S04]  /*12050*/  STL.64 [R1+0x1418], R22 ;  /* 0x0014181601007387 */ /* 0x0001e80000100a00 */
[----:B0-----:R-:W2:Y:S01]  /*12060*/  LDL.64 R22, [R1+0xa8] ;  /* 0x0000a80001167983 */ /* 0x001ea20000100a00 */
[----:B---3--:R-:W-:Y:S03]  /*12070*/  HMMA.16816.F32 R16, R8, R18, R24 ;  /* 0x000000120810723c */ /* 0x008fe60000001818 */
[----:B--2---:R0:W-:Y:S02]  /*12080*/  STL.64 [R1+0x1430], R22 ;  /* 0x0014301601007387 */ /* 0x0041e40000100a00 */
[----:B0-----:R-:W-:-:S02]  /*12090*/  IMAD.MOV.U32 R22, RZ, RZ, R2 ;  /* 0x000000ffff167224 */ /* 0x001fc400078e0002 */
[----:B------:R-:W-:-:S05]  /*120a0*/  IMAD.MOV.U32 R23, RZ, RZ, R0 ;  /* 0x000000ffff177224 */ /* 0x000fca00078e0000 */
[----:B------:R0:W-:Y:S04]  /*120b0*/  STL.64 [R1+0x1448], R22 ;  /* 0x0014481601007387 */ /* 0x0001e80000100a00 */
[----:B------:R-:W2:Y:S04]  /*120c0*/  LDL.LU R20, [R1+0x350] ;  /* 0x0003500001147983 */ /* 0x000ea80000300800 */
[----:B------:R-:W2:Y:S04]  /*120d0*/  LDL.LU R21, [R1+0x354] ;  /* 0x0003540001157983 */ /* 0x000ea80000300800 */
[----:B0-----:R-:W2:Y:S04]  /*120e0*/  LDL.LU R22, [R1+0x358] ;  /* 0x0003580001167983 */ /* 0x001ea80000300800 */
[----:B------:R-:W2:Y:S04]  /*120f0*/  LDL.LU R23, [R1+0x35c] ;  /* 0x00035c0001177983 */ /* 0x000ea80000300800 */
[----:B------:R-:W3:Y:S04]  /*12100*/  LDL.LU.64 R26, [R1+0x1498] ;  /* 0x00149800011a7983 */ /* 0x000ee80000300a00 */
[----:B------:R-:W3:Y:S04]  /*12110*/  LDL.LU.64 R24, [R1+0x1490] ;  /* 0x0014900001187983 */ /* 0x000ee80000300a00 */
        /* <DEDUP_REMOVED lines=10> */
[----:B---3--:R-:W-:Y:S11]  /*121c0*/  HMMA.16816.F32 R24, R8, R18, R24 ;  /* 0x000000120818723c */ /* 0x008ff60000001818 */
[----:B------:R-:W-:Y:S11]  /*121d0*/  @!UPT UIADD3 URZ, URZ, URZ, URZ ;  /* 0x0000003f3f3ff290 */ /* 0x000ff6000fffe03f */
[----:B------:R-:W-:Y:S01]  /*121e0*/  @!UPT UIADD3 URZ, URZ, URZ, URZ ;  /* 0x0000003f3f3ff290 */ /* 0x000fe2000fffe03f */
[----:B------:R-:W-:Y:S04]  /*121f0*/  STL.64 [R1+0x560], R24 ;  /* 0x0005601801007387 */ /* 0x000fe80000100a00 */
[----:B------:R0:W-:Y:S04]  /*12200*/  STL.64 [R1+0x568], R26 ;  /* 0x0005681a01007387 */ /* 0x0001e80000100a00 */
[----:B0-----:R-:W3:Y:S04]  /*12210*/  LDL.LU.64 R26, [R1+0x1468] ;  /* 0x00146800011a7983 */ /* 0x001ee80000300a00 */
[----:B------:R0:W-:Y:S04]  /*12220*/  STL.64 [R1+0x13e8], R18 ;  /* 0x0013e81201007387 */ /* 0x0001e80000100a00 */
[----:B0-----:R-:W2:Y:S04]  /*12230*/  LDL.64 R18, [R1+0x78] ;  /* 0x0000780001127983 */ /* 0x001ea80000100a00 */
[----:B--2---:R0:W-:Y:S04]  /*12240*/  STL.64 [R1+0x1410], R18 ;  /* 0x0014101201007387 */ /* 0x0041e80000100a00 */
[----:B------:R-:W2:Y:S04]  /*12250*/  LDL.LU R16, [R1+0x320] ;  /* 0x0003200001107983 */ /* 0x000ea80000300800 */
[----:B------:R-:W2:Y:S04]  /*12260*/  LDL.LU R17, [R1+0x324] ;  /* 0x0003240001117983 */ /* 0x000ea80000300800 */
[----:B0-----:R-:W2:Y:S01]  /*12270*/  LDL.LU R18, [R1+0x328] ;  /* 0x0003280001127983 */ /* 0x001ea20000300800 */
[----:B----4-:R-:W-:-:S03]  /*12280*/  IMAD.MOV.U32 R19, RZ, RZ, R3 ;  /* 0x000000ffff137224 */ /* 0x010fc600078e0003 */
[----:B------:R-:W4:Y:S04]  /*12290*/  LDL.LU R3, [R1+0x1460] ;  /* 0x0014600001037983 */ /* 0x000f280000300800 */
[----:B--2---:R-:W-:Y:S01]  /*122a0*/  STL.64 [R1+0x1428], R18 ;  /* 0x0014281201007387 */ /* 0x004fe20000100a00 */
[----:B------:R0:W-:Y:S03]  /*122b0*/  STL.64 [R1+0x1420], R16 ;  /* 0x0014201001007387 */ /* 0x0001e60000100a00 */
[----:B0-----:R-:W2:Y:S01]  /*122c0*/  LDL.LU R16, [R1+0x330] ;  /* 0x0003300001107983 */ /* 0x001ea20000300800 */
[----:B------:R-:W2:Y:S02]  /*122d0*/  LDL.LU R17, [R1+0x334] ;  /* 0x0003340001117983 */ /* 0x000ea40000300800 */
[----:B------:R-:W2:Y:S02]  /*122e0*/  LDL.LU R18, [R1+0x338] ;  /* 0x0003380001127983 */ /* 0x000ea40000300800 */
[----:B------:R-:W2:Y:S01]  /*122f0*/  LDL.LU R19, [R1+0x33c] ;  /* 0x00033c0001137983 */ /* 0x000ea20000300800 */
[----:B---3--:R-:W-:Y:S01]  /*12300*/  HMMA.16816.F32 R8, R8, R26, R12 ;  /* 0x0000001a0808723c */ /* 0x008fe2000000180c */
[----:B--2---:R-:W-:Y:S01]  /*12310*/  STL.64 [R1+0x1440], R18 ;  /* 0x0014401201007387 */ /* 0x004fe20000100a00 */
[----:B------:R0:W-:Y:S03]  /*12320*/  STL.64 [R1+0x1438], R16 ;  /* 0x0014381001007387 */ /* 0x0001e60000100a00 */
[----:B0-----:R-:W2:Y:S01]  /*12330*/  LDL.LU R16, [R1+0x340] ;  /* 0x0003400001107983 */ /* 0x001ea20000300800 */
[----:B------:R-:W2:Y:S02]  /*12340*/  LDL.LU R17, [R1+0x344] ;  /* 0x0003440001117983 */ /* 0x000ea40000300800 */
[----:B------:R-:W2:Y:S02]  /*12350*/  LDL.LU R18, [R1+0x348] ;  /* 0x0003480001127983 */ /* 0x000ea40000300800 */
[----:B------:R-:W3:Y:S01]  /*12360*/  LDL.LU.64 R14, [R1+0x1458] ;  /* 0x00145800010e7983 */ /* 0x000ee20000300a00 */
[----:B------:R-:W3:Y:S11]  /*12370*/  LDL.LU.64 R12, [R1+0x1450] ;  /* 0x00145000010c7983 */ /* 0x000ef60000300a00 */
[----:B------:R-:W-:Y:S01]  /*12380*/  @!UPT UIADD3 URZ, URZ, URZ, URZ ;  /* 0x0000003f3f3ff290 */ /* 0x000fe2000fffe03f */
[----:B------:R-:W-:Y:S02]  /*12390*/  STL.64 [R1+0x4e0], R8 ;  /* 0x0004e00801007387 */ /* 0x000fe40000100a00 */
[----:B------:R0:W-:Y:S02]  /*123a0*/  STL.64 [R1+0x4e8], R10 ;  /* 0x0004e80a01007387 */ /* 0x0001e40000100a00 */
[----:B0-----:R-:W2:Y:S01]  /*123b0*/  LDL.64 R10, [R1+0x88] ;  /* 0x00008800010a7983 */ /* 0x001ea20000100a00 */
[----:B---3--:R-:W-:Y:S11]  /*123c0*/  HMMA.16816.F32 R20, R12, R6, R20 ;  /* 0x000000060c14723c */ /* 0x008ff60000001814 */
[----:B------:R-:W-:Y:S11]  /*123d0*/  @!UPT UIADD3 URZ, URZ, URZ, URZ ;  /* 0x0000003f3f3ff290 */ /* 0x000ff6000fffe03f */
[----:B------:R-:W-:Y:S01]  /*123e0*/  @!UPT UIADD3 URZ, URZ, URZ, URZ ;  /* 0x0000003f3f3ff290 */ /* 0x000fe2000fffe03f */
[----:B------:R-:W-:Y:S01]  /*123f0*/  STL.64 [R1+0x4d0], R20 ;  /* 0x0004d01401007387 */ /* 0x000fe20000100a00 */
[----:B------:R0:W-:Y:S03]  /*12400*/  STL.64 [R1+0x4d8], R22 ;  /* 0x0004d81601007387 */ /* 0x0001e60000100a00 */
[----:B0-----:R-:W2:Y:S01]  /*12410*/  LDL.LU.64 R22, [R1+0x1448] ;  /* 0x0014480001167983 */ /* 0x001ea20000300a00 */
[----:B----4-:R-:W-:-:S07]  /*12420*/  IMAD.MOV.U32 R19, RZ, RZ, R3 ;  /* 0x000000ffff137224 */ /* 0x010fce00078e0003 */
[C---:B--2---:R-:W-:Y:S01]  /*12430*/  HMMA.16816.F32 R20, R12.reuse, R22, R16 ;  /* 0x000000160c14723c */ /* 0x044fe20000001810 */
[----:B------:R-:W2:Y:S01]  /*12440*/  LDL.LU.64 R18, [R1+0x1440] ;  /* 0x0014400001127983 */ /* 0x000ea20000300a00 */
[----:B------:R-:W2:Y:S11]  /*12450*/  LDL.LU.64 R16, [R1+0x1438] ;  /* 0x0014380001107983 */ /* 0x000eb60000300a00 */
[----:B------:R-:W-:Y:S10]  /*12460*/  @!UPT UIADD3 URZ, URZ, URZ, URZ ;  /* 0x0000003f3f3ff290 */ /* 0x000ff4000fffe03f */
[----:B------:R-:W-:Y:S01]  /*12470*/  STL.64 [R1+0x4c0], R20 ;  /* 0x0004c01401007387 */ /* 0x000fe20000100a00 */
[----:B------:R0:W-:Y:S03]  /*12480*/  STL.64 [R1+0x4c8], R22 ;  /* 0x0004c81601007387 */ /* 0x0001e60000100a00 */
[----:B0-----:R-:W2:Y:S02]  /*12490*/  LDL.LU.64 R22, [R1+0x1430] ;  /* 0x0014300001167983 */ /* 0x001ea40000300a00 */
[C---:B--2---:R-:W-:Y:S01]  /*124a0*/  HMMA.16816.F32 R16, R12.reuse, R22, R16 ;  /* 0x000000160c10723c */ /* 0x044fe20000001810 */
[----:B------:R-:W-:Y:S02]  /*124b0*/  IMAD.MOV.U32 R9, RZ, RZ, R22 ;  /* 0x000000ffff097224 */ /* 0x000fe400078e0016 */
[----:B------:R-:W-:Y:S11]  /*124c0*/  IMAD.MOV.U32 R8, RZ, RZ, R23 ;  /* 0x000000ffff087224 */ /* 0x000ff600078e0017 */
[----:B------:R-:W-:Y:S09]  /*124d0*/  @!UPT UIADD3 URZ, URZ, URZ, URZ ;  /* 0x0000003f3f3ff290 */ /* 0x000ff2000fffe03f */
[----:B------:R-:W-:Y:S01]  /*124e0*/  STL.64 [R1+0x4b0], R16 ;  /* 0x0004b01001007387 */ /* 0x000fe20000100a00 */
[----:B------:R0:W-:Y:S03]  /*124f0*/  STL.64 [R1+0x4b8], R18 ;  /* 0x0004b81201007387 */ /* 0x0001e60000100a00 */
[----:B0-----:R-:W2:Y:S01]  /*12500*/  LDL.LU.64 R18, [R1+0x1428] ;  /* 0x0014280001127983 */ /* 0x001ea20000300a00 */
[----:B------:R-:W2:Y:S02]  /*12510*/  LDL.LU.64 R16, [R1+0x1420] ;  /* 0x0014200001107983 */ /* 0x000ea40000300a00 */
[----:B------:R-:W2:Y:S02]  /*12520*/  LDL.LU.64 R22, [R1+0x1418] ;  /* 0x0014180001167983 */ /* 0x000ea40000300a00 */
[C---:B--2---:R-:W-:Y:S01]  /*12530*/  HMMA.16816.F32 R20, R12.reuse, R22, R16 ;  /* 0x000000160c14723c */ /* 0x044fe20000001810 */
[----:B------:R-:W2:Y:S11]  /*12540*/  LDL.LU.64 R18, [R1+0x1410] ;  /* 0x0014100001127983 */ /* 0x000eb60000300a00 */
[----:B------:R-:W-:Y:S11]  /*12550*/  @!UPT UIADD3 URZ, URZ, URZ, URZ ;  /* 0x0000003f3f3ff290 */ /* 0x000ff6000fffe03f */
[----:B------:R-:W-:Y:S01]  /*12560*/  STL.64 [R1+0x4a0], R20 ;  /* 0x0004a01401007387 */ /* 0x000fe20000100a00 */
[----:B------:R0:W-:Y:S03]  /*12570*/  STL.64 [R1+0x4a8], R22 ;  /* 0x0004a81601007387 */ /* 0x0001e60000100a00 */
[----:B0-----:R-:W3:Y:S01]  /*12580*/  LDL.LU.64 R22, [R1+0x1408] ;  /* 0x0014080001167983 */ /* 0x001ee20000300a00 */
[----:B------:R-:W3:Y:S02]  /*12590*/  LDL.LU.64 R20, [R1+0x1400] ;  /* 0x0014000001147983 */ /* 0x000ee40000300a00 */
[C---:B---3--:R-:W-:Y:S11]  /*125a0*/  HMMA.16816.F32 R20, R12.reuse, R10, R20 ;  /* 0x0000000a0c14723c */ /* 0x048ff60000001814 */
[----:B------:R-:W-:Y:S11]  /*125b0*/  @!UPT UIADD3 URZ, URZ, URZ, URZ ;  /* 0x0000003f3f3ff290 */ /* 0x000ff6000fffe03f */
[----:B------:R-:W-:Y:S01]  /*125c0*/  @!UPT UIADD3 URZ, URZ, URZ, URZ ;  /* 0x0000003f3f3ff290 */ /* 0x000fe2000fffe03f */
[----:B------:R-:W-:Y:S01]  /*125d0*/  STL.64 [R1+0x490], R20 ;  /* 0x0004901401007387 */ /* 0x000fe20000100a00 */
[----:B------:R0:W-:Y:S03]  /*125e0*/  STL.64 [R1+0x498], R22 ;  /* 0x0004981601007387 */ /* 0x0001e60000100a00 */
[----:B0-----:R-:W3:Y:S01]  /*125f0*/  LDL.LU.64 R22, [R1+0x13f8] ;  /* 0x0013f80001167983 */ /* 0x001ee20000300a00 */
[----:B------:R-:W3:Y:S02]  /*12600*/  LDL.LU.64 R20, [R1+0x13f0] ;  /* 0x0013f00001147983 */ /* 0x000ee40000300a00 */
[----:B------:R-:W-:Y:S02]  /*12610*/  STL.64 [R1+0x1388], R10 ;  /* 0x0013880a01007387 */ /* 0x000fe40000100a00 */
[----:B--2---:R-:W-:Y:S02]  /*12620*/  IMAD.MOV.U32 R2, RZ, RZ, R18 ;  /* 0x000000ffff027224 */ /* 0x004fe400078e0012 */
[----:B------:R-:W-:Y:S01]  /*12630*/  IMAD.MOV.U32 R0, RZ, RZ, R19 ;  /* 0x000000ffff007224 */ /* 0x000fe200078e0013 */
[C---:B---3--:R-:W-:Y:S01]  /*12640*/  HMMA.16816.F32 R20, R12.reuse, R18, R20 ;  /* 0x000000120c14723c */ /* 0x048fe20000001814 */
[----:B------:R-:W2:Y:S11]  /*12650*/  LDL.LU.64 R18, [R1+0x13e8] ;  /* 0x0013e80001127983 */ /* 0x000eb60000300a00 */
[----:B------:R-:W-:Y:S11]  /*12660*/  @!UPT UIADD3 URZ, URZ, URZ, URZ ;  /* 0x0000003f3f3ff290 */ /* 0x000ff6000fffe03f */
[----:B------:R-:W-:Y:S01]  /*12670*/  STL.64 [R1+0x480], R20 ;  /* 0x0004801401007387 */ /* 0x000fe20000100a00 */
[----:B------:R0:W-:Y:S02]  /*12680*/  STL [R1+0x488], R22 ;  /* 0x0004881601007387 */ /* 0x0001e40000100800 */
[----:B------:R-:W-:Y:S02]  /*12690*/  IMAD.MOV.U32 R3, RZ, RZ, R23 ;  /* 0x000000ffff037224 */ /* 0x000fe400078e0017 */
[----:B0-----:R-:W2:Y:S01]  /*126a0*/  LDL.LU.64 R22, [R1+0x13e0] ;  /* 0x0013e00001167983 */ /* 0x001ea20000300a00 */
[----:B------:R-:W2:Y:S02]  /*126b0*/  LDL.LU.64 R20, [R1+0x13d8] ;  /* 0x0013d80001147983 */ /* 0x000ea40000300a00 */
[----:B------:R-:W-:Y:S01]  /*126c0*/  STL [R1+0xff8], R3 ;  /* 0x000ff80301007387 */ /* 0x000fe20000100800 */
[C---:B--2---:R-:W-:Y:S11]  /*126d0*/  HMMA.16816.F32 R20, R12.reuse, R18, R20 ;  /* 0x000000120c14723c */ /* 0x044ff60000001814 */
[----:B------:R-:W-:Y:S11]  /*126e0*/  @!UPT UIADD3 URZ, URZ, URZ, URZ ;  /* 0x0000003f3f3ff290 */ /* 0x000ff6000fffe03f */
[----:B------:R-:W-:Y:S01]  /*126f0*/  @!UPT UIADD3 URZ, URZ, URZ, URZ ;  /* 0x0000003f3f3ff290 */ /* 0x000fe2000fffe03f */
[----:B------:R-:W-:Y:S01]  /*12700*/  STL.64 [R1+0x470], R20 ;  /* 0x0004701401007387 */ /* 0x000fe20000100a00 */
[----:B------:R0:W-:Y:S03]  /*12710*/  STL.64 [R1+0x478], R22 ;  /* 0x0004781601007387 */ /* 0x0001e60000100a00 */
[----:B0-----:R-:W2:Y:S01]  /*12720*/  LDL.LU.64 R22, [R1+0x13d0] ;  /* 0x0013d00001167983 */ /* 0x001ea20000300a00 */
[----:B------:R-:W2:Y:S02]  /*12730*/  LDL.LU.64 R20, [R1+0x13c8] ;  /* 0x0013c80001147983 */ /* 0x000ea40000300a00 */
[----:B------:R-:W-:Y:S02]  /*12740*/  IMAD.MOV.U32 R5, RZ, RZ, R18 ;  /* 0x000000ffff057224 */ /* 0x000fe400078e0012 */
[----:B------:R-:W-:Y:S02]  /*12750*/  IMAD.MOV.U32 R4, RZ, RZ, R19 ;  /* 0x000000ffff047224 */ /* 0x000fe400078e0013 */
[----:B------:R-:W3:Y:S01]  /*12760*/  LDL.LU.64 R18, [R1+0x13c0] ;  /* 0x0013c00001127983 */ /* 0x000ee20000300a00 */
[----:B------:R-:W3:Y:S01]  /*12770*/  LDL.LU.64 R16, [R1+0x13b8] ;  /* 0x0013b80001107983 */ /* 0x000ee20000300a00 */
[----:B--2---:R-:W-:Y:S11]  /*12780*/  HMMA.16816.F32 R12, R12, R26, R20 ;  /* 0x0000001a0c0c723c */ /* 0x004ff60000001814 */
[----:B------:R-:W-:Y:S11]  /*12790*/  @!UPT UIADD3 URZ, URZ, URZ, URZ ;  /* 0x0000003f3f3ff290 */ /* 0x000ff6000fffe03f */
[----:B------:R-:W-:Y:S01]  /*127a0*/  @!UPT UIADD3 URZ, URZ, URZ, URZ ;  /* 0x0000003f3f3ff290 */ /* 0x000fe2000fffe03f */
[----:B------:R-:W-:Y:S01]  /*127b0*/  STL.64 [R1+0x240], R12 ;  /* 0x0002400c01007387 */ /* 0x000fe20000100a00 */
[----:B------:R-:W-:Y:S02]  /*127c0*/  STL [R1+0x248], R14 ;  /* 0x0002480e01007387 */ /* 0x000fe40000100800 */
[----:B------:R0:W-:Y:S02]  /*127d0*/  STL.64 [R1+0x1358], R26 ;  /* 0x0013581a01007387 */ /* 0x0001e40000100a00 */
[----:B------:R-:W3:Y:S01]  /*127e0*/  LDL.LU R24, [R1+0x2e0] ;  /* 0x0002e00001187983 */ /* 0x000ee20000300800 */
[----:B------:R-:W3:Y:S01]  /*127f0*/  LDL.LU R25, [R1+0x2e4] ;  /* 0x0002e40001197983 */ /* 0x000ee20000300800 */
[----:B------:R-:W-:Y:S02]  /*12800*/  IMAD.MOV.U32 R3, RZ, RZ, R15 ;  /* 0x000000ffff037224 */ /* 0x000fe400078e000f */
[----:B------:R-:W-:Y:S01]  /*12810*/  IMAD.MOV.U32 R15, RZ, RZ, R8 ;  /* 0x000000ffff0f7224 */ /* 0x000fe200078e0008 */
[----:B0-----:R-:W3:Y:S01]  /*12820*/  LDL.LU R26, [R1+0x2e8] ;  /* 0x0002e800011a7983 */ /* 0x001ee20000300800 */
[----:B------:R-:W3:Y:S02]  /*12830*/  LDL.LU R27, [R1+0x2ec] ;  /* 0x0002ec00011b7983 */ /* 0x000ee40000300800 */
[----:B------:R-:W-:-:S05]  /*12840*/  IMAD.MOV.U32 R14, RZ, RZ, R9 ;  /* 0x000000ffff0e7224 */ /* 0x000fca00078e0009 */
[----:B------:R0:W-:Y:S01]  /*12850*/  STL.64 [R1+0x13b0], R14 ;  /* 0x0013b00e01007387 */ /* 0x0001e20000100a00 */
[----:B------:R-:W2:Y:S02]  /*12860*/  LDL.LU R20, [R1+0x2c0] ;  /* 0x0002c00001147983 */ /* 0x000ea40000300800 */
[----:B------:R-:W2:Y:S02]  /*12870*/  LDL.LU R21, [R1+0x2c4] ;  /* 0x0002c40001157983 */ /* 0x000ea40000300800 */
[----:B------:R-:W4:Y:S01]  /*12880*/  LDL.LU R22, [R1+0x2c8] ;  /* 0x0002c80001167983 */ /* 0x000f220000300800 */
[----:B------:R-:W4:Y:S01]  /*12890*/  LDL.LU R23, [R1+0x2cc] ;  /* 0x0002cc0001177983 */ /* 0x000f220000300800 */
[----:B------:R-:W2:Y:S02]  /*128a0*/  LDL.LU R12, [R1+0x2d0] ;  /* 0x0002d000010c7983 */ /* 0x000ea40000300800 */
[----:B------:R-:W2:Y:S01]  /*128b0*/  LDL.LU R13, [R1+0x2d4] ;  /* 0x0002d400010d7983 */ /* 0x000ea20000300800 */
[----:B0-----:R-:W2:Y:S01]  /*128c0*/  LDL.LU R14, [R1+0x2d8] ;  /* 0x0002d800010e7983 */ /* 0x001ea20000300800 */
[----:B------:R-:W2:Y:S01]  /*128d0*/  LDL.LU R15, [R1+0x2dc] ;  /* 0x0002dc00010f7983 */ /* 0x000ea20000300800 */
[----:B---3--:R-:W-:Y:S02]  /*128e0*/  HMMA.16816.F32 R24, R16, R6, R24 ;  /* 0x000000061018723c */ /* 0x008fe40000001818 */
[----:B----4-:R0:W-:Y:S01]  /*128f0*/  STL.64 [R1+0x13a8], R22 ;  /* 0x0013a81601007387 */ /* 0x0101e20000100a00 */
[----:B--2---:R-:W-:Y:S03]  /*12900*/  STL.64 [R1+0x13a0], R20 ;  /* 0x0013a01401007387 */ /* 0x004fe60000100a00 */
[----:B------:R-:W2:Y:S04]  /*12910*/  LDL.64 R10, [R1+0x98] ;  /* 0x00009800010a7983 */ /* 0x000ea80000100a00 */
[----:B0-----:R-:W3:Y:S01]  /*12920*/  LDL.64 R22, [R1+0xb8] ;  /* 0x0000b80001167983 */ /* 0x001ee20000100a00 */
[----:B------:R-:W-:Y:S02]  /*12930*/  STL [R1+0xffc], R3 ;  /* 0x000ffc0301007387 */ /* 0x000fe40000100800 */
[----:B------:R0:W-:Y:S10]  /*12940*/  STL.64 [R1+0x1360], R6 ;  /* 0x0013600601007387 */ /* 0x0001f40000100a00 */
[----:B------:R-:W-:Y:S01]  /*12950*/  STL.64 [R1+0x450], R24 ;  /* 0x0004501801007387 */ /* 0x000fe20000100a00 */
[----:B------:R-:W-:Y:S01]  /*12960*/  STL.64 [R1+0x458], R26 ;  /* 0x0004581a01007387 */ /* 0x000fe20000100a00 */
[----:B0-----:R-:W-:-:S02]  /*12970*/  IMAD.MOV.U32 R6, RZ, RZ, R2 ;  /* 0x000000ffff067224 */ /* 0x001fc400078e0002 */
[----:B------:R-:W-:-:S05]  /*12980*/  IMAD.MOV.U32 R7, RZ, RZ, R0 ;  /* 0x000000ffff077224 */ /* 0x000fca00078e0000 */
[----:B------:R-:W-:Y:S01]  /*12990*/  STL.64 [R1+0x1380], R6 ;  /* 0x0013800601007387 */ /* 0x000fe20000100a00 */
[----:B------:R0:W-:Y:S03]  /*129a0*/  STL.64 [R1+0x1378], R4 ;  /* 0x0013780401007387 */ /* 0x0001e60000100a00 */
[----:B0-----:R-:W4:Y:S01]  /*129b0*/  LDL.LU R4, [R1+0x2a0] ;  /* 0x0002a00001047983 */ /* 0x001f220000300800 */
[----:B------:R-:W4:Y:S02]  /*129c0*/  LDL.LU R5, [R1+0x2a4] ;  /* 0x0002a40001057983 */ /* 0x000f240000300800 */
[----:B------:R-:W2:Y:S02]  /*129d0*/  LDL.LU R6, [R1+0x2a8] ;  /* 0x0002a80001067983 */ /* 0x000ea40000300800 */
[----:B------:R-:W2:Y:S02]  /*129e0*/  LDL.LU R7, [R1+0x2ac] ;  /* 0x0002ac0001077983 */ /* 0x000ea40000300800 */
[----:B--2---:R-:W-:Y:S01]  /*129f0*/  STL.64 [R1+0x1398], R6 ;  /* 0x0013980601007387 */ /* 0x004fe20000100a00 */
[----:B----4-:R0:W-:Y:S03]  /*12a00*/  STL.64 [R1+0x1390], R4 ;  /* 0x0013900401007387 */ /* 0x0101e60000100a00 */
[----:B0-----:R-:W2:Y:S01]  /*12a10*/  LDL.LU R4, [R1+0x2b0] ;  /* 0x0002b00001047983 */ /* 0x001ea20000300800 */
[----:B------:R-:W2:Y:S02]  /*12a20*/  LDL.LU R5, [R1+0x2b4] ;  /* 0x0002b40001057983 */ /* 0x000ea40000300800 */
[----:B------:R-:W2:Y:S02]  /*12a30*/  LDL.LU R6, [R1+0x2b8] ;  /* 0x0002b80001067983 */ /* 0x000ea40000300800 */
[----:B------:R-:W2:Y:S01]  /*12a40*/  LDL.LU R7, [R1+0x2bc] ;  /* 0x0002bc0001077983 */ /* 0x000ea20000300800 */
[----:B------:R-:W4:Y:S01]  /*12a50*/  LDL.LU R24, [R1+0x280] ;  /* 0x0002800001187983 */ /* 0x000f220000300800 */
[----:B------:R-:W4:Y:S02]  /*12a60*/  LDL.LU R25, [R1+0x284] ;  /* 0x0002840001197983 */ /* 0x000f240000300800 */
[----:B------:R-:W2:Y:S02]  /*12a70*/  LDL.LU R26, [R1+0x288] ;  /* 0x00028800011a7983 */ /* 0x000ea40000300800 */
[----:B------:R-:W2:Y:S01]  /*12a80*/  LDL.LU R27, [R1+0x28c] ;  /* 0x00028c00011b7983 */ /* 0x000ea20000300800 */
[C---:B---3--:R-:W-:Y:S01]  /*12a90*/  HMMA.16816.F32 R12, R16.reuse, R22, R12 ;  /* 0x00000016100c723c */ /* 0x048fe2000000180c */
[----:B--2---:R-:W-:Y:S01]  /*12aa0*/  STL.64 [R1+0x1370], R26 ;  /* 0x0013701a01007387 */ /* 0x004fe20000100a00 */
[----:B----4-:R0:W-:Y:S03]  /*12ab0*/  STL.64 [R1+0x1368], R24 ;  /* 0x0013681801007387 */ /* 0x0101e60000100a00 */
[----:B0-----:R-:W2:Y:S01]  /*12ac0*/  LDL.LU R24, [R1+0x290] ;  /* 0x0002900001187983 */ /* 0x001ea20000300800 */
[----:B------:R-:W2:Y:S02]  /*12ad0*/  LDL.LU R25, [R1+0x294] ;  /* 0x0002940001197983 */ /* 0x000ea40000300800 */
[----:B------:R-:W2:Y:S02]  /*12ae0*/  LDL.LU R26, [R1+0x298] ;  /* 0x00029800011a7983 */ /* 0x000ea40000300800 */
[----:B------:R-:W2:Y:S11]  /*12af0*/  LDL.LU R27, [R1+0x29c] ;  /* 0x00029c00011b7983 */ /* 0x000eb60000300800 */
[----:B------:R-:W-:Y:S02]  /*12b00*/  @!UPT UIADD3 URZ, URZ, URZ, URZ ;  /* 0x0000003f3f3ff290 */ /* 0x000fe4000fffe03f */
[----:B------:R0:W-:Y:S01]  /*12b10*/  STL.64 [R1+0x440], R12 ;  /* 0x0004400c01007387 */ /* 0x0001e20000100a00 */
[----:B------:R1:W-:Y:S02]  /*12b20*/  STL.64 [R1+0x448], R14 ;  /* 0x0004480e01007387 */ /* 0x0003e40000100a00 */
[----:B0-----:R-:W-:Y:S01]  /*12b30*/  IMAD.MOV.U32 R13, RZ, RZ, R22 ;  /* 0x000000ffff0d7224 */ /* 0x001fe200078e0016 */
[----:B-1----:R-:W3:Y:S01]  /*12b40*/  LDL.LU.64 R14, [R1+0x13b0] ;  /* 0x0013b000010e7983 */ /* 0x002ee20000300a00 */
[----:B------:R-:W-:Y:S02]  /*12b50*/  IMAD.MOV.U32 R12, RZ, RZ, R23 ;  /* 0x000000ffff0c7224 */ /* 0x000fe400078e0017 */
[----:B------:R-:W3:Y:S02]  /*12b60*/  LDL.LU.64 R22, [R1+0x13a8] ;  /* 0x0013a80001167983 */ /* 0x000ee40000300a00 */
[----:B------:R-:W3:Y:S01]  /*12b70*/  LDL.LU.64 R20, [R1+0x13a0] ;  /* 0x0013a00001147983 */ /* 0x000ee20000300a00 */
[----:B------:R-:W-:Y:S01]  /*12b80*/  HMMA.16816.F32 R4, R16, R10, R4 ;  /* 0x0000000a1004723c */ /* 0x000fe20000001804 */
[----:B------:R-:W-:-:S02]  /*12b90*/  IMAD.MOV.U32 R2, RZ, RZ, R10 ;  /* 0x000000ffff027224 */ /* 0x000fc400078e000a */
[----:B------:R-:W-:-:S05]  /*12ba0*/  IMAD.MOV.U32 R0, RZ, RZ, R11 ;  /* 0x000000ffff007224 */ /* 0x000fca00078e000b */
[C---:B---3--:R-:W-:Y:S11]  /*12bb0*/  HMMA.16816.F32 R20, R16.reuse, R14, R20 ;  /* 0x0000000e1014723c */ /* 0x048ff60000001814 */
[----:B------:R-:W-:Y:S11]  /*12bc0*/  @!UPT UIADD3 URZ, URZ, URZ, URZ ;  /* 0x0000003f3f3ff290 */ /* 0x000ff6000fffe03f */
[----:B------:R-:W-:Y:S01]  /*12bd0*/  @!UPT UIADD3 URZ, URZ, URZ, URZ ;  /* 0x0000003f3f3ff290 */ /* 0x000fe2000fffe03f */
[----:B------:R0:W-:Y:S01]  /*12be0*/  STL.64 [R1+0x420], R20 ;  /* 0x0004201401007387 */ /* 0x0001e20000100a00 */
[----:B------:R1:W-:Y:S03]  /*12bf0*/  STL.64 [R1+0x428], R22 ;  /* 0x0004281601007387 */ /* 0x0003e60000100a00 */
[----:B0-----:R-:W3:Y:S01]  /*12c00*/  LDL.LU R20, [R1+0x1e0] ;  /* 0x0001e00001147983 */ /* 0x001ee20000300800 */
[----:B------:R-:W3:Y:S02]  /*12c10*/  LDL.LU R21, [R1+0x1e4] ;  /* 0x0001e40001157983 */ /* 0x000ee40000300800 */
[----:B-1----:R-:W3:Y:S02]  /*12c20*/  LDL.LU R22, [R1+0x1e8] ;  /* 0x0001e80001167983 */ /* 0x002ee40000300800 */
[----:B------:R-:W3:Y:S01]  /*12c30*/  LDL.LU R23, [R1+0x1ec] ;  /* 0x0001ec0001177983 */ /* 0x000ee20000300800 */
[----:B------:R-:W-:Y:S01]  /*12c40*/  STL.64 [R1+0x1330], R14 ;  /* 0x0013300e01007387 */ /* 0x000fe20000100a00 */
[----:B------:R-:W-:Y:S02]  /*12c50*/  STL.64 [R1+0x410], R4 ;  /* 0x0004100401007387 */ /* 0x000fe40000100a00 */
[----:B------:R0:W-:Y:S02]  /*12c60*/  STL.64 [R1+0x418], R6 ;  /* 0x0004180601007387 */ /* 0x0001e40000100a00 */
[----:B0-----:R-:W4:Y:S01]  /*12c70*/  LDL.LU.64 R6, [R1+0x1398] ;  /* 0x0013980001067983 */ /* 0x001f220000300a00 */
[----:B------:R-:W4:Y:S02]  /*12c80*/  LDL.LU.64 R4, [R1+0x1390] ;  /* 0x0013900001047983 */ /* 0x000f240000300a00 */
[----:B------:R-:W4:Y:S02]  /*12c90*/  LDL.LU.64 R10, [R1+0x1388] ;  /* 0x00138800010a7983 */ /* 0x000f240000300a00 */
[----:B----4-:R-:W-:Y:S01]  /*12ca0*/  HMMA.16816.F32 R4, R16, R10, R4 ;  /* 0x0000000a1004723c */ /* 0x010fe20000001804 */
[----:B------:R-:W-:-:S02]  /*12cb0*/  IMAD.MOV.U32 R28, RZ, RZ, R10 ;  /* 0x000000ffff1c7224 */ /* 0x000fc400078e000a */
[----:B------:R-:W-:Y:S11]  /*12cc0*/  IMAD.MOV.U32 R3, RZ, RZ, R11 ;  /* 0x000000ffff037224 */ /* 0x000ff600078e000b */
[----:B------:R-:W-:Y:S09]  /*12cd0*/  @!UPT UIADD3 URZ, URZ, URZ, URZ ;  /* 0x0000003f3f3ff290 */ /* 0x000ff2000fffe03f */
[----:B------:R-:W-:Y:S01]  /*12ce0*/  STL.64 [R1+0x330], R4 ;  /* 0x0003300401007387 */ /* 0x000fe20000100a00 */
[----:B------:R0:W-:Y:S03]  /*12cf0*/  STL.64 [R1+0x338], R6 ;  /* 0x0003380601007387 */ /* 0x0001e60000100a00 */
[----:B0-----:R-:W2:Y:S01]  /*12d00*/  LDL.LU.64 R6, [R1+0x1380] ;  /* 0x0013800001067983 */ /* 0x001ea20000300a00 */
[----:B------:R-:W4:Y:S02]  /*12d10*/  LDL.LU.64 R4, [R1+0x1378] ;  /* 0x0013780001047983 */ /* 0x000f240000300a00 */
[----:B------:R-:W2:Y:S02]  /*12d20*/  LDL.LU R8, [R1+0x170] ;  /* 0x0001700001087983 */ /* 0x000ea40000300800 */
[----:B------:R-:W2:Y:S01]  /*12d30*/  LDL.LU R9, [R1+0x174] ;  /* 0x0001740001097983 */ /* 0x000ea20000300800 */
[----:B------:R-:W2:Y:S01]  /*12d40*/  LDL.LU R10, [R1+0x178] ;  /* 0x00017800010a7983 */ /* 0x000ea20000300800 */
[----:B------:R-:W2:Y:S02]  /*12d50*/  LDL.LU R11, [R1+0x17c] ;  /* 0x00017c00010b7983 */ /* 0x000ea40000300800 */
[----:B------:R-:W-:-:S02]  /*12d60*/  IMAD.MOV.U32 R14, RZ, RZ, R13 ;  /* 0x000000ffff0e7224 */ /* 0x000fc400078e000d */
[----:B------:R-:W-:-:S05]  /*12d70*/  IMAD.MOV.U32 R15, RZ, RZ, R12 ;  /* 0x000000ffff0f7224 */ /* 0x000fca00078e000c */
[----:B------:R0:W-:Y:S01]  /*12d80*/  STL.64 [R1+0x1340], R14 ;  /* 0x0013400e01007387 */ /* 0x0001e20000100a00 */
[----:B------:R-:W3:Y:S02]  /*12d90*/  LDL.LU R12, [R1+0x1c0] ;  /* 0x0001c000010c7983 */ /* 0x000ee40000300800 */
[----:B------:R-:W3:Y:S01]  /*12da0*/  LDL.LU R13, [R1+0x1c4] ;  /* 0x0001c400010d7983 */ /* 0x000ee20000300800 */
[----:B0-----:R-:W3:Y:S01]  /*12db0*/  LDL.LU R14, [R1+0x1c8] ;  /* 0x0001c800010e7983 */ /* 0x001ee20000300800 */
[----:B------:R-:W3:Y:S03]  /*12dc0*/  LDL.LU R15, [R1+0x1cc] ;  /* 0x0001cc00010f7983 */ /* 0x000ee60000300800 */
[----:B--2---:R0:W-:Y:S01]  /*12dd0*/  STL.64 [R1+0x1308], R10 ;  /* 0x0013080a01007387 */ /* 0x0041e20000100a00 */
[----:B------:R-:W-:Y:S02]  /*12de0*/  STL.64 [R1+0x1300], R8 ;  /* 0x0013000801007387 */ /* 0x000fe40000100a00 */
[----:B0-----:R-:W-:-:S02]  /*12df0*/  IMAD.MOV.U32 R10, RZ, RZ, R28 ;  /* 0x000000ffff0a7224 */ /* 0x001fc400078e001c */
[----:B------:R-:W-:-:S05]  /*12e00*/  IMAD.MOV.U32 R11, RZ, RZ, R3 ;  /* 0x000000ffff0b7224 */ /* 0x000fca00078e0003 */
[----:B------:R4:W-:Y:S02]  /*12e10*/  STL.64 [R1+0x1318], R10 ;  /* 0x0013180a01007387 */ /* 0x0009e40000100a00 */
[----:B----4-:R-:W-:Y:S02]  /*12e20*/  IMAD.MOV.U32 R10, RZ, RZ, R5 ;  /* 0x000000ffff0a7224 */ /* 0x010fe400078e0005 */
[----:B------:R-:W-:Y:S02]  /*12e30*/  IMAD.MOV.U32 R11, RZ, RZ, R4 ;  /* 0x000000ffff0b7224 */ /* 0x000fe400078e0004 */
[C---:B------:R-:W-:Y:S01]  /*12e40*/  HMMA.16816.F32 R4, R16.reuse, R6, R24 ;  /* 0x000000061004723c */ /* 0x040fe20000001818 */
[----:B------:R-:W2:Y:S01]  /*12e50*/  LDL.LU.64 R26, [R1+0x1370] ;  /* 0x00137000011a7983 */ /* 0x000ea20000300a00 */
[----:B------:R-:W2:Y:S11]  /*12e60*/  LDL.LU.64 R24, [R1+0x1368] ;  /* 0x0013680001187983 */ /* 0x000eb60000300a00 */
[----:B------:R-:W-:Y:S10]  /*12e70*/  @!UPT UIADD3 URZ, URZ, URZ, URZ ;  /* 0x0000003f3f3ff290 */ /* 0x000ff4000fffe03f */
[----:B------:R-:W-:Y:S01]  /*12e80*/  STL.64 [R1+0x360], R4 ;  /* 0x0003600401007387 */ /* 0x000fe20000100a00 */
[----:B------:R0:W-:Y:S03]  /*12e90*/  STL.64 [R1+0x368], R6 ;  /* 0x0003680601007387 */ /* 0x0001e60000100a00 */
[----:B0-----:R-:W4:Y:S01]  /*12ea0*/  LDL.LU.64 R6, [R1+0x1360] ;  /* 0x0013600001067983 */ /* 0x001f220000300a00 */
[----:B--2---:R-:W-:Y:S03]  /*12eb0*/  HMMA.16816.F32 R8, R16, R10, R24 ;  /* 0x0000000a1008723c */ /* 0x004fe60000001818 */
[----:B------:R-:W3:Y:S11]  /*12ec0*/  LDL.LU.64 R26, [R1+0x1358] ;  /* 0x00135800011a7983 */ /* 0x000ef60000300a00 */
[----:B------:R-:W-:Y:S09]  /*12ed0*/  @!UPT UIADD3 URZ, URZ, URZ, URZ ;  /* 0x0000003f3f3ff290 */ /* 0x000ff2000fffe03f */
[----:B------:R-:W-:Y:S01]  /*12ee0*/  STL.64 [R1+0x3e0], R8 ;  /* 0x0003e00801007387 */ /* 0x000fe20000100a00 */
[----:B------:R0:W-:Y:S02]  /*12ef0*/  STL [R1+0x3e8], R10 ;  /* 0x0003e80a01007387 */ /* 0x0001e40000100800 */
[----:B------:R-:W-:Y:S02]  /*12f00*/  IMAD.MOV.U32 R3, RZ, RZ, R11 ;  /* 0x000000ffff037224 */ /* 0x000fe400078e000b */
[----:B------:R-:W-:Y:S02]  /*12f10*/  IMAD.MOV.U32 R11, RZ, RZ, R0 ;  /* 0x000000ffff0b7224 */ /* 0x000fe400078e0000 */
[----:B0-----:R-:W-:-:S05]  /*12f20*/  IMAD.MOV.U32 R10, RZ, RZ, R2 ;  /* 0x000000ffff0a7224 */ /* 0x001fca00078e0002 */
[----:B------:R0:W-:Y:S01]  /*12f30*/  STL.64 [R1+0x1338], R10 ;  /* 0x0013380a01007387 */ /* 0x0001e20000100a00 */
[----:B------:R-:W2:Y:S02]  /*12f40*/  LDL.LU R8, [R1+0x1b0] ;  /* 0x0001b00001087983 */ /* 0x000ea40000300800 */
[----:B------:R-:W2:Y:S01]  /*12f50*/  LDL.LU R9, [R1+0x1b4] ;  /* 0x0001b40001097983 */ /* 0x000ea20000300800 */
[----:B0-----:R-:W2:Y:S01]  /*12f60*/  LDL.LU R10, [R1+0x1b8] ;  /* 0x0001b800010a7983 */ /* 0x001ea20000300800 */
[----:B------:R-:W2:Y:S02]  /*12f70*/  LDL.LU R11, [R1+0x1bc] ;  /* 0x0001bc00010b7983 */ /* 0x000ea40000300800 */
[----:B------:R-:W-:Y:S01]  /*12f80*/  STL [R1+0x10b4], R3 ;  /* 0x0010b40301007387 */ /* 0x000fe20000100800 */
[----:B---3--:R-:W-:Y:S01]  /*12f90*/  HMMA.16816.F32 R16, R16, R26, R20 ;  /* 0x0000001a1010723c */ /* 0x008fe20000001814 */
[----:B------:R-:W4:Y:S01]  /*12fa0*/  LDL.LU.64 R22, [R1+0x1350] ;  /* 0x0013500001167983 */ /* 0x000f220000300a00 */
[----:B------:R-:W4:Y:S11]  /*12fb0*/  LDL.LU.64 R20, [R1+0x1348] ;  /* 0x0013480001147983 */ /* 0x000f360000300a00 */
[----:B------:R-:W-:Y:S10]  /*12fc0*/  @!UPT UIADD3 URZ, URZ, URZ, URZ ;  /* 0x0000003f3f3ff290 */ /* 0x000ff4000fffe03f */
[----:B------:R0:W-:Y:S01]  /*12fd0*/  STL.64 [R1+0x3d0], R16 ;  /* 0x0003d01001007387 */ /* 0x0001e20000100a00 */
[----:B------:R1:W-:Y:S03]  /*12fe0*/  STL.64 [R1+0x3d8], R18 ;  /* 0x0003d81201007387 */ /* 0x0003e60000100a00 */
[----:B0-----:R-:W3:Y:S01]  /*12ff0*/  LDL.LU R16, [R1+0x1a0] ;  /* 0x0001a00001107983 */ /* 0x001ee20000300800 */
[----:B------:R-:W3:Y:S02]  /*13000*/  LDL.LU R17, [R1+0x1a4] ;  /* 0x0001a40001117983 */ /* 0x000ee40000300800 */
[----:B-1----:R-:W3:Y:S02]  /*13010*/  LDL.LU R18, [R1+0x1a8] ;  /* 0x0001a80001127983 */ /* 0x002ee40000300800 */
[----:B------:R-:W3:Y:S01]  /*13020*/  LDL.LU R19, [R1+0x1ac] ;  /* 0x0001ac0001137983 */ /* 0x000ee20000300800 */
[----:B------:R0:W-:Y:S01]  /*13030*/  STL.64 [R1+0x1310], R26 ;  /* 0x0013101a01007387 */ /* 0x0001e20000100a00 */
[----:B------:R-:W2:Y:S02]  /*13040*/  LDL.LU R24, [R1+0x180] ;  /* 0x0001800001187983 */ /* 0x000ea40000300800 */
[----:B------:R-:W2:Y:S01]  /*13050*/  LDL.LU R25, [R1+0x184] ;  /* 0x0001840001197983 */ /* 0x000ea20000300800 */
[----:B0-----:R-:W2:Y:S01]  /*13060*/  LDL.LU R26, [R1+0x188] ;  /* 0x00018800011a7983 */ /* 0x001ea20000300800 */
[----:B------:R-:W2:Y:S01]  /*13070*/  LDL.LU R27, [R1+0x18c] ;  /* 0x00018c00011b7983 */ /* 0x000ea20000300800 */
[C---:B----4-:R-:W-:Y:S02]  /*13080*/  HMMA.16816.F32 R4, R20.reuse, R6, R12 ;  /* 0x000000061404723c */ /* 0x050fe4000000180c */
[----:B--2---:R-:W-:Y:S01]  /*13090*/  STL.64 [R1+0x1328], R26 ;  /* 0x0013281a01007387 */ /* 0x004fe20000100a00 */
[----:B------:R0:W-:Y:S03]  /*130a0*/  STL.64 [R1+0x1320], R24 ;  /* 0x0013201801007387 */ /* 0x0001e60000100a00 */
[----:B0-----:R-:W2:Y:S01]  /*130b0*/  LDL.LU R24, [R1+0x190] ;  /* 0x0001900001187983 */ /* 0x001ea20000300800 */
[----:B------:R-:W2:Y:S02]  /*130c0*/  LDL.LU R25, [R1+0x194] ;  /* 0x0001940001197983 */ /* 0x000ea40000300800 */
[----:B------:R-:W2:Y:S02]  /*130d0*/  LDL.LU R26, [R1+0x198] ;  /* 0x00019800011a7983 */ /* 0x000ea40000300800 */
[----:B------:R-:W2:Y:S01]  /*130e0*/  LDL.LU R27, [R1+0x19c] ;  /* 0x00019c00011b7983 */ /* 0x000ea20000300800 */
[----:B------:R-:W4:Y:S11]  /*130f0*/  LDL.LU.64 R14, [R1+0x1340] ;  /* 0x00134000010e7983 */ /* 0x000f360000300a00 */
[----:B------:R0:W-:Y:S02]  /*13100*/  STL.64 [R1+0x630], R4 ;  /* 0x0006300401007387 */ /* 0x0001e40000100a00 */
[----:B------:R1:W-:Y:S01]  /*13110*/  STL.64 [R1+0x638], R6 ;  /* 0x0006380601007387 */ /* 0x0003e20000100a00 */
[----:B0-----:R-:W2:Y:S01]  /*13120*/  LDL.LU R4, [R1+0x160] ;  /* 0x0001600001047983 */ /* 0x001ea20000300800 */
[----:B------:R-:W2:Y:S02]  /*13130*/  LDL.LU R5, [R1+0x164] ;  /* 0x0001640001057983 */ /* 0x000ea40000300800 */
[----:B-1----:R-:W2:Y:S02]  /*13140*/  LDL.LU R6, [R1+0x168] ;  /* 0x0001680001067983 */ /* 0x002ea40000300800 */
[----:B------:R-:W2:Y:S01]  /*13150*/  LDL.LU R7, [R1+0x16c] ;  /* 0x00016c0001077983 */ /* 0x000ea20000300800 */
[C---:B----4-:R-:W-:Y:S01]  /*13160*/  HMMA.16816.F32 R12, R20.reuse, R14, R8 ;  /* 0x0000000e140c723c */ /* 0x050fe20000001808 */
[----:B------:R-:W2:Y:S11]  /*13170*/  LDL.LU.64 R10, [R1+0x1338] ;  /* 0x00133800010a7983 */ /* 0x000eb60000300a00 */
[----:B------:R-:W-:Y:S11]  /*13180*/  @!UPT UIADD3 URZ, URZ, URZ, URZ ;  /* 0x0000003f3f3ff290 */ /* 0x000ff6000fffe03f */
[----:B------:R-:W-:Y:S01]  /*13190*/  STL.64 [R1+0x620], R12 ;  /* 0x0006200c01007387 */ /* 0x000fe20000100a00 */
[----:B------:R0:W-:Y:S03]  /*131a0*/  STL.64 [R1+0x628], R14 ;  /* 0x0006280e01007387 */ /* 0x0001e60000100a00 */
[----:B0-----:R-:W3:Y:S02]  /*131b0*/  LDL.LU.64 R14, [R1+0x1330] ;  /* 0x00133000010e7983 */ /* 0x001ee40000300a00 */
[C---:B---3--:R-:W-:Y:S02]  /*131c0*/  HMMA.16816.F32 R16, R20.reuse, R14, R16 ;  /* 0x0000000e1410723c */ /* 0x048fe40000001810 */
[----:B------:R-:W3:Y:S04]  /*131d0*/  LDL R15, [R1+0x398] ;  /* 0x00039800010f7983 */ /* 0x000ee80000100800 */
[----:B---3--:R0:W-:Y:S11]  /*131e0*/  STL [R1+0x125c], R15 ;  /* 0x00125c0f01007387 */ /* 0x0081f60000100800 */
[----:B------:R-:W-:Y:S06]  /*131f0*/  @!UPT UIADD3 URZ, URZ, URZ, URZ ;  /* 0x0000003f3f3ff290 */ /* 0x000fec000fffe03f */
[----:B------:R1:W-:Y:S02]  /*13200*/  STL.64 [R1+0x610], R16 ;  /* 0x0006101001007387 */ /* 0x0003e40000100a00 */
[----:B------:R3:W-:Y:S01]  /*13210*/  STL.64 [R1+0x618], R18 ;  /* 0x0006181201007387 */ /* 0x0007e20000100a00 */
[----:B0-----:R-:W4:Y:S01]  /*13220*/  LDL.LU.64 R14, [R1+0x8] ;  /* 0x00000800010e7983 */ /* 0x001f220000300a00 */
[----:B-1----:R-:W4:Y:S02]  /*13230*/  LDL.LU R16, [R1+0x10] ;  /* 0x0000100001107983 */ /* 0x002f240000300800 */
[----:B------:R-:W4:Y:S01]  /*13240*/  LDL.LU R17, [R1+0x14] ;  /* 0x0000140001117983 */ /* 0x000f220000300800 */
[----:B---3--:R-:W3:Y:S01]  /*13250*/  LDL.LU R18, [R1+0x18] ;  /* 0x0000180001127983 */ /* 0x008ee20000300800 */
[----:B------:R-:W3:Y:S01]  /*13260*/  LDL.LU R19, [R1+0x1c] ;  /* 0x00001c0001137983 */ /* 0x000ee20000300800 */
[C---:B--2---:R-:W-:Y:S02]  /*13270*/  HMMA.16816.F32 R8, R20.reuse, R10, R24 ;  /* 0x0000000a1408723c */ /* 0x044fe40000001818 */
[----:B---3--:R-:W-:Y:S01]  /*13280*/  STL.64 [R1+0x1268], R18 ;  /* 0x0012681201007387 */ /* 0x008fe20000100a00 */
[----:B----4-:R0:W-:Y:S03]  /*13290*/  STL.64 [R1+0x1260], R16 ;  /* 0x0012601001007387 */ /* 0x0101e60000100a00 */
[----:B0-----:R-:W2:Y:S01]  /*132a0*/  LDL.LU R16, [R1+0x20] ;  /* 0x0000200001107983 */ /* 0x001ea20000300800 */
[----:B------:R-:W2:Y:S02]  /*132b0*/  LDL.LU R17, [R1+0x24] ;  /* 0x0000240001117983 */ /* 0x000ea40000300800 */
[----:B------:R-:W3:Y:S02]  /*132c0*/  LDL.LU R18, [R1+0x28] ;  /* 0x0000280001127983 */ /* 0x000ee40000300800 */
[----:B------:R-:W3:Y:S02]  /*132d0*/  LDL.LU R19, [R1+0x2c] ;  /* 0x00002c0001137983 */ /* 0x000ee40000300800 */
[----:B---3--:R0:W-:Y:S01]  /*132e0*/  STL.64 [R1+0x1278], R18 ;  /* 0x0012781201007387 */ /* 0x0081e20000100a00 */
[----:B--2---:R-:W-:Y:S03]  /*132f0*/  STL.64 [R1+0x1270], R16 ;  /* 0x0012701001007387 */ /* 0x004fe60000100a00 */
[----:B0-----:R-:W2:Y:S01]  /*13300*/  LDL.LU.64 R18, [R1+0x78] ;  /* 0x0000780001127983 */ /* 0x001ea20000300a00 */
[----:B------:R-:W3:Y:S02]  /*13310*/  LDL.LU.64 R26, [R1+0x1328] ;  /* 0x00132800011a7983 */ /* 0x000ee40000300a00 */
[----:B------:R-:W3:Y:S03]  /*13320*/  LDL.LU.64 R24, [R1+0x1320] ;  /* 0x0013200001187983 */ /* 0x000ee60000300a00 */
[----:B------:R-:W-:Y:S01]  /*13330*/  STL.64 [R1+0x600], R8 ;  /* 0x0006000801007387 */ /* 0x000fe20000100a00 */
[----:B------:R0:W-:Y:S04]  /*13340*/  STL.64 [R1+0x608], R10 ;  /* 0x0006080a01007387 */ /* 0x0001e80000100a00 */
[----:B0-----:R-:W3:Y:S02]  /*13350*/  LDL.LU.64 R10, [R1+0x1318] ;  /* 0x00131800010a7983 */ /* 0x001ee40000300a00 */
[C---:B---3--:R-:W-:Y:S02]  /*13360*/  HMMA.16816.F32 R8, R20.reuse, R10, R24 ;  /* 0x0000000a1408723c */ /* 0x048fe40000001818 */
[----:B------:R-:W3:Y:S11]  /*13370*/  LDL.LU.64 R26, [R1+0x1310] ;  /* 0x00131000011a7983 */ /* 0x000ef60000300a00 */
[----:B------:R-:W-:Y:S10]  /*13380*/  @!UPT UIADD3 URZ, URZ, URZ, URZ ;  /* 0x0000003f3f3ff290 */ /* 0x000ff4000fffe03f */
[----:B------:R-:W-:Y:S01]  /*13390*/  STL.64 [R1+0x5f0], R8 ;  /* 0x0005f00801007387 */ /* 0x000fe20000100a00 */
[----:B------:R0:W-:Y:S03]  /*133a0*/  STL.64 [R1+0x5f8], R10 ;  /* 0x0005f80a01007387 */ /* 0x0001e60000100a00 */
[----:B0-----:R-:W4:Y:S01]  /*133b0*/  LDL.LU.64 R10, [R1+0x1308] ;  /* 0x00130800010a7983 */ /* 0x001f220000300a00 */
[----:B------:R-:W4:Y:S02]  /*133c0*/  LDL.LU.64 R8, [R1+0x1300] ;  /* 0x0013000001087983 */ /* 0x000f240000300a00 */
[----:B--2---:R0:W-:Y:S01]  /*133d0*/  STL.64 [R1+0x1288], R18 ;  /* 0x0012881201007387 */ /* 0x0041e20000100a00 */
[C---:B----4-:R-:W-:Y:S01]  /*133e0*/  HMMA.16816.F32 R8, R20.reuse, R18, R8 ;  /* 0x000000121408723c */ /* 0x050fe20000001808 */
[----:B0-----:R-:W2:Y:S11]  /*133f0*/  LDL.LU.64 R18, [R1+0x88] ;  /* 0x0000880001127983 */ /* 0x001eb60000300a00 */
[----:B------:R-:W-:Y:S11]  /*13400*/  @!UPT UIADD3 URZ, URZ, URZ, URZ ;  /* 0x0000003f3f3ff290 */ /* 0x000ff6000fffe03f */
[----:B------:R-:W-:Y:S01]  /*13410*/  STL.64 [R1+0x5e0], R8 ;  /* 0x0005e00801007387 */ /* 0x000fe20000100a00 */
[----:B------:R-:W-:Y:S03]  /*13420*/  STL.64 [R1+0x5e8], R10 ;  /* 0x0005e80a01007387 */ /* 0x000fe60000100a00 */
[----:B--2---:R0:W-:Y:S04]  /*13430*/  STL.64 [R1+0x12a0], R18 ;  /* 0x0012a01201007387 */ /* 0x0041e80000100a00 */
[----:B0-----:R-:W2:Y:S04]  /*13440*/  LDL.LU.64 R18, [R1+0x98] ;  /* 0x0000980001127983 */ /* 0x001ea80000300a00 */
[----:B--2---:R0:W-:Y:S04]  /*13450*/  STL.64 [R1+0x12b8], R18 ;  /* 0x0012b81201007387 */ /* 0x0041e80000100a00 */
[----:B0-----:R-:W2:Y:S01]  /*13460*/  LDL.LU.64 R18, [R1+0xa8] ;  /* 0x0000a80001127983 */ /* 0x001ea20000300a00 */
[C---:B------:R-:W-:Y:S03]  /*13470*/  HMMA.16816.F32 R4, R20.reuse, R14, R4 ;  /* 0x0000000e1404723c */ /* 0x040fe60000001804 */
[----:B--2---:R0:W-:Y:S04]  /*13480*/  STL.64 [R1+0x12d0], R18 ;  /* 0x0012d01201007387 */ /* 0x0041e80000100a00 */
[----:B0-----:R-:W2:Y:S04]  /*13490*/  LDL.LU.64 R18, [R1+0xb8] ;  /* 0x0000b80001127983 */ /* 0x001ea80000300a00 */
[----:B--2---:R-:W-:Y:S01]  /*134a0*/  STL.64 [R1+0x12e8], R18 ;  /* 0x0012e81201007387 */ /* 0x004fe20000100a00 */
[----:B------:R-:W2:Y:S11]  /*134b0*/  LDL.LU R8, [R1+0xe0] ;  /* 0x0000e00001087983 */ /* 0x000eb60000300800 */
[----:B------:R0:W-:Y:S02]  /*134c0*/  STL.64 [R1+0x5d0], R4 ;  /* 0x0005d00401007387 */ /* 0x0001e40000100a00 */
[----:B------:R1:W-:Y:S01]  /*134d0*/  STL.64 [R1+0x5d8], R6 ;  /* 0x0005d80601007387 */ /* 0x0003e20000100a00 */
[----:B------:R-:W2:Y:S01]  /*134e0*/  LDL.LU R9, [R1+0xe4] ;  /* 0x0000e40001097983 */ /* 0x000ea20000300800 */
[----:B------:R-:W2:Y:S02]  /*134f0*/  LDL.LU R10, [R1+0xe8] ;  /* 0x0000e800010a7983 */ /* 0x000ea40000300800 */
[----:B------:R-:W2:Y:S01]  /*13500*/  LDL.LU R11, [R1+0xec] ;  /* 0x0000ec00010b7983 */ /* 0x000ea20000300800 */
[----:B0-----:R-:W3:Y:S01]  /*13510*/  LDL.LU R4, [R1+0xf0] ;  /* 0x0000f00001047983 */ /* 0x001ee20000300800 */
[----:B------:R-:W3:Y:S02]  /*13520*/  LDL.LU R5, [R1+0xf4] ;  /* 0x0000f40001057983 */ /* 0x000ee40000300800 */
[----:B-1----:R-:W3:Y:S02]  /*13530*/  LDL.LU R6, [R1+0xf8] ;  /* 0x0000f80001067983 */ /* 0x002ee40000300800 */
[----:B------:R-:W3:Y:S01]  /*13540*/  LDL.LU R7, [R1+0xfc] ;  /* 0x0000fc0001077983 */ /* 0x000ee20000300800 */
[----:B------:R-:W2:Y:S01]  /*13550*/  LDL.LU.64 R18, [R1+0xc8] ;  /* 0x0000c80001127983 */ /* 0x000ea20000300a00 */
[----:B------:R0:W-:Y:S02]  /*13560*/  STL.64 [R1+0x1280], R14 ;  /* 0x0012800e01007387 */ /* 0x0001e40000100a00 */
[----:B------:R-:W4:Y:S02]  /*13570*/  LDL.LU R12, [R1+0x30] ;  /* 0x00003000010c7983 */ /* 0x000f240000300800 */
[----:B------:R-:W4:Y:S01]  /*13580*/  LDL.LU R13, [R1+0x34] ;  /* 0x00003400010d7983 */ /* 0x000f220000300800 */
[----:B0-----:R-:W2:Y:S01]  /*13590*/  LDL.LU R14, [R1+0x38] ;  /* 0x00003800010e7983 */ /* 0x001ea20000300800 */
[----:B------:R-:W2:Y:S03]  /*135a0*/  LDL.LU R15, [R1+0x3c] ;  /* 0x00003c00010f7983 */ /* 0x000ea60000300800 */
[----:B--2---:R-:W-:Y:S01]  /*135b0*/  STL.64 [R1+0x1298], R14 ;  /* 0x0012980e01007387 */ /* 0x004fe20000100a00 */
[----:B----4-:R0:W-:Y:S03]  /*135c0*/  STL.64 [R1+0x1290], R12 ;  /* 0x0012900c01007387 */ /* 0x0101e60000100a00 */
[----:B0-----:R-:W2:Y:S01]  /*135d0*/  LDL.LU R12, [R1+0x40] ;  /* 0x00004000010c7983 */ /* 0x001ea20000300800 */
[----:B------:R-:W2:Y:S02]  /*135e0*/  LDL.LU R13, [R1+0x44] ;  /* 0x00004400010d7983 */ /* 0x000ea40000300800 */
[----:B------:R-:W4:Y:S02]  /*135f0*/  LDL.LU R14, [R1+0x48] ;  /* 0x00004800010e7983 */ /* 0x000f240000300800 */
[----:B------:R-:W4:Y:S02]  /*13600*/  LDL.LU R15, [R1+0x4c] ;  /* 0x00004c00010f7983 */ /* 0x000f240000300800 */
[----:B----4-:R-:W-:Y:S01]  /*13610*/  STL.64 [R1+0x12b0], R14 ;  /* 0x0012b00e01007387 */ /* 0x010fe20000100a00 */
[----:B--2---:R0:W-:Y:S03]  /*13620*/  STL.64 [R1+0x12a8], R12 ;  /* 0x0012a80c01007387 */ /* 0x0041e60000100a00 */
        /* <DEDUP_REMOVED lines=9> */
[----:B------:R-:W4:Y:S01]  /*136c0*/  LDL.LU R15, [R1+0x6c] ;  /* 0x00006c00010f7983 */ /* 0x000f220000300800 */
[----:B---3--:R-:W-:Y:S01]  /*136d0*/  HMMA.16816.F32 R20, R20, R26, R4 ;  /* 0x0000001a1414723c */ /* 0x008fe20000001804 */
[----:B----4-:R-:W-:Y:S01]  /*136e0*/  STL.64 [R1+0x12e0], R14 ;  /* 0x0012e00e01007387 */ /* 0x010fe20000100a00 */
[----:B--2---:R0:W-:Y:S03]  /*136f0*/  STL.64 [R1+0x12d8], R12 ;  /* 0x0012d80c01007387 */ /* 0x0041e60000100a00 */
[----:B0-----:R-:W2:Y:S01]  /*13700*/  LDL.LU R12, [R1+0xd0] ;  /* 0x0000d000010c7983 */ /* 0x001ea20000300800 */
[----:B------:R-:W2:Y:S02]  /*13710*/  LDL.LU R13, [R1+0xd4] ;  /* 0x0000d400010d7983 */ /* 0x000ea40000300800 */
[----:B------:R-:W2:Y:S02]  /*13720*/  LDL.LU R14, [R1+0xd8] ;  /* 0x0000d800010e7983 */ /* 0x000ea40000300800 */
[----:B------:R-:W2:Y:S01]  /*13730*/  LDL.LU R15, [R1+0xdc] ;  /* 0x0000dc00010f7983 */ /* 0x000ea20000300800 */
[----:B------:R-:W3:Y:S01]  /*13740*/  LDL.LU.64 R6, [R1+0x12f8] ;  /* 0x0012f80001067983 */ /* 0x000ee20000300a00 */
[----:B------:R-:W3:Y:S11]  /*13750*/  LDL.LU.64 R4, [R1+0x12f0] ;  /* 0x0012f00001047983 */ /* 0x000ef60000300a00 */
[----:B------:R-:W-:Y:S02]  /*13760*/  STL.64 [R1+0x400], R20 ;  /* 0x0004001401007387 */ /* 0x000fe40000100a00 */
[----:B------:R0:W-:Y:S02]  /*13770*/  STL.64 [R1+0x408], R22 ;  /* 0x0004081601007387 */ /* 0x0001e40000100a00 */
[----:B0-----:R-:W4:Y:S01]  /*13780*/  LDL R23, [R1+0x394] ;  /* 0x0003940001177983 */ /* 0x001f220000100800 */
[C---:B---3--:R-:W-:Y:S11]  /*13790*/  HMMA.16816.F32 R8, R4.reuse, R18, R8 ;  /* 0x000000120408723c */ /* 0x048ff60000001808 */
[----:B------:R-:W-:Y:S11]  /*137a0*/  @!UPT UIADD3 URZ, URZ, URZ, URZ ;  /* 0x0000003f3f3ff290 */ /* 0x000ff6000fffe03f */
[----:B------:R-:W-:Y:S01]  /*137b0*/  @!UPT UIADD3 URZ, URZ, URZ, URZ ;  /* 0x0000003f3f3ff290 */ /* 0x000fe2000fffe03f */
[----:B------:R0:W-:Y:S01]  /*137c0*/  STL.64 [R1+0x3f0], R8 ;  /* 0x0003f00801007387 */ /* 0x0001e20000100a00 */
[----:B------:R1:W-:Y:S02]  /*137d0*/  STL.64 [R1+0x3f8], R10 ;  /* 0x0003f80a01007387 */ /* 0x0003e40000100a00 */
[----:B0-----:R-:W-:Y:S02]  /*137e0*/  IMAD.MOV.U32 R9, RZ, RZ, R18 ;  /* 0x000000ffff097224 */ /* 0x001fe400078e0012 */
[----:B------:R-:W-:Y:S02]  /*137f0*/  IMAD.MOV.U32 R8, RZ, RZ, R19 ;  /* 0x000000ffff087224 */ /* 0x000fe400078e0013 */
[----:B------:R-:W2:Y:S01]  /*13800*/  LDL.LU.64 R18, [R1+0x12e8] ;  /* 0x0012e80001127983 */ /* 0x000ea20000300a00 */
[----:B------:R-:W-:Y:S01]  /*13810*/  STL [R1+0x1258], R9 ;  /* 0x0012580901007387 */ /* 0x000fe20000100800 */
[----:B--2---:R-:W-:Y:S01]  /*13820*/  HMMA.16816.F32 R12, R4, R18, R12 ;  /* 0x00000012040c723c */ /* 0x004fe2000000180c */
[----:B-1----:R-:W-:-:S02]  /*13830*/  IMAD.MOV.U32 R11, RZ, RZ, R18 ;  /* 0x000000ffff0b7224 */ /* 0x002fc400078e0012 */
[----:B------:R-:W-:Y:S11]  /*13840*/  IMAD.MOV.U32 R10, RZ, RZ, R19 ;  /* 0x000000ffff0a7224 */ /* 0x000ff600078e0013 */
[----:B------:R-:W-:Y:S09]  /*13850*/  @!UPT UIADD3 URZ, URZ, URZ, URZ ;  /* 0x0000003f3f3ff290 */ /* 0x000ff2000fffe03f */
[----:B------:R-:W-:Y:S01]  /*13860*/  STL.64 [R1+0x3c0], R12 ;  /* 0x0003c00c01007387 */ /* 0x000fe20000100a00 */
[----:B------:R0:W-:Y:S03]  /*13870*/  STL.64 [R1+0x3c8], R14 ;  /* 0x0003c80e01007387 */ /* 0x0001e60000100a00 */
[----:B0-----:R-:W2:Y:S01]  /*13880*/  LDL.LU.64 R14, [R1+0x12e0] ;  /* 0x0012e000010e7983 */ /* 0x001ea20000300a00 */
[----:B------:R-:W2:Y:S02]  /*13890*/  LDL.LU.64 R12, [R1+0x12d8] ;  /* 0x0012d800010c7983 */ /* 0x000ea40000300a00 */
[----:B------:R-:W2:Y:S02]  /*138a0*/  LDL.LU.64 R18, [R1+0x12d0] ;  /* 0x0012d00001127983 */ /* 0x000ea40000300a00 */
[----:B--2---:R-:W-:Y:S01]  /*138b0*/  HMMA.16816.F32 R12, R4, R18, R12 ;  /* 0x00000012040c723c */ /* 0x004fe2000000180c */
[----:B------:R-:W-:-:S02]  /*138c0*/  IMAD.MOV.U32 R22, RZ, RZ, R18 ;  /* 0x000000ffff167224 */ /* 0x000fc400078e0012 */
        /* <DEDUP_REMOVED lines=42> */
[----:B------:R-:W3:Y:S01]  /*13b70*/  LDL.LU R15, [R1+0x125c] ;  /* 0x00125c00010f7983 */ /* 0x000ee20000300800 */
[----:B------:R-:W3:Y:S01]  /*13b80*/  LDL R20, [R1+0x6d4] ;  /* 0x0006d40001147983 */ /* 0x000ee20000100800 */
[----:B--2---:R-:W-:Y:S02]  /*13b90*/  HMMA.16816.F32 R4, R4, R26, R16 ;  /* 0x0000001a0404723c */ /* 0x004fe40000001810 */
[----:B----4-:R-:W0:Y:S04]  /*13ba0*/  LDSM.16.MT88.4 R16, [R23+0x4000] ;  /* 0x004000001710783b */ /* 0x010e280000004200 */
[----:B0-----:R-:W-:Y:S11]  /*13bb0*/  STL.64 [R1+0x11a8], R18 ;  /* 0x0011a81201007387 */ /* 0x001ff60000100a00 */
[----:B------:R-:W-:Y:S06]  /*13bc0*/  @!UPT UIADD3 URZ, URZ, URZ, URZ ;  /* 0x0000003f3f3ff290 */ /* 0x000fec000fffe03f */
[----:B------:R-:W-:Y:S02]  /*13bd0*/  STL.64 [R1+0x340], R4 ;  /* 0x0003400401007387 */ /* 0x000fe40000100a00 */
[----:B------:R-:W-:Y:S02]  /*13be0*/  STL.64 [R1+0x348], R6 ;  /* 0x0003480601007387 */ /* 0x000fe40000100a00 */
[----:B------:R0:W-:Y:S01]  /*13bf0*/  STL.64 [R1+0x11a0], R16 ;  /* 0x0011a01001007387 */ /* 0x0001e20000100a00 */
[----:B---3--:R-:W-:Y:S04]  /*13c00*/  LDSM.16.M88.4 R4, [R20+0x9000] ;  /* 0x009000001404783b */ /* 0x008fe80000000200 */
[----:B0-----:R-:W2:Y:S01]  /*13c10*/  LDL.LU R16, [R1+0x640] ;  /* 0x0006400001107983 */ /* 0x001ea20000300800 */
[----:B------:R-:W2:Y:S02]  /*13c20*/  LDL.LU R17, [R1+0x644] ;  /* 0x0006440001117983 */ /* 0x000ea40000300800 */
[----:B------:R-:W3:Y:S02]  /*13c30*/  LDL.LU R18, [R1+0x648] ;  /* 0x0006480001127983 */ /* 0x000ee40000300800 */
[----:B------:R-:W3:Y:S02]  /*13c40*/  LDL.LU R19, [R1+0x64c] ;  /* 0x00064c0001137983 */ /* 0x000ee40000300800 */
[----:B---3--:R0:W-:Y:S01]  /*13c50*/  STL.64 [R1+0x11b8], R18 ;  /* 0x0011b81201007387 */ /* 0x0081e20000100a00 */
[----:B--2---:R-:W-:Y:S02]  /*13c60*/  STL.64 [R1+0x11b0], R16 ;  /* 0x0011b01001007387 */ /* 0x004fe40000100a00 */
[----:B0-----:R-:W-:-:S02]  /*13c70*/  IMAD.MOV.U32 R18, RZ, RZ, R9 ;  /* 0x000000ffff127224 */ /* 0x001fc400078e0009 */
[----:B------:R-:W-:Y:S01]  /*13c80*/  IMAD.MOV.U32 R19, RZ, RZ, R0 ;  /* 0x000000ffff137224 */ /* 0x000fe200078e0000 */
[----:B------:R-:W2:Y:S01]  /*13c90*/  LDL.LU R9, [R1+0x1258] ;  /* 0x0012580001097983 */ /* 0x000ea20000300800 */
[----:B------:R-:W3:Y:S03]  /*13ca0*/  LDL.LU R0, [R1+0x1254] ;  /* 0x0012540001007983 */ /* 0x000ee60000300800 */
[----:B------:R-:W-:Y:S02]  /*13cb0*/  STL.64 [R1+0x11d0], R18 ;  /* 0x0011d01201007387 */ /* 0x000fe40000100a00 */
[----:B------:R-:W0:Y:S02]  /*13cc0*/  LDSM.16.M88.4 R16, [R20+0x8000] ;  /* 0x008000001410783b */ /* 0x000e240000000200 */
[----:B0-----:R-:W-:Y:S02]  /*13cd0*/  STL.64 [R1+0x60], R16 ;  /* 0x0000601001007387 */ /* 0x001fe40000100a00 */
[----:B------:R-:W-:Y:S02]  /*13ce0*/  STL.64 [R1+0x68], R18 ;  /* 0x0000681201007387 */ /* 0x000fe40000100a00 */
[----:B------:R-:W0:Y:S04]  /*13cf0*/  LDSM.16.M88.4 R16, [R20+0xa000] ;  /* 0x00a000001410783b */ /* 0x000e280000000200 */
[----:B------:R-:W-:Y:S01]  /*13d00*/  STL.64 [R1+0x50], R4 ;  /* 0x0000500401007387 */ /* 0x000fe20000100a00 */
[----:B------:R-:W-:Y:S02]  /*13d10*/  STL.64 [R1+0x58], R6 ;  /* 0x0000580601007387 */ /* 0x000fe40000100a00 */
[----:B------:R-:W1:Y:S02]  /*13d20*/  LDSM.16.M88.4 R4, [R20+0xb000] ;  /* 0x00b000001404783b */ /* 0x000e640000000200 */
[----:B0-----:R-:W-:Y:S02]  /*13d30*/  STL.64 [R1+0x40], R16 ;  /* 0x0000401001007387 */ /* 0x001fe40000100a00 */
[----:B------:R0:W-:Y:S02]  /*13d40*/  STL.64 [R1+0x48], R18 ;  /* 0x0000481201007387 */ /* 0x0001e40000100a00 */
[----:B-1----:R-:W-:Y:S02]  /*13d50*/  STL.64 [R1+0x30], R4 ;  /* 0x0000300401007387 */ /* 0x002fe40000100a00 */
[----:B------:R-:W-:Y:S02]  /*13d60*/  STL.64 [R1+0x38], R6 ;  /* 0x0000380601007387 */ /* 0x000fe40000100a00 */
[----:B------:R-:W1:Y:S01]  /*13d70*/  LDSM.16.M88.4 R4, [R20+0xc000] ;  /* 0x00c000001404783b */ /* 0x000e620000000200 */
[----:B0-----:R-:W-:-:S02]  /*13d80*/  IMAD.MOV.U32 R18, RZ, RZ, R24 ;  /* 0x000000ffff127224 */ /* 0x001fc400078e0018 */
[----:B------:R-:W-:-:S05]  /*13d90*/  IMAD.MOV.U32 R19, RZ, RZ, R3 ;  /* 0x000000ffff137224 */ /* 0x000fca00078e0003 */
[----:B------:R0:W-:Y:S02]  /*13da0*/  STL.64 [R1+0x11e8], R18 ;  /* 0x0011e81201007387 */ /* 0x0001e40000100a00 */
[----:B0-----:R-:W-:Y:S02]  /*13db0*/  IMAD.MOV.U32 R18, RZ, RZ, R2 ;  /* 0x000000ffff127224 */ /* 0x001fe400078e0002 */
[----:B------:R-:W-:Y:S02]  /*13dc0*/  IMAD.MOV.U32 R19, RZ, RZ, R25 ;  /* 0x000000ffff137224 */ /* 0x000fe400078e0019 */
[----:B-1----:R-:W-:Y:S01]  /*13dd0*/  IMAD.MOV.U32 R24, RZ, RZ, R4 ;  /* 0x000000ffff187224 */ /* 0x002fe200078e0004 */
[----:B------:R-:W-:Y:S01]  /*13de0*/  STL.64 [R1+0x28], R6 ;  /* 0x0000280601007387 */ /* 0x000fe20000100a00 */
[----:B------:R-:W4:Y:S02]  /*13df0*/  LDL.LU R2, [R1+0x1250] ;  /* 0x0012500001027983 */ /* 0x000f240000300800 */
[----:B------:R-:W-:Y:S02]  /*13e00*/  STL.64 [R1+0x1200], R18 ;  /* 0x0012001201007387 */ /* 0x000fe40000100a00 */
[----:B------:R-:W-:Y:S01]  /*13e10*/  STL.64 [R1+0x11c8], R26 ;  /* 0x0011c81a01007387 */ /* 0x000fe20000100a00 */
[----:B------:R0:W-:Y:S04]  /*13e20*/  STL [R1+0x11c0], R24 ;  /* 0x0011c01801007387 */ /* 0x0001e80000100800 */
[----:B0-----:R-:W2:Y:S01]  /*13e30*/  LDL.LU R24, [R1+0x650] ;  /* 0x0006500001187983 */ /* 0x001ea20000300800 */
[----:B------:R-:W2:Y:S02]  /*13e40*/  LDL.LU R25, [R1+0x654] ;  /* 0x0006540001197983 */ /* 0x000ea40000300800 */
[----:B------:R-:W2:Y:S02]  /*13e50*/  LDL.LU R26, [R1+0x658] ;  /* 0x00065800011a7983 */ /* 0x000ea40000300800 */
[----:B------:R-:W2:Y:S02]  /*13e60*/  LDL.LU R27, [R1+0x65c] ;  /* 0x00065c00011b7983 */ /* 0x000ea40000300800 */
[----:B------:R-:W-:-:S02]  /*13e70*/  IMAD.MOV.U32 R18, RZ, RZ, R22 ;  /* 0x000000ffff127224 */ /* 0x000fc400078e0016 */
[----:B------:R-:W-:-:S05]  /*13e80*/  IMAD.MOV.U32 R19, RZ, RZ, R21 ;  /* 0x000000ffff137224 */ /* 0x000fca00078e0015 */
[----:B------:R-:W-:Y:S04]  /*13e90*/  STL.64 [R1+0x1218], R18 ;  /* 0x0012181201007387 */ /* 0x000fe80000100a00 */
[----:B--2---:R-:W-:Y:S01]  /*13ea0*/  STL.64 [R1+0x11e0], R26 ;  /* 0x0011e01a01007387 */ /* 0x004fe20000100a00 */
[----:B------:R0:W-:Y:S03]  /*13eb0*/  STL.64 [R1+0x11d8], R24 ;  /* 0x0011d81801007387 */ /* 0x0001e60000100a00 */
        /* <DEDUP_REMOVED lines=25> */
[----:B------:R-:W-:-:S02]  /*14050*/  IMAD.MOV.U32 R18, RZ, RZ, R9 ;  /* 0x000000ffff127224 */ /* 0x000fc400078e0009 */
[----:B------:R-:W-:Y:S02]  /*14060*/  IMAD.MOV.U32 R19, RZ, RZ, R8 ;  /* 0x000000ffff137224 */ /* 0x000fe400078e0008 */
[----:B------:R-:W-:Y:S01]  /*14070*/  IMAD.MOV.U32 R3, RZ, RZ, R5 ;  /* 0x000000ffff037224 */ /* 0x000fe200078e0005 */
[----:B------:R-:W0:Y:S04]  /*14080*/  LDSM.16.M88.4 R8, [R20+0xe000] ;  /* 0x00e000001408783b */ /* 0x000e280000000200 */
[----:B------:R-:W1:Y:S01]  /*14090*/  LDSM.16.M88.4 R4, [R20+0xd000] ;  /* 0x00d000001404783b */ /* 0x000e620000000200 */
[----:B------:R-:W-:Y:S02]  /*140a0*/  IMAD.MOV.U32 R28, RZ, RZ, R14 ;  /* 0x000000ffff1c7224 */ /* 0x000fe400078e000e */
[----:B------:R-:W-:Y:S01]  /*140b0*/  LDSM.16.MT88.4 R12, [R15+0x2180] ;  /* 0x002180000f0c783b */ /* 0x000fe20000004200 */
[----:B--2---:R-:W-:Y:S03]  /*140c0*/  STL.64 [R1+0x1240], R26 ;  /* 0x0012401a01007387 */ /* 0x004fe60000100a00 */
[----:B------:R2:W-:Y:S02]  /*140d0*/  STL.64 [R1+0x1238], R24 ;  /* 0x0012381801007387 */ /* 0x0005e40000100a00 */
[----:B--2---:R-:W2:Y:S01]  /*140e0*/  LDL.LU R24, [R1+0x430] ;  /* 0x0004300001187983 */ /* 0x004ea20000300800 */
[----:B------:R-:W2:Y:S02]  /*140f0*/  LDL.LU R25, [R1+0x434] ;  /* 0x0004340001197983 */ /* 0x000ea40000300800 */
[----:B------:R-:W2:Y:S02]  /*14100*/  LDL.LU R26, [R1+0x438] ;  /* 0x00043800011a7983 */ /* 0x000ea40000300800 */
[----:B------:R-:W2:Y:S01]  /*14110*/  LDL.LU R27, [R1+0x43c] ;  /* 0x00043c00011b7983 */ /* 0x000ea20000300800 */
[----:B0-----:R-:W-:Y:S01]  /*14120*/  STL [R1+0xd54], R10 ;  /* 0x000d540a01007387 */ /* 0x001fe20000100800 */
[----:B-1----:R-:W-:Y:S02]  /*14130*/  STL.64 [R1+0x10], R4 ;  /* 0x0000100401007387 */ /* 0x002fe40000100a00 */
[----:B------:R-:W-:Y:S02]  /*14140*/  STL.64 [R1+0x18], R6 ;  /* 0x0000180601007387 */ /* 0x000fe40000100a00 */
[----:B------:R-:W0:Y:S04]  /*14150*/  LDSM.16.M88.4 R4, [R20+0xf000] ;  /* 0x00f000001404783b */ /* 0x000e280000000200 */
[----:B------:R-:W1:Y:S04]  /*14160*/  LDSM.16.MT88.4 R20, [R23+0x4080] ;  /* 0x004080001714783b */ /* 0x000e680000004200 */
[----:B------:R-:W-:Y:S04]  /*14170*/  STL [R1+0xd50], R11 ;  /* 0x000d500b01007387 */ /* 0x000fe80000100800 */
[----:B0-----:R-:W-:Y:S01]  /*14180*/  STL [R1+0xdac], R6 ;  /* 0x000dac0601007387 */ /* 0x001fe20000100800 */
[----:B------:R-:W-:Y:S02]  /*14190*/  STL [R1+0xda8], R7 ;  /* 0x000da80701007387 */ /* 0x000fe40000100800 */
[----:B------:R0:W-:Y:S02]  /*141a0*/  STL.64 [R1+0x1140], R4 ;  /* 0x0011400401007387 */ /* 0x0001e40000100a00 */
[----:B0-----:R-:W3:Y:S01]  /*141b0*/  LDL.LU R4, [R1+0x540] ;  /* 0x0005400001047983 */ /* 0x001ee20000300800 */
[----:B------:R-:W3:Y:S02]  /*141c0*/  LDL.LU R5, [R1+0x544] ;  /* 0x0005440001057983 */ /* 0x000ee40000300800 */
[----:B------:R-:W3:Y:S02]  /*141d0*/  LDL.LU R6, [R1+0x548] ;  /* 0x0005480001067983 */ /* 0x000ee40000300800 */
[----:B------:R-:W3:Y:S01]  /*141e0*/  LDL.LU R7, [R1+0x54c] ;  /* 0x00054c0001077983 */ /* 0x000ee20000300800 */
[----:B-1----:R0:W-:Y:S01]  /*141f0*/  STL.64 [R1+0x1138], R22 ;  /* 0x0011381601007387 */ /* 0x0021e20000100a00 */
[----:B------:R-:W-:Y:S02]  /*14200*/  STL.64 [R1+0x1130], R20 ;  /* 0x0011301401007387 */ /* 0x000fe40000100a00 */
[----:B0-----:R-:W-:-:S02]  /*14210*/  IMAD.MOV.U32 R22, RZ, RZ, R28 ;  /* 0x000000ffff167224 */ /* 0x001fc400078e001c */
[----:B------:R-:W-:Y:S01]  /*14220*/  IMAD.MOV.U32 R23, RZ, RZ, R29 ;  /* 0x000000ffff177224 */ /* 0x000fe200078e001d */
[----:B------:R-:W3:Y:S01]  /*14230*/  LDL.LU R28, [R1+0x124c] ;  /* 0x00124c00011c7983 */ /* 0x000ee20000300800 */
[----:B------:R-:W3:Y:S01]  /*14240*/  LDL.LU R29, [R1+0x1248] ;  /* 0x00124800011d7983 */ /* 0x000ee20000300800 */
[C---:B--2---:R-:W-:Y:S02]  /*14250*/  HMMA.16816.F32 R16, R12.reuse, R18, R24 ;  /* 0x000000120c10723c */ /* 0x044fe40000001818 */
[----:B------:R-:W2:Y:S01]  /*14260*/  LDL.LU.64 R26, [R1+0x1240] ;  /* 0x00124000011a7983 */ /* 0x000ea20000300a00 */
[----:B------:R-:W2:Y:S11]  /*14270*/  LDL.LU.64 R24, [R1+0x1238] ;  /* 0x0012380001187983 */ /* 0x000eb60000300a00 */
[----:B------:R-:W-:Y:S09]  /*14280*/  @!UPT UIADD3 URZ, URZ, URZ, URZ ;  /* 0x0000003f3f3ff290 */ /* 0x000ff2000fffe03f */
[----:B------:R-:W-:Y:S01]  /*14290*/  STL.64 [R1+0x320], R16 ;  /* 0x0003201001007387 */ /* 0x000fe20000100a00 */
[----:B------:R0:W-:Y:S03]  /*142a0*/  STL.64 [R1+0x328], R18 ;  /* 0x0003281201007387 */ /* 0x0001e60000100a00 */
[----:B0-----:R-:W2:Y:S02]  /*142b0*/  LDL.LU.64 R18, [R1+0x1230] ;  /* 0x0012300001127983 */ /* 0x001ea40000300a00 */
        /* <DEDUP_REMOVED lines=29> */
[----:B------:R-:W3:Y:S01]  /*14490*/  LDL.LU.64 R26, [R1+0x11c8] ;  /* 0x0011c800011a7983 */ /* 0x000ee20000300a00 */
[----:B------:R-:W2:Y:S11]  /*144a0*/  LDL.LU R24, [R1+0x11c0] ;  /* 0x0011c00001187983 */ /* 0x000eb60000300800 */
[----:B------:R-:W-:Y:S09]  /*144b0*/  @!UPT UIADD3 URZ, URZ, URZ, URZ ;  /* 0x0000003f3f3ff290 */ /* 0x000ff2000fffe03f */
[----:B------:R-:W-:Y:S01]  /*144c0*/  STL.64 [R1+0x2d0], R16 ;  /* 0x0002d01001007387 */ /* 0x000fe20000100a00 */
[----:B------:R0:W-:Y:S03]  /*144d0*/  STL.64 [R1+0x2d8], R18 ;  /* 0x0002d81201007387 */ /* 0x0001e60000100a00 */
[----:B0-----:R-:W2:Y:S01]  /*144e0*/  LDL.LU.64 R18, [R1+0x11b8] ;  /* 0x0011b80001127983 */ /* 0x001ea20000300a00 */
[----:B------:R-:W2:Y:S02]  /*144f0*/  LDL.LU.64 R16, [R1+0x11b0] ;  /* 0x0011b00001107983 */ /* 0x000ea40000300a00 */
[----:B------:R-:W-:Y:S01]  /*14500*/  IMAD.MOV.U32 R25, RZ, RZ, R3 ;  /* 0x000000ffff197224 */ /* 0x000fe200078e0003 */
[C---:B---3--:R-:W-:Y:S08]  /*14510*/  HMMA.16816.F32 R4, R12.reuse, R26, R4 ;  /* 0x0000001a0c04723c */ /* 0x048ff00000001804 */
[----:B--2---:R-:W-:Y:S01]  /*14520*/  HMMA.16816.F32 R20, R12, R22, R16 ;  /* 0x000000160c14723c */ /* 0x004fe20000001810 */
[----:B------:R-:W2:Y:S01]  /*14530*/  LDL.LU.64 R18, [R1+0x11a8] ;  /* 0x0011a80001127983 */ /* 0x000ea20000300a00 */
[----:B------:R-:W2:Y:S11]  /*14540*/  LDL.LU.64 R16, [R1+0x11a0] ;  /* 0x0011a00001107983 */ /* 0x000eb60000300a00 */
[----:B------:R-:W-:Y:S10]  /*14550*/  @!UPT UIADD3 URZ, URZ, URZ, URZ ;  /* 0x0000003f3f3ff290 */ /* 0x000ff4000fffe03f */
[----:B------:R0:W-:Y:S01]  /*14560*/  STL.64 [R1+0x2c0], R20 ;  /* 0x0002c01401007387 */ /* 0x0001e20000100a00 */
[----:B------:R1:W-:Y:S02]  /*14570*/  STL.64 [R1+0x2c8], R22 ;  /* 0x0002c81601007387 */ /* 0x0003e40000100a00 */
[----:B------:R3:W-:Y:S02]  /*14580*/  STL.64 [R1+0x230], R4 ;  /* 0x0002300401007387 */ /* 0x0007e40000100a00 */
[----:B------:R3:W-:Y:S01]  /*14590*/  STL.64 [R1+0x238], R6 ;  /* 0x0002380601007387 */ /* 0x0007e20000100a00 */
[----:B------:R-:W2:Y:S01]  /*145a0*/  LDL.64 R12, [R1+0x60] ;  /* 0x00006000010c7983 */ /* 0x000ea20000100a00 */
[----:B------:R4:W-:Y:S03]  /*145b0*/  STL.64 [R1+0x1158], R24 ;  /* 0x0011581801007387 */ /* 0x0009e60000100a00 */
[----:B0-----:R-:W2:Y:S01]  /*145c0*/  LDL.LU R20, [R1+0x250] ;  /* 0x0002500001147983 */ /* 0x001ea20000300800 */
[----:B------:R-:W2:Y:S02]  /*145d0*/  LDL.LU R21, [R1+0x254] ;  /* 0x0002540001157983 */ /* 0x000ea40000300800 */
[----:B-1----:R-:W2:Y:S02]  /*145e0*/  LDL.LU R22, [R1+0x258] ;  /* 0x0002580001167983 */ /* 0x002ea40000300800 */
[----:B------:R-:W2:Y:S01]  /*145f0*/  LDL.LU R23, [R1+0x25c] ;  /* 0x00025c0001177983 */ /* 0x000ea20000300800 */
[----:B---3--:R-:W3:Y:S01]  /*14600*/  LDL.LU R4, [R1+0x520] ;  /* 0x0005200001047983 */ /* 0x008ee20000300800 */
[----:B------:R-:W3:Y:S02]  /*14610*/  LDL.LU R5, [R1+0x524] ;  /* 0x0005240001057983 */ /* 0x000ee40000300800 */
[----:B------:R-:W3:Y:S02]  /*14620*/  LDL.LU R6, [R1+0x528] ;  /* 0x0005280001067983 */ /* 0x000ee40000300800 */
[----:B------:R-:W3:Y:S01]  /*14630*/  LDL.LU R7, [R1+0x52c] ;  /* 0x00052c0001077983 */ /* 0x000ee20000300800 */
[----:B----4-:R-:W4:Y:S04]  /*14640*/  LDL.64 R24, [R1+0x30] ;  /* 0x0000300001187983 */ /* 0x010f280000100a00 */
[----:B----4-:R0:W-:Y:S04]  /*14650*/  STL.64 [R1+0x1170], R24 ;  /* 0x0011701801007387 */ /* 0x0101e80000100a00 */
[----:B0-----:R-:W4:Y:S04]  /*14660*/  LDL.64 R24, [R1+0x40] ;  /* 0x0000400001187983 */ /* 0x001f280000100a00 */
[----:B----4-:R0:W-:Y:S04]  /*14670*/  STL.64 [R1+0x1188], R24 ;  /* 0x0011881801007387 */ /* 0x0101e80000100a00 */
[----:B0-----:R-:W4:Y:S01]  /*14680*/  LDL.LU R24, [R1+0x530] ;  /* 0x0005300001187983 */ /* 0x001f220000300800 */
[----:B------:R-:W4:Y:S02]  /*14690*/  LDL.LU R25, [R1+0x534] ;  /* 0x0005340001197983 */ /* 0x000f240000300800 */
[----:B------:R-:W4:Y:S02]  /*146a0*/  LDL.LU R26, [R1+0x538] ;  /* 0x00053800011a7983 */ /* 0x000f240000300800 */
[----:B------:R-:W4:Y:S01]  /*146b0*/  LDL.LU R27, [R1+0x53c] ;  /* 0x00053c00011b7983 */ /* 0x000f220000300800 */
        /* <DEDUP_REMOVED lines=17> */
[----:B------:R-:W2:Y:S01]  /*147d0*/  LDL.LU R23, [R1+0x51c] ;  /* 0x00051c0001177983 */ /* 0x000ea20000300800 */
[----:B----4-:R-:W-:Y:S01]  /*147e0*/  HMMA.16816.F32 R24, R16, R12, R24 ;  /* 0x0000000c1018723c */ /* 0x010fe20000001818 */
[----:B--2---:R-:W-:Y:S01]  /*147f0*/  STL.64 [R1+0x1198], R22 ;  /* 0x0011981601007387 */ /* 0x004fe20000100a00 */
[----:B------:R0:W-:Y:S03]  /*14800*/  STL.64 [R1+0x1190], R20 ;  /* 0x0011901401007387 */ /* 0x0001e60000100a00 */
[----:B0-----:R-:W3:Y:S11]  /*14810*/  LDL.64 R20, [R1+0x50] ;  /* 0x0000500001147983 */ /* 0x001ef60000100a00 */
[----:B------:R-:W-:Y:S07]  /*14820*/  @!UPT UIADD3 URZ, URZ, URZ, URZ ;  /* 0x0000003f3f3ff290 */ /* 0x000fee000fffe03f */
[----:B------:R-:W-:Y:S02]  /*14830*/  STL.64 [R1+0x2b0], R24 ;  /* 0x0002b01801007387 */ /* 0x000fe40000100a00 */
[----:B------:R-:W-:Y:S02]  /*14840*/  STL.64 [R1+0x2b8], R26 ;  /* 0x0002b81a01007387 */ /* 0x000fe40000100a00 */
[----:B------:R-:W-:Y:S02]  /*14850*/  IMAD.MOV.U32 R11, RZ, RZ, R12 ;  /* 0x000000ffff0b7224 */ /* 0x000fe400078e000c */
[----:B------:R-:W-:Y:S02]  /*14860*/  IMAD.MOV.U32 R10, RZ, RZ, R13 ;  /* 0x000000ffff0a7224 */ /* 0x000fe400078e000d */
[----:B------:R-:W-:Y:S02]  /*14870*/  IMAD.MOV.U32 R14, RZ, RZ, R2 ;  /* 0x000000ffff0e7224 */ /* 0x000fe400078e0002 */
[----:B------:R-:W-:-:S02]  /*14880*/  IMAD.MOV.U32 R15, RZ, RZ, R0 ;  /* 0x000000ffff0f7224 */ /* 0x000fc400078e0000 */
[----:B------:R-:W-:Y:S02]  /*14890*/  IMAD.MOV.U32 R12, RZ, RZ, R29 ;  /* 0x000000ffff0c7224 */ /* 0x000fe400078e001d */
[----:B------:R-:W-:Y:S01]  /*148a0*/  IMAD.MOV.U32 R13, RZ, RZ, R28 ;  /* 0x000000ffff0d7224 */ /* 0x000fe200078e001c */
[----:B------:R-:W-:Y:S04]  /*148b0*/  STL.64 [R1+0x10c0], R14 ;  /* 0x0010c00e01007387 */ /* 0x000fe80000100a00 */
[----:B------:R0:W-:Y:S02]  /*148c0*/  STL.64 [R1+0x10b8], R12 ;  /* 0x0010b80c01007387 */ /* 0x0001e40000100a00 */
[----:B0-----:R-:W2:Y:S01]  /*148d0*/  LDL.64 R12, [R1+0x10] ;  /* 0x00001000010c7983 */ /* 0x001ea20000100a00 */
[----:B------:R-:W4:Y:S01]  /*148e0*/  LDL.LU.64 R22, [R1+0x1198] ;  /* 0x0011980001167983 */ /* 0x000f220000300a00 */
[----:B---3--:R-:W-:Y:S07]  /*148f0*/  HMMA.16816.F32 R24, R16, R20, R4 ;  /* 0x000000141018723c */ /* 0x008fee0000001804 */
[----:B------:R-:W-:-:S02]  /*14900*/  IMAD.MOV.U32 R5, RZ, RZ, R20 ;  /* 0x000000ffff057224 */ /* 0x000fc400078e0014 */
[----:B------:R-:W-:Y:S02]  /*14910*/  IMAD.MOV.U32 R4, RZ, RZ, R21 ;  /* 0x000000ffff047224 */ /* 0x000fe400078e0015 */
[----:B------:R-:W4:Y:S11]  /*14920*/  LDL.LU.64 R20, [R1+0x1190] ;  /* 0x0011900001147983 */ /* 0x000f360000300a00 */
[----:B------:R-:W-:Y:S02]  /*14930*/  @!UPT UIADD3 URZ, URZ, URZ, URZ ;  /* 0x0000003f3f3ff290 */ /* 0x000fe4000fffe03f */
[----:B------:R-:W-:Y:S02]  /*14940*/  IMAD.MOV.U32 R29, RZ, RZ, R24 ;  /* 0x000000ffff1d7224 */ /* 0x000fe400078e0018 */
[----:B------:R-:W-:Y:S02]  /*14950*/  IMAD.MOV.U32 R28, RZ, RZ, R25 ;  /* 0x000000ffff1c7224 */ /* 0x000fe400078e0019 */
[----:B------:R-:W4:Y:S01]  /*14960*/  LDL.LU.64 R24, [R1+0x1188] ;  /* 0x0011880001187983 */ /* 0x000f220000300a00 */
[----:B------:R-:W-:Y:S02]  /*14970*/  IMAD.MOV.U32 R0, RZ, RZ, R27 ;  /* 0x000000ffff007224 */ /* 0x000fe400078e001b */
[----:B------:R-:W-:-:S03]  /*14980*/  IMAD.MOV.U32 R2, RZ, RZ, R26 ;  /* 0x000000ffff027224 */ /* 0x000fc600078e001a */
[----:B------:R-:W-:Y:S02]  /*14990*/  STL [R1+0xdd0], R0 ;  /* 0x000dd00001007387 */ /* 0x000fe40000100800 */
[----:B------:R0:W-:Y:S02]  /*149a0*/  STL [R1+0xdb8], R2 ;  /* 0x000db80201007387 */ /* 0x0001e40000100800 */
[----:B0-----:R-:W3:Y:S01]  /*149b0*/  LDL R2, [R1+0x394] ;  /* 0x0003940001027983 */ /* 0x001ee20000100800 */
[----:B------:R-:W-:Y:S02]  /*149c0*/  STL [R1+0xdb4], R28 ;  /* 0x000db41c01007387 */ /* 0x000fe40000100800 */
[----:B------:R-:W-:Y:S01]  /*149d0*/  STL [R1+0xdb0], R29 ;  /* 0x000db01d01007387 */ /* 0x000fe20000100800 */
[C---:B----4-:R-:W-:Y:S01]  /*149e0*/  HMMA.16816.F32 R20, R16.reuse, R24, R20 ;  /* 0x000000181014723c */ /* 0x050fe20000001814 */
[----:B------:R-:W-:Y:S02]  /*149f0*/  IMAD.MOV.U32 R7, RZ, RZ, R24 ;  /* 0x000000ffff077224 */ /* 0x000fe400078e0018 */
[----:B------:R-:W-:Y:S11]  /*14a00*/  IMAD.MOV.U32 R6, RZ, RZ, R25 ;  /* 0x000000ffff067224 */ /* 0x000ff600078e0019 */
[----:B------:R-:W-:Y:S09]  /*14a10*/  @!UPT UIADD3 URZ, URZ, URZ, URZ ;  /* 0x0000003f3f3ff290 */ /* 0x000ff2000fffe03f */
[----:B------:R-:W-:Y:S01]  /*14a20*/  STL.64 [R1+0x290], R20 ;  /* 0x0002901401007387 */ /* 0x000fe20000100a00 */
[----:B------:R0:W-:Y:S03]  /*14a30*/  STL.64 [R1+0x298], R22 ;  /* 0x0002981601007387 */ /* 0x0001e60000100a00 */
        /* <DEDUP_REMOVED lines=9> */
[----:B0-----:R-:W4:Y:S01]  /*14ad0*/  LDL.LU.64 R22, [R1+0x1168] ;  /* 0x0011680001167983 */ /* 0x001f220000300a00 */
[----:B------:R-:W4:Y:S02]  /*14ae0*/  LDL.LU.64 R20, [R1+0x1160] ;  /* 0x0011600001147983 */ /* 0x000f240000300a00 */
[----:B------:R-:W4:Y:S02]  /*14af0*/  LDL.LU.64 R24, [R1+0x1158] ;  /* 0x0011580001187983 */ /* 0x000f240000300a00 */
[----:B----4-:R-:W-:Y:S11]  /*14b00*/  HMMA.16816.F32 R20, R16, R24, R20 ;  /* 0x000000181014723c */ /* 0x010ff60000001814 */
[----:B------:R-:W-:Y:S11]  /*14b10*/  @!UPT UIADD3 URZ, URZ, URZ, URZ ;  /* 0x0000003f3f3ff290 */ /* 0x000ff6000fffe03f */
[----:B------:R-:W-:Y:S01]  /*14b20*/  @!UPT UIADD3 URZ, URZ, URZ, URZ ;  /* 0x0000003f3f3ff290 */ /* 0x000fe2000fffe03f */
[----:B------:R-:W-:Y:S01]  /*14b30*/  STL.64 [R1+0x270], R20 ;  /* 0x0002701401007387 */ /* 0x000fe20000100a00 */
[----:B------:R0:W-:Y:S03]  /*14b40*/  STL.64 [R1+0x278], R22 ;  /* 0x0002781601007387 */ /* 0x0001e60000100a00 */
[----:B0-----:R-:W2:Y:S01]  /*14b50*/  LDL.LU.64 R22, [R1+0x1150] ;  /* 0x0011500001167983 */ /* 0x001ea20000300a00 */
[----:B------:R-:W2:Y:S02]  /*14b60*/  LDL.LU.64 R20, [R1+0x1148] ;  /* 0x0011480001147983 */ /* 0x000ea40000300a00 */
[----:B------:R0:W-:Y:S02]  /*14b70*/  STL.64 [R1+0x10f0], R24 ;  /* 0x0010f01801007387 */ /* 0x0001e40000100a00 */
[----:B0-----:R-:W-:Y:S02]  /*14b80*/  IMAD.MOV.U32 R24, RZ, RZ, R7 ;  /* 0x000000ffff187224 */ /* 0x001fe400078e0007 */
[----:B------:R-:W-:-:S05]  /*14b90*/  IMAD.MOV.U32 R25, RZ, RZ, R6 ;  /* 0x000000ffff197224 */ /* 0x000fca00078e0006 */
[----:B------:R0:W-:Y:S02]  /*14ba0*/  STL.64 [R1+0x1100], R24 ;  /* 0x0011001801007387 */ /* 0x0001e40000100a00 */
[----:B0-----:R-:W-:Y:S02]  /*14bb0*/  IMAD.MOV.U32 R25, RZ, RZ, R4 ;  /* 0x000000ffff197224 */ /* 0x001fe400078e0004 */
[----:B------:R-:W-:Y:S01]  /*14bc0*/  IMAD.MOV.U32 R24, RZ, RZ, R5 ;  /* 0x000000ffff187224 */ /* 0x000fe200078e0005 */
[----:B--2---:R-:W-:Y:S11]  /*14bd0*/  HMMA.16816.F32 R20, R16, R12, R20 ;  /* 0x0000000c1014723c */ /* 0x004ff60000001814 */
[----:B------:R-:W-:Y:S11]  /*14be0*/  @!UPT UIADD3 URZ, URZ, URZ, URZ ;  /* 0x0000003f3f3ff290 */ /* 0x000ff6000fffe03f */
[----:B------:R-:W-:Y:S01]  /*14bf0*/  @!UPT UIADD3 URZ, URZ, URZ, URZ ;  /* 0x0000003f3f3ff290 */ /* 0x000fe2000fffe03f */
[----:B------:R0:W-:Y:S01]  /*14c00*/  STL.64 [R1+0x260], R20 ;  /* 0x0002601401007387 */ /* 0x0001e20000100a00 */
[----:B------:R1:W-:Y:S02]  /*14c10*/  STL.64 [R1+0x268], R22 ;  /* 0x0002681601007387 */ /* 0x0003e40000100a00 */
[----:B------:R-:W2:Y:S02]  /*14c20*/  LDL.LU R4, [R1+0x220] ;  /* 0x0002200001047983 */ /* 0x000ea40000300800 */
[----:B------:R-:W2:Y:S01]  /*14c30*/  LDL.LU R5, [R1+0x224] ;  /* 0x0002240001057983 */ /* 0x000ea20000300800 */
[----:B------:R-:W2:Y:S01]  /*14c40*/  LDL.LU R6, [R1+0x228] ;  /* 0x0002280001067983 */ /* 0x000ea20000300800 */
[----:B------:R-:W2:Y:S03]  /*14c50*/  LDL.LU R7, [R1+0x22c] ;  /* 0x00022c0001077983 */ /* 0x000ea60000300800 */
[----:B0-----:R-:W4:Y:S01]  /*14c60*/  LDL.LU R20, [R1+0x210] ;  /* 0x0002100001147983 */ /* 0x001f220000300800 */
[----:B------:R-:W4:Y:S02]  /*14c70*/  LDL.LU R21, [R1+0x214] ;  /* 0x0002140001157983 */ /* 0x000f240000300800 */
[----:B-1----:R-:W4:Y:S02]  /*14c80*/  LDL.LU R22, [R1+0x218] ;  /* 0x0002180001167983 */ /* 0x002f240000300800 */
[----:B------:R-:W4:Y:S01]  /*14c90*/  LDL.LU R23, [R1+0x21c] ;  /* 0x00021c0001177983 */ /* 0x000f220000300800 */
[----:B------:R-:W-:Y:S01]  /*14ca0*/  STL.64 [R1+0x1118], R24 ;  /* 0x0011181801007387 */ /* 0x000fe20000100a00 */
[----:B------:R0:W-:Y:S03]  /*14cb0*/  STL.64 [R1+0x10d0], R12 ;  /* 0x0010d00c01007387 */ /* 0x0001e60000100a00 */
[----:B0-----:R-:W2:Y:S01]  /*14cc0*/  LDL.LU R12, [R1+0x130] ;  /* 0x00013000010c7983 */ /* 0x001ea20000300800 */
[----:B------:R-:W2:Y:S02]  /*14cd0*/  LDL.LU R13, [R1+0x134] ;  /* 0x00013400010d7983 */ /* 0x000ea40000300800 */
[----:B------:R-:W2:Y:S02]  /*14ce0*/  LDL.LU R14, [R1+0x138] ;  /* 0x00013800010e7983 */ /* 0x000ea40000300800 */
[----:B------:R-:W2:Y:S02]  /*14cf0*/  LDL.LU R15, [R1+0x13c] ;  /* 0x00013c00010f7983 */ /* 0x000ea40000300800 */
[----:B--2---:R-:W-:Y:S01]  /*14d00*/  STL.64 [R1+0x10e0], R14 ;  /* 0x0010e00e01007387 */ /* 0x004fe20000100a00 */
[----:B------:R0:W-:Y:S02]  /*14d10*/  STL.64 [R1+0x10d8], R12 ;  /* 0x0010d80c01007387 */ /* 0x0001e40000100a00 */
[----:B0-----:R-:W-:-:S02]  /*14d20*/  IMAD.MOV.U32 R12, RZ, RZ, R3 ;  /* 0x000000ffff0c7224 */ /* 0x001fc400078e0003 */
[----:B------:R-:W-:-:S05]  /*14d30*/  IMAD.MOV.U32 R13, RZ, RZ, R0 ;  /* 0x000000ffff0d7224 */ /* 0x000fca00078e0000 */
[----:B------:R0:W-:Y:S04]  /*14d40*/  STL.64 [R1+0x10f8], R12 ;  /* 0x0010f80c01007387 */ /* 0x0001e80000100a00 */
[----:B0-----:R-:W2:Y:S01]  /*14d50*/  LDL.LU R12, [R1+0x150] ;  /* 0x00015000010c7983 */ /* 0x001ea20000300800 */
[----:B------:R-:W2:Y:S02]  /*14d60*/  LDL.LU R13, [R1+0x154] ;  /* 0x00015400010d7983 */ /* 0x000ea40000300800 */
[----:B------:R-:W2:Y:S02]  /*14d70*/  LDL.LU R14, [R1+0x158] ;  /* 0x00015800010e7983 */ /* 0x000ea40000300800 */
[----:B------:R-:W2:Y:S01]  /*14d80*/  LDL.LU R15, [R1+0x15c] ;  /* 0x00015c00010f7983 */ /* 0x000ea20000300800 */
[----:B------:R-:W-:Y:S01]  /*14d90*/  HMMA.16816.F32 R4, R16, R8, R4 ;  /* 0x000000081004723c */ /* 0x000fe20000001804 */
        /* <DEDUP_REMOVED lines=12> */
[----:B------:R0:W-:Y:S01]  /*14e60*/  STL.64 [R1+0x250], R4 ;  /* 0x0002500401007387 */ /* 0x0001e20000100a00 */
[----:B------:R-:W-:Y:S03]  /*14e70*/  STL.64 [R1+0x258], R6 ;  /* 0x0002580601007387 */ /* 0x000fe60000100a00 */
[----:B0-----:R-:W4:Y:S01]  /*14e80*/  LDL.LU.64 R4, [R1+0x1140] ;  /* 0x0011400001047983 */ /* 0x001f220000300a00 */
[----:B------:R0:W-:Y:S02]  /*14e90*/  STL.64 [R1+0x10e8], R8 ;  /* 0x0010e80801007387 */ /* 0x0001e40000100a00 */
[----:B------:R-:W-:-:S02]  /*14ea0*/  IMAD.MOV.U32 R25, RZ, RZ, R10 ;  /* 0x000000ffff197224 */ /* 0x000fc400078e000a */
[----:B------:R-:W-:Y:S01]  /*14eb0*/  IMAD.MOV.U32 R24, RZ, RZ, R11 ;  /* 0x000000ffff187224 */ /* 0x000fe200078e000b */
[----:B0-----:R-:W2:Y:S01]  /*14ec0*/  LDL.LU R8, [R1+0x140] ;  /* 0x0001400001087983 */ /* 0x001ea20000300800 */
[----:B------:R-:W2:Y:S02]  /*14ed0*/  LDL.LU R9, [R1+0x144] ;  /* 0x0001440001097983 */ /* 0x000ea40000300800 */
[----:B------:R-:W2:Y:S02]  /*14ee0*/  LDL.LU R10, [R1+0x148] ;  /* 0x00014800010a7983 */ /* 0x000ea40000300800 */
[----:B------:R-:W2:Y:S01]  /*14ef0*/  LDL.LU R11, [R1+0x14c] ;  /* 0x00014c00010b7983 */ /* 0x000ea20000300800 */
[----:B----4-:R-:W-:Y:S01]  /*14f00*/  HMMA.16816.F32 R16, R16, R4, R20 ;  /* 0x000000041010723c */ /* 0x010fe20000001814 */
[----:B------:R-:W2:Y:S01]  /*14f10*/  LDL.LU.64 R22, [R1+0x1138] ;  /* 0x0011380001167983 */ /* 0x000ea20000300a00 */
[----:B------:R-:W2:Y:S02]  /*14f20*/  LDL.LU.64 R20, [R1+0x1130] ;  /* 0x0011300001147983 */ /* 0x000ea40000300a00 */
[----:B------:R0:W-:Y:S02]  /*14f30*/  STL.64 [R1+0x10c8], R4 ;  /* 0x0010c80401007387 */ /* 0x0001e40000100a00 */
[----:B0-----:R-:W4:Y:S11]  /*14f40*/  LDL.LU R4, [R1+0x120] ;  /* 0x0001200001047983 */ /* 0x001f360000300800 */
[----:B------:R-:W-:Y:S06]  /*14f50*/  @!UPT UIADD3 URZ, URZ, URZ, URZ ;  /* 0x0000003f3f3ff290 */ /* 0x000fec000fffe03f */
[----:B------:R0:W-:Y:S01]  /*14f60*/  STL.64 [R1+0x220], R16 ;  /* 0x0002201001007387 */ /* 0x0001e20000100a00 */
[----:B------:R1:W-:Y:S02]  /*14f70*/  STL.64 [R1+0x228], R18 ;  /* 0x0002281201007387 */ /* 0x0003e40000100a00 */
[----:B------:R-:W4:Y:S02]  /*14f80*/  LDL.LU R5, [R1+0x124] ;  /* 0x0001240001057983 */ /* 0x000f240000300800 */
[----:B------:R-:W4:Y:S01]  /*14f90*/  LDL.LU R6, [R1+0x128] ;  /* 0x0001280001067983 */ /* 0x000f220000300800 */
[----:B------:R-:W4:Y:S04]  /*14fa0*/  LDL.LU R7, [R1+0x12c] ;  /* 0x00012c0001077983 */ /* 0x000f280000300800 */
[----:B0-----:R-:W3:Y:S01]  /*14fb0*/  LDL.LU R16, [R1+0x100] ;  /* 0x0001000001107983 */ /* 0x001ee20000300800 */
[----:B------:R-:W3:Y:S02]  /*14fc0*/  LDL.LU R17, [R1+0x104] ;  /* 0x0001040001117983 */ /* 0x000ee40000300800 */
[----:B-1----:R-:W3:Y:S02]  /*14fd0*/  LDL.LU R18, [R1+0x108] ;  /* 0x0001080001127983 */ /* 0x002ee40000300800 */
[----:B------:R-:W3:Y:S01]  /*14fe0*/  LDL.LU R19, [R1+0x10c] ;  /* 0x00010c0001137983 */ /* 0x000ee20000300800 */
[C---:B--2---:R-:W-:Y:S01]  /*14ff0*/  HMMA.16816.F32 R24, R20.reuse, R24, R12 ;  /* 0x000000181418723c */ /* 0x044fe2000000180c */
[----:B------:R-:W2:Y:S01]  /*15000*/  LDL.LU.64 R14, [R1+0x1128] ;  /* 0x00112800010e7983 */ /* 0x000ea20000300a00 */
[----:B------:R-:W2:Y:S11]  /*15010*/  LDL.LU.64 R12, [R1+0x1120] ;  /* 0x00112000010c7983 */ /* 0x000eb60000300a00 */
[----:B------:R-:W-:Y:S10]  /*15020*/  @!UPT UIADD3 URZ, URZ, URZ, URZ ;  /* 0x0000003f3f3ff290 */ /* 0x000ff4000fffe03f */
[----:B------:R0:W-:Y:S01]  /*15030*/  STL.64 [R1+0x210], R24 ;  /* 0x0002101801007387 */ /* 0x0001e20000100a00 */
[----:B------:R2:W-:Y:S03]  /*15040*/  STL.64 [R1+0x218], R26 ;  /* 0x0002181a01007387 */ /* 0x0005e60000100a00 */
[----:B0-----:R-:W2:Y:S02]  /*15050*/  LDL.LU.64 R24, [R1+0x1118] ;  /* 0x0011180001187983 */ /* 0x001ea40000300a00 */
[C---:B--2---:R-:W-:Y:S02]  /*15060*/  HMMA.16816.F32 R24, R20.reuse, R24, R12 ;  /* 0x000000181418723c */ /* 0x044fe4000000180c */
[----:B------:R-:W2:Y:S01]  /*15070*/  LDL.LU.64 R14, [R1+0x1110] ;  /* 0x00111000010e7983 */ /* 0x000ea20000300a00 */
[----:B------:R-:W2:Y:S11]  /*15080*/  LDL.LU.64 R12, [R1+0x1108] ;  /* 0x00110800010c7983 */ /* 0x000eb60000300a00 */
[----:B------:R-:W-:Y:S09]  /*15090*/  @!UPT UIADD3 URZ, URZ, URZ, URZ ;  /* 0x0000003f3f3ff290 */ /* 0x000ff2000fffe03f */
[----:B------:R0:W-:Y:S01]  /*150a0*/  STL.64 [R1+0x200], R24 ;  /* 0x0002001801007387 */ /* 0x0001e20000100a00 */
[----:B------:R2:W-:Y:S03]  /*150b0*/  STL.64 [R1+0x208], R26 ;  /* 0x0002081a01007387 */ /* 0x0005e60000100a00 */
[----:B0-----:R-:W2:Y:S02]  /*150c0*/  LDL.LU.64 R24, [R1+0x1100] ;  /* 0x0011000001187983 */ /* 0x001ea40000300a00 */
[C---:B--2---:R-:W-:Y:S02]  /*150d0*/  HMMA.16816.F32 R24, R20.reuse, R24, R12 ;  /* 0x000000181418723c */ /* 0x044fe4000000180c */
[----:B------:R-:W2:Y:S11]  /*150e0*/  LDL.LU.64 R12, [R1+0x10f8] ;  /* 0x0010f800010c7983 */ /* 0x000eb60000300a00 */
[----:B------:R-:W-:Y:S10]  /*150f0*/  @!UPT UIADD3 URZ, URZ, URZ, URZ ;  /* 0x0000003f3f3ff290 */ /* 0x000ff4000fffe03f */
[----:B------:R0:W-:Y:S01]  /*15100*/  STL.64 [R1+0x1f0], R24 ;  /* 0x0001f01801007387 */ /* 0x0001e20000100a00 */
[----:B------:R1:W-:Y:S03]  /*15110*/  STL.64 [R1+0x1f8], R26 ;  /* 0x0001f81a01007387 */ /* 0x0003e60000100a00 */
[----:B0-----:R-:W3:Y:S01]  /*15120*/  LDL.LU.64 R24, [R1+0x10f0] ;  /* 0x0010f00001187983 */ /* 0x001ee20000300a00 */
[----:B-1----:R-:W3:Y:S01]  /*15130*/  LDL R27, [R1+0x398] ;  /* 0x00039800011b7983 */ /* 0x002ee20000100800 */
[C---:B--2---:R-:W-:Y:S02]  /*15140*/  HMMA.16816.F32 R12, R20.reuse, R12, R8 ;  /* 0x0000000c140c723c */ /* 0x044fe40000001808 */
[----:B------:R-:W2:Y:S11]  /*15150*/  LDL.LU.64 R8, [R1+0x10e8] ;  /* 0x0010e80001087983 */ /* 0x000eb60000300a00 */
[----:B------:R-:W-:Y:S10]  /*15160*/  @!UPT UIADD3 URZ, URZ, URZ, URZ ;  /* 0x0000003f3f3ff290 */ /* 0x000ff4000fffe03f */
[----:B------:R0:W-:Y:S01]  /*15170*/  STL.64 [R1+0x1e0], R12 ;  /* 0x0001e00c01007387 */ /* 0x0001e20000100a00 */
[----:B------:R-:W-:Y:S02]  /*15180*/  IMAD.MOV.U32 R10, RZ, RZ, R14 ;  /* 0x000000ffff0a7224 */ /* 0x000fe400078e000e */
[----:B------:R-:W-:Y:S02]  /*15190*/  IMAD.MOV.U32 R11, RZ, RZ, R15 ;  /* 0x000000ffff0b7224 */ /* 0x000fe400078e000f */
[----:B------:R-:W3:Y:S04]  /*151a0*/  LDL.LU.64 R14, [R1+0x10e0] ;  /* 0x0010e000010e7983 */ /* 0x000ee80000300a00 */
[----:B0-----:R-:W3:Y:S01]  /*151b0*/  LDL.LU.64 R12, [R1+0x10d8] ;  /* 0x0010d800010c7983 */ /* 0x001ee20000300a00 */
[----:B------:R-:W-:Y:S01]  /*151c0*/  STL [R1+0xdd4], R10 ;  /* 0x000dd40a01007387 */ /* 0x000fe20000100800 */
[C---:B---3--:R-:W-:Y:S11]  /*151d0*/  HMMA.16816.F32 R12, R20.reuse, R24, R12 ;  /* 0x00000018140c723c */ /* 0x048ff6000000180c */
[----:B------:R-:W-:Y:S11]  /*151e0*/  @!UPT UIADD3 URZ, URZ, URZ, URZ ;  /* 0x0000003f3f3ff290 */ /* 0x000ff6000fffe03f */
[----:B------:R-:W-:Y:S01]  /*151f0*/  @!UPT UIADD3 URZ, URZ, URZ, URZ ;  /* 0x0000003f3f3ff290 */ /* 0x000fe2000fffe03f */
[----:B------:R0:W-:Y:S01]  /*15200*/  STL.64 [R1+0x1d0], R12 ;  /* 0x0001d00c01007387 */ /* 0x0001e20000100a00 */
[----:B------:R-:W-:Y:S03]  /*15210*/  STL.64 [R1+0x1d8], R14 ;  /* 0x0001d80e01007387 */ /* 0x000fe60000100a00 */
[----:B0-----:R-:W4:Y:S02]  /*15220*/  LDL.LU.64 R12, [R1+0x10d0] ;  /* 0x0010d000010c7983 */ /* 0x001f240000300a00 */
[C---:B----4-:R-:W-:Y:S01]  /*15230*/  HMMA.16816.F32 R4, R20.reuse, R12, R4 ;  /* 0x0000000c1404723c */ /* 0x050fe20000001804 */
[----:B------:R-:W-:Y:S02]  /*15240*/  IMAD.MOV.U32 R3, RZ, RZ, R12 ;  /* 0x000000ffff037224 */ /* 0x000fe400078e000c */
[----:B------:R-:W-:Y:S11]  /*15250*/  IMAD.MOV.U32 R0, RZ, RZ, R13 ;  /* 0x000000ffff007224 */ /* 0x000ff600078e000d */
[----:B------:R-:W-:Y:S09]  /*15260*/  @!UPT UIADD3 URZ, URZ, URZ, URZ ;  /* 0x0000003f3f3ff290 */ /* 0x000ff2000fffe03f */
[----:B------:R0:W-:Y:S01]  /*15270*/  STL.64 [R1+0x1c0], R4 ;  /* 0x0001c00401007387 */ /* 0x0001e20000100a00 */
[----:B------:R-:W-:Y:S03]  /*15280*/  STL.64 [R1+0x1c8], R6 ;  /* 0x0001c80601007387 */ /* 0x000fe60000100a00 */
[----:B0-----:R-:W3:Y:S01]  /*15290*/  LDL.LU.64 R4, [R1+0x10c8] ;  /* 0x0010c80001047983 */ /* 0x001ee20000300a00 */
[----:B------:R-:W4:Y:S02]  /*152a0*/  LDL.LU.64 R14, [R1+0x10c0] ;  /* 0x0010c000010e7983 */ /* 0x000f240000300a00 */
[----:B------:R-:W4:Y:S02]  /*152b0*/  LDL.LU.64 R12, [R1+0x10b8] ;  /* 0x0010b800010c7983 */ /* 0x000f240000300a00 */
[----:B------:R-:W-:Y:S01]  /*152c0*/  STL [R1+0x10b0], R11 ;  /* 0x0010b00b01007387 */ /* 0x000fe20000100800 */
[----:B--2---:R0:W-:Y:S01]  /*152d0*/  STL.64 [R1+0x10a8], R8 ;  /* 0x0010a80801007387 */ /* 0x0041e20000100a00 */
[C---:B----4-:R-:W-:Y:S08]  /*152e0*/  HMMA.16816.F32 R12, R20.reuse, R8, R12 ;  /* 0x00000008140c723c */ /* 0x050ff0000000180c */
[----:B---3--:R-:W-:Y:S01]  /*152f0*/  HMMA.16816.F32 R16, R20, R4, R16 ;  /* 0x000000041410723c */ /* 0x008fe20000001810 */
[----:B0-----:R-:W2:Y:S04]  /*15300*/  LDL.64 R8, [R1+0x60] ;  /* 0x0000600001087983 */ /* 0x001ea80000100a00 */
[----:B------:R-:W0:Y:S11]  /*15310*/  LDSM.16.MT88.4 R20, [R2+0x4180] ;  /* 0x004180000214783b */ /* 0x000e360000004200 */
[----:B------:R-:W-:-:S02]  /*15320*/  IMAD.MOV.U32 R29, RZ, RZ, R13 ;  /* 0x000000ffff1d7224 */ /* 0x000fc400078e000d */
[----:B------:R-:W-:Y:S02]  /*15330*/  IMAD.MOV.U32 R28, RZ, RZ, R12 ;  /* 0x000000ffff1c7224 */ /* 0x000fe400078e000c */
[----:B------:R-:W-:Y:S02]  /*15340*/  IMAD.MOV.U32 R6, RZ, RZ, R14 ;  /* 0x000000ffff067224 */ /* 0x000fe400078e000e */
[----:B------:R-:W-:Y:S01]  /*15350*/  IMAD.MOV.U32 R7, RZ, RZ, R15 ;  /* 0x000000ffff077224 */ /* 0x000fe200078e000f */
[----:B------:R-:W-:Y:S01]  /*15360*/  STL [R1+0xf5c], R29 ;  /* 0x000f5c1d01007387 */ /* 0x000fe20000100800 */
[----:B------:R-:W-:Y:S03]  /*15370*/  STL [R1+0xf58], R28 ;  /* 0x000f581c01007387 */ /* 0x000fe60000100800 */
[----:B------:R-:W-:Y:S02]  /*15380*/  STL.64 [R1+0x1060], R6 ;  /* 0x0010600601007387 */ /* 0x000fe40000100a00 */
[----:B------:R1:W-:Y:S01]  /*15390*/  STL.64 [R1+0x1058], R4 ;  /* 0x0010580401007387 */ /* 0x0003e20000100a00 */
[----:B------:R-:W-:Y:S01]  /*153a0*/  STL.64 [R1+0x1a0], R16 ;  /* 0x0001a01001007387 */ /* 0x000fe20000100a00 */
[----:B------:R-:W-:Y:S02]  /*153b0*/  STL.64 [R1+0x1a8], R18 ;  /* 0x0001a81201007387 */ /* 0x000fe40000100a00 */
[----:B------:R-:W3:Y:S01]  /*153c0*/  LDSM.16.MT88.4 R16, [R27+0x4000] ;  /* 0x004000001b10783b */ /* 0x000ee20000004200 */
[----:B------:R-:W4:Y:S04]  /*153d0*/  LDSM.16.MT88.4 R12, [R2+0x4100] ;  /* 0x00410000020c783b */ /* 0x000f280000004200 */
[----:B-1----:R-:W4:Y:S01]  /*153e0*/  LDL.64 R4, [R1+0x50] ;  /* 0x0000500001047983 */ /* 0x002f220000100a00 */
[----:B0-----:R-:W-:Y:S02]  /*153f0*/  STL.64 [R1+0x1050], R22 ;  /* 0x0010501601007387 */ /* 0x001fe40000100a00 */
[----:B------:R0:W-:Y:S02]  /*15400*/  STL.64 [R1+0x1048], R20 ;  /* 0x0010481401007387 */ /* 0x0001e40000100a00 */
[----:B0-----:R-:W4:Y:S01]  /*15410*/  LDL.LU R20, [R1+0x5b0] ;  /* 0x0005b00001147983 */ /* 0x001f220000300800 */
[----:B------:R-:W4:Y:S02]  /*15420*/  LDL.LU R21, [R1+0x5b4] ;  /* 0x0005b40001157983 */ /* 0x000f240000300800 */
[----:B------:R-:W4:Y:S02]  /*15430*/  LDL.LU R22, [R1+0x5b8] ;  /* 0x0005b80001167983 */ /* 0x000f240000300800 */
[----:B------:R-:W4:Y:S01]  /*15440*/  LDL.LU R23, [R1+0x5bc] ;  /* 0x0005bc0001177983 */ /* 0x000f220000300800 */
[----:B---3--:R-:W-:Y:S01]  /*15450*/  STL.64 [R1+0xfe0], R18 ;  /* 0x000fe01201007387 */ /* 0x008fe20000100a00 */
[----:B------:R0:W-:Y:S03]  /*15460*/  STL.64 [R1+0xfd8], R16 ;  /* 0x000fd81001007387 */ /* 0x0001e60000100a00 */
[----:B0-----:R-:W3:Y:S01]  /*15470*/  LDL.LU R16, [R1+0x490] ;  /* 0x0004900001107983 */ /* 0x001ee20000300800 */
[----:B------:R-:W3:Y:S02]  /*15480*/  LDL.LU R17, [R1+0x494] ;  /* 0x0004940001117983 */ /* 0x000ee40000300800 */
[----:B------:R-:W2:Y:S02]  /*15490*/  LDL.LU R18, [R1+0x498] ;  /* 0x0004980001127983 */ /* 0x000ea40000300800 */
[----:B------:R-:W2:Y:S02]  /*154a0*/  LDL.LU R19, [R1+0x49c] ;  /* 0x00049c0001137983 */ /* 0x000ea40000300800 */
[----:B--2---:R-:W-:Y:S01]  /*154b0*/  STL.64 [R1+0x1008], R18 ;  /* 0x0010081201007387 */ /* 0x004fe20000100a00 */
[----:B---3--:R0:W-:Y:S03]  /*154c0*/  STL.64 [R1+0x1000], R16 ;  /* 0x0010001001007387 */ /* 0x0081e60000100a00 */
[----:B0-----:R-:W2:Y:S04]  /*154d0*/  LDL.64 R16, [R1+0x30] ;  /* 0x0000300001107983 */ /* 0x001ea80000100a00 */
[----:B--2---:R0:W-:Y:S04]  /*154e0*/  STL.64 [R1+0x10a0], R16 ;  /* 0x0010a01001007387 */ /* 0x0041e80000100a00 */
[----:B0-----:R-:W2:Y:S01]  /*154f0*/  LDL.LU R16, [R1+0x5c0] ;  /* 0x0005c00001107983 */ /* 0x001ea20000300800 */
[----:B------:R-:W2:Y:S02]  /*15500*/  LDL.LU R17, [R1+0x5c4] ;  /* 0x0005c40001117983 */ /* 0x000ea40000300800 */
[----:B------:R-:W2:Y:S02]  /*15510*/  LDL.LU R18, [R1+0x5c8] ;  /* 0x0005c80001127983 */ /* 0x000ea40000300800 */
[----:B------:R-:W2:Y:S01]  /*15520*/  LDL.LU R19, [R1+0x5cc] ;  /* 0x0005cc0001137983 */ /* 0x000ea20000300800 */
[----:B----4-:R-:W-:Y:S01]  /*15530*/  HMMA.16816.F32 R20, R12, R4, R20 ;  /* 0x000000040c14723c */ /* 0x010fe20000001814 */
[----:B------:R-:W-:-:S02]  /*15540*/  IMAD.MOV.U32 R27, RZ, RZ, R8 ;  /* 0x000000ffff1b7224 */ /* 0x000fc400078e0008 */
[----:B------:R-:W-:Y:S02]  /*15550*/  IMAD.MOV.U32 R26, RZ, RZ, R9 ;  /* 0x000000ffff1a7224 */ /* 0x000fe400078e0009 */
[----:B------:R-:W-:Y:S02]  /*15560*/  IMAD.MOV.U32 R29, RZ, RZ, R4 ;  /* 0x000000ffff1d7224 */ /* 0x000fe400078e0004 */
[----:B------:R-:W-:Y:S01]  /*15570*/  IMAD.MOV.U32 R28, RZ, RZ, R5 ;  /* 0x000000ffff1c7224 */ /* 0x000fe200078e0005 */
[----:B--2---:R-:W-:Y:S11]  /*15580*/  HMMA.16816.F32 R16, R12, R8, R16 ;  /* 0x000000080c10723c */ /* 0x004ff60000001810 */
[----:B------:R-:W-:Y:S11]  /*15590*/  @!UPT UIADD3 URZ, URZ, URZ, URZ ;  /* 0x0000003f3f3ff290 */ /* 0x000ff6000fffe03f */
[----:B------:R-:W-:Y:S01]  /*155a0*/  @!UPT UIADD3 URZ, URZ, URZ, URZ ;  /* 0x0000003f3f3ff290 */ /* 0x000fe2000fffe03f */
[----:B------:R0:W-:Y:S01]  /*155b0*/  STL.64 [R1+0x190], R16 ;  /* 0x0001901001007387 */ /* 0x0001e20000100a00 */
[----:B------:R-:W-:Y:S02]  /*155c0*/  STL.64 [R1+0x198], R18 ;  /* 0x0001981201007387 */ /* 0x000fe40000100a00 */
[----:B------:R-:W2:Y:S02]  /*155d0*/  LDL.LU R8, [R1+0x5a0] ;  /* 0x0005a00001087983 */ /* 0x000ea40000300800 */
[----:B------:R-:W2:Y:S01]  /*155e0*/  LDL.LU R9, [R1+0x5a4] ;  /* 0x0005a40001097983 */ /* 0x000ea20000300800 */
[----:B------:R-:W2:Y:S01]  /*155f0*/  LDL.LU R10, [R1+0x5a8] ;  /* 0x0005a800010a7983 */ /* 0x000ea20000300800 */
[----:B------:R-:W2:Y:S03]  /*15600*/  LDL.LU R11, [R1+0x5ac] ;  /* 0x0005ac00010b7983 */ /* 0x000ea60000300800 */
[----:B0-----:R-:W2:Y:S01]  /*15610*/  LDL.64 R16, [R1+0x40] ;  /* 0x0000400001107983 */ /* 0x001ea20000100a00 */
[----:B------:R-:W-:Y:S02]  /*15620*/  STL.64 [R1+0x1098], R26 ;  /* 0x0010981a01007387 */ /* 0x000fe40000100a00 */
[----:B------:R0:W-:Y:S02]  /*15630*/  STL.64 [R1+0x1090], R24 ;  /* 0x0010901801007387 */ /* 0x0001e40000100a00 */
[----:B0-----:R-:W3:Y:S01]  /*15640*/  LDL.LU R24, [R1+0x590] ;  /* 0x0005900001187983 */ /* 0x001ee20000300800 */
[----:B------:R-:W3:Y:S02]  /*15650*/  LDL.LU R25, [R1+0x594] ;  /* 0x0005940001197983 */ /* 0x000ee40000300800 */
[----:B------:R-:W3:Y:S02]  /*15660*/  LDL.LU R26, [R1+0x598] ;  /* 0x00059800011a7983 */ /* 0x000ee40000300800 */
[----:B------:R-:W3:Y:S01]  /*15670*/  LDL.LU R27, [R1+0x59c] ;  /* 0x00059c00011b7983 */ /* 0x000ee20000300800 */
[----:B------:R-:W-:Y:S01]  /*15680*/  STL.64 [R1+0x180], R20 ;  /* 0x0001801401007387 */ /* 0x000fe20000100a00 */
[----:B------:R-:W-:Y:S02]  /*15690*/  STL.64 [R1+0x188], R22 ;  /* 0x0001881601007387 */ /* 0x000fe40000100a00 */
[----:B------:R-:W4:Y:S02]  /*156a0*/  LDL.LU R4, [R1+0x560] ;  /* 0x0005600001047983 */ /* 0x000f240000300800 */
[----:B------:R-:W4:Y:S01]  /*156b0*/  LDL.LU R5, [R1+0x564] ;  /* 0x0005640001057983 */ /* 0x000f220000300800 */
[----:B------:R-:W2:Y:S01]  /*156c0*/  LDL.LU R6, [R1+0x568] ;  /* 0x0005680001067983 */ /* 0x000ea20000300800 */
[----:B------:R-:W2:Y:S03]  /*156d0*/  LDL.LU R7, [R1+0x56c] ;  /* 0x00056c0001077983 */ /* 0x000ea60000300800 */
[----:B--2---:R-:W-:Y:S01]  /*156e0*/  STL.64 [R1+0x1070], R6 ;  /* 0x0010700601007387 */ /* 0x004fe20000100a00 */
[----:B----4-:R0:W-:Y:S02]  /*156f0*/  STL.64 [R1+0x1068], R4 ;  /* 0x0010680401007387 */ /* 0x0101e40000100a00 */
[----:B0-----:R-:W-:-:S02]  /*15700*/  IMAD.MOV.U32 R4, RZ, RZ, R3 ;  /* 0x000000ffff047224 */ /* 0x001fc400078e0003 */
[----:B------:R-:W-:Y:S01]  /*15710*/  IMAD.MOV.U32 R5, RZ, RZ, R0 ;  /* 0x000000ffff057224 */ /* 0x000fe200078e0000 */
[----:B------:R-:W2:Y:S04]  /*15720*/  LDL.LU R3, [R1+0x10b4] ;  /* 0x0010b40001037983 */ /* 0x000ea80000300800 */
[----:B------:R0:W-:Y:S04]  /*15730*/  STL.64 [R1+0x1088], R4 ;  /* 0x0010880401007387 */ /* 0x0001e80000100a00 */
[----:B0-----:R-:W4:Y:S01]  /*15740*/  LDL.LU R4, [R1+0x580] ;  /* 0x0005800001047983 */ /* 0x001f220000300800 */
[----:B------:R-:W4:Y:S02]  /*15750*/  LDL.LU R5, [R1+0x584] ;  /* 0x0005840001057983 */ /* 0x000f240000300800 */
[----:B------:R-:W4:Y:S02]  /*15760*/  LDL.LU R6, [R1+0x588] ;  /* 0x0005880001067983 */ /* 0x000f240000300800 */
[----:B------:R-:W4:Y:S01]  /*15770*/  LDL.LU R7, [R1+0x58c] ;  /* 0x00058c0001077983 */ /* 0x000f220000300800 */
[----:B------:R-:W2:Y:S01]  /*15780*/  LDL.LU R20, [R1+0x4e0] ;  /* 0x0004e00001147983 */ /* 0x000ea20000300800 */
[----:B------:R-:W2:Y:S02]  /*15790*/  LDL.LU R21, [R1+0x4e4] ;  /* 0x0004e40001157983 */ /* 0x000ea40000300800 */
[----:B------:R-:W2:Y:S02]  /*157a0*/  LDL.LU R22, [R1+0x4e8] ;  /* 0x0004e80001167983 */ /* 0x000ea40000300800 */
[----:B------:R-:W2:Y:S01]  /*157b0*/  LDL.LU R23, [R1+0x4ec] ;  /* 0x0004ec0001177983 */ /* 0x000ea20000300800 */
[C---:B------:R-:W-:Y:S01]  /*157c0*/  HMMA.16816.F32 R8, R12.reuse, R16, R8 ;  /* 0x000000100c08723c */ /* 0x040fe20000001808 */
[----:B------:R-:W-:Y:S01]  /*157d0*/  IMAD.MOV.U32 R0, RZ, RZ, R17 ;  /* 0x000000ffff007224 */ /* 0x000fe200078e0011 */
[----:B--2---:R-:W-:Y:S01]  /*157e0*/  STL.64 [R1+0x1080], R22 ;  /* 0x0010801601007387 */ /* 0x004fe20000100a00 */
[----:B------:R0:W-:Y:S03]  /*157f0*/  STL.64 [R1+0x1078], R20 ;  /* 0x0010781401007387 */ /* 0x0001e60000100a00 */
[----:B0-----:R-:W2:Y:S01]  /*15800*/  LDL.LU R20, [R1+0x570] ;  /* 0x0005700001147983 */ /* 0x001ea20000300800 */
[----:B------:R-:W2:Y:S02]  /*15810*/  LDL.LU R21, [R1+0x574] ;  /* 0x0005740001157983 */ /* 0x000ea40000300800 */
[----:B------:R-:W2:Y:S02]  /*15820*/  LDL.LU R22, [R1+0x578] ;  /* 0x0005780001167983 */ /* 0x000ea40000300800 */
[----:B------:R-:W2:Y:S11]  /*15830*/  LDL.LU R23, [R1+0x57c] ;  /* 0x00057c0001177983 */ /* 0x000eb60000300800 */
[----:B------:R-:W-:Y:S01]  /*15840*/  @!UPT UIADD3 URZ, URZ, URZ, URZ ;  /* 0x0000003f3f3ff290 */ /* 0x000fe2000fffe03f */
[----:B------:R-:W-:Y:S01]  /*15850*/  STL.64 [R1+0x170], R8 ;  /* 0x0001700801007387 */ /* 0x000fe20000100a00 */
[----:B------:R0:W-:Y:S03]  /*15860*/  STL.64 [R1+0x178], R10 ;  /* 0x0001780a01007387 */ /* 0x0001e60000100a00 */
[----:B0-----:R-:W2:Y:S01]  /*15870*/  LDL.LU R11, [R1+0x10b0] ;  /* 0x0010b000010b7983 */ /* 0x001ea20000300800 */
[----:B------:R-:W2:Y:S02]  /*15880*/  LDL.LU.64 R8, [R1+0x10a8] ;  /* 0x0010a80001087983 */ /* 0x000ea40000300a00 */
[----:B------:R-:W-:Y:S02]  /*15890*/  IMAD.MOV.U32 R10, RZ, RZ, R16 ;  /* 0x000000ffff0a7224 */ /* 0x000fe400078e0010 */
[----:B------:R-:W3:Y:S02]  /*158a0*/  LDL.LU.64 R16, [R1+0x10a0] ;  /* 0x0010a00001107983 */ /* 0x000ee40000300a00 */
[C---:B---3--:R-:W-:Y:S11]  /*158b0*/  HMMA.16816.F32 R24, R12.reuse, R16, R24 ;  /* 0x000000100c18723c */ /* 0x048ff60000001818 */
[----:B------:R-:W-:Y:S11]  /*158c0*/  @!UPT UIADD3 URZ, URZ, URZ, URZ ;  /* 0x0000003f3f3ff290 */ /* 0x000ff6000fffe03f */
[----:B------:R-:W-:Y:S01]  /*158d0*/  @!UPT UIADD3 URZ, URZ, URZ, URZ ;  /* 0x0000003f3f3ff290 */ /* 0x000fe2000fffe03f */
[----:B------:R-:W-:Y:S01]  /*158e0*/  STL.64 [R1+0x160], R24 ;  /* 0x0001601801007387 */ /* 0x000fe20000100a00 */
[----:B------:R0:W-:Y:S03]  /*158f0*/  STL.64 [R1+0x168], R26 ;  /* 0x0001681a01007387 */ /* 0x0001e60000100a00 */
[----:B0-----:R-:W3:Y:S01]  /*15900*/  LDL.LU.64 R26, [R1+0x1098] ;  /* 0x00109800011a7983 */ /* 0x001ee20000300a00 */
[----:B------:R-:W4:Y:S02]  /*15910*/  LDL.LU.64 R24, [R1+0x1090] ;  /* 0x0010900001187983 */ /* 0x000f240000300a00 */
[----:B------:R0:W-:Y:S02]  /*15920*/  STL.64 [R1+0x1010], R16 ;  /* 0x0010101001007387 */ /* 0x0001e40000100a00 */
[----:B0-----:R-:W2:Y:S01]  /*15930*/  LDL.LU R16, [R1+0x4b0] ;  /* 0x0004b00001107983 */ /* 0x001ea20000300800 */
[----:B------:R-:W2:Y:S02]  /*15940*/  LDL.LU R17, [R1+0x4b4] ;  /* 0x0004b40001117983 */ /* 0x000ea40000300800 */
[----:B------:R-:W2:Y:S02]  /*15950*/  LDL.LU R18, [R1+0x4b8] ;  /* 0x0004b80001127983 */ /* 0x000ea40000300800 */
[----:B------:R-:W2:Y:S01]  /*15960*/  LDL.LU R19, [R1+0x4bc] ;  /* 0x0004bc0001137983 */ /* 0x000ea20000300800 */
[----:B----4-:R-:W-:Y:S01]  /*15970*/  HMMA.16816.F32 R4, R12, R24, R4 ;  /* 0x000000180c04723c */ /* 0x010fe20000001804 */
[----:B--2---:R-:W-:Y:S01]  /*15980*/  STL.64 [R1+0x1020], R18 ;  /* 0x0010201201007387 */ /* 0x004fe20000100a00 */
[----:B------:R0:W-:Y:S02]  /*15990*/  STL.64 [R1+0x1018], R16 ;  /* 0x0010181001007387 */ /* 0x0001e40000100a00 */
[----:B0-----:R-:W-:-:S02]  /*159a0*/  IMAD.MOV.U32 R16, RZ, RZ, R29 ;  /* 0x000000ffff107224 */ /* 0x001fc400078e001d */
[----:B------:R-:W-:-:S05]  /*159b0*/  IMAD.MOV.U32 R17, RZ, RZ, R28 ;  /* 0x000000ffff117224 */ /* 0x000fca00078e001c */
[----:B------:R-:W-:Y:S11]  /*159c0*/  STL.64 [R1+0x1030], R16 ;  /* 0x0010301001007387 */ /* 0x000ff60000100a00 */
[----:B------:R-:W-:Y:S01]  /*159d0*/  @!UPT UIADD3 URZ, URZ, URZ, URZ ;  /* 0x0000003f3f3ff290 */ /* 0x000fe2000fffe03f */
[----:B------:R0:W-:Y:S02]  /*159e0*/  STL.64 [R1+0x150], R4 ;  /* 0x0001500401007387 */ /* 0x0001e40000100a00 */
[----:B------:R-:W-:Y:S01]  /*159f0*/  STL.64 [R1+0x158], R6 ;  /* 0x0001580601007387 */ /* 0x000fe20000100a00 */
[----:B0-----:R-:W2:Y:S01]  /*15a00*/  LDL.LU.64 R4, [R1+0x1088] ;  /* 0x0010880001047983 */ /* 0x001ea20000300a00 */
[----:B------:R0:W-:Y:S02]  /*15a10*/  STL.64 [R1+0x1028], R24 ;  /* 0x0010281801007387 */ /* 0x0001e40000100a00 */
[----:B---3--:R-:W-:Y:S02]  /*15a20*/  IMAD.MOV.U32 R17, RZ, RZ, R26 ;  /* 0x000000ffff117224 */ /* 0x008fe400078e001a */
[----:B------:R-:W-:Y:S01]  /*15a30*/  IMAD.MOV.U32 R16, RZ, RZ, R27 ;  /* 0x000000ffff107224 */ /* 0x000fe200078e001b */
[----:B0-----:R-:W3:Y:S01]  /*15a40*/  LDL.LU R24, [R1+0x4c0] ;  /* 0x0004c00001187983 */ /* 0x001ee20000300800 */
[----:B------:R-:W3:Y:S02]  /*15a50*/  LDL.LU R25, [R1+0x4c4] ;  /* 0x0004c40001197983 */ /* 0x000ee40000300800 */
[----:B------:R-:W4:Y:S02]  /*15a60*/  LDL.LU R26, [R1+0x4c8] ;  /* 0x0004c800011a7983 */ /* 0x000f240000300800 */
[----:B------:R-:W4:Y:S01]  /*15a70*/  LDL.LU R27, [R1+0x4cc] ;  /* 0x0004cc00011b7983 */ /* 0x000f220000300800 */
[C---:B--2---:R-:W-:Y:S01]  /*15a80*/  HMMA.16816.F32 R4, R12.reuse, R4, R20 ;  /* 0x000000040c04723c */ /* 0x044fe20000001814 */
[----:B----4-:R-:W-:Y:S01]  /*15a90*/  STL.64 [R1+0x1040], R26 ;  /* 0x0010401a01007387 */ /* 0x010fe20000100a00 */
[----:B---3--:R0:W-:Y:S03]  /*15aa0*/  STL.64 [R1+0x1038], R24 ;  /* 0x0010381801007387 */ /* 0x0081e60000100a00 */
        /* <DEDUP_REMOVED lines=8> */
[----:B0-----:R-:W4:Y:S01]  /*15b30*/  LDL.LU.64 R6, [R1+0x1070] ;  /* 0x0010700001067983 */ /* 0x001f220000300a00 */
[----:B------:R-:W4:Y:S02]  /*15b40*/  LDL.LU.64 R4, [R1+0x1068] ;  /* 0x0010680001047983 */ /* 0x000f240000300a00 */
[C---:B----4-:R-:W-:Y:S11]  /*15b50*/  HMMA.16816.F32 R4, R12.reuse, R8, R4 ;  /* 0x000000080c04723c */ /* 0x050ff60000001804 */
[----:B------:R-:W-:Y:S11]  /*15b60*/  @!UPT UIADD3 URZ, URZ, URZ, URZ ;  /* 0x0000003f3f3ff290 */ /* 0x000ff6000fffe03f */
[----:B------:R-:W-:Y:S01]  /*15b70*/  @!UPT UIADD3 URZ, URZ, URZ, URZ ;  /* 0x0000003f3f3ff290 */ /* 0x000fe2000fffe03f */
[----:B------:R-:W-:Y:S01]  /*15b80*/  STL.64 [R1+0x130], R4 ;  /* 0x0001300401007387 */ /* 0x000fe20000100a00 */
[----:B------:R0:W-:Y:S03]  /*15b90*/  STL.64 [R1+0x138], R6 ;  /* 0x0001380601007387 */ /* 0x0001e60000100a00 */
[----:B0-----:R-:W4:Y:S01]  /*15ba0*/  LDL.LU.64 R6, [R1+0x1060] ;  /* 0x0010600001067983 */ /* 0x001f220000300a00 */
[----:B------:R-:W3:Y:S02]  /*15bb0*/  LDL.LU.64 R4, [R1+0x1058] ;  /* 0x0010580001047983 */ /* 0x000ee40000300a00 */
[----:B---3--:R-:W-:Y:S01]  /*15bc0*/  HMMA.16816.F32 R12, R12, R4, R20 ;  /* 0x000000040c0c723c */ /* 0x008fe20000001814 */
[----:B------:R-:W2:Y:S01]  /*15bd0*/  LDL.LU.64 R22, [R1+0x1050] ;  /* 0x0010500001167983 */ /* 0x000ea20000300a00 */
[----:B------:R-:W2:Y:S11]  /*15be0*/  LDL.LU.64 R20, [R1+0x1048] ;  /* 0x0010480001147983 */ /* 0x000eb60000300a00 */
[----:B------:R-:W-:Y:S10]  /*15bf0*/  @!UPT UIADD3 URZ, URZ, URZ, URZ ;  /* 0x0000003f3f3ff290 */ /* 0x000ff4000fffe03f */
[----:B------:R0:W-:Y:S01]  /*15c00*/  STL.64 [R1+0x120], R12 ;  /* 0x0001200c01007387 */ /* 0x0001e20000100a00 */
[----:B------:R1:W-:Y:S03]  /*15c10*/  STL.64 [R1+0x128], R14 ;  /* 0x0001280e01007387 */ /* 0x0003e60000100a00 */
[----:B0-----:R-:W3:Y:S01]  /*15c20*/  LDL.LU R12, [R1+0x4a0] ;  /* 0x0004a000010c7983 */ /* 0x001ee20000300800 */
[----:B------:R-:W3:Y:S02]  /*15c30*/  LDL.LU R13, [R1+0x4a4] ;  /* 0x0004a400010d7983 */ /* 0x000ee40000300800 */
[----:B-1----:R-:W3:Y:S02]  /*15c40*/  LDL.LU R14, [R1+0x4a8] ;  /* 0x0004a800010e7983 */ /* 0x002ee40000300800 */
[----:B------:R-:W3:Y:S01]  /*15c50*/  LDL.LU R15, [R1+0x4ac] ;  /* 0x0004ac00010f7983 */ /* 0x000ee20000300800 */
[----:B----4-:R-:W-:Y:S01]  /*15c60*/  STL.64 [R1+0xff0], R6 ;  /* 0x000ff00601007387 */ /* 0x010fe20000100a00 */
[----:B------:R-:W-:Y:S01]  /*15c70*/  STL.64 [R1+0xfe8], R4 ;  /* 0x000fe80401007387 */ /* 0x000fe20000100a00 */
[C---:B--2---:R-:W-:Y:S02]  /*15c80*/  HMMA.16816.F32 R16, R20.reuse, R16, R24 ;  /* 0x000000101410723c */ /* 0x044fe40000001818 */
[----:B------:R-:W2:Y:S01]  /*15c90*/  LDL.LU.64 R26, [R1+0x1040] ;  /* 0x00104000011a7983 */ /* 0x000ea20000300a00 */
[----:B------:R-:W2:Y:S11]  /*15ca0*/  LDL.LU.64 R24, [R1+0x1038] ;  /* 0x0010380001187983 */ /* 0x000eb60000300a00 */
[----:B------:R-:W-:Y:S09]  /*15cb0*/  @!UPT UIADD3 URZ, URZ, URZ, URZ ;  /* 0x0000003f3f3ff290 */ /* 0x000ff2000fffe03f */
[----:B------:R0:W-:Y:S01]  /*15cc0*/  STL.64 [R1+0x110], R16 ;  /* 0x0001101001007387 */ /* 0x0001e20000100a00 */
[----:B------:R2:W-:Y:S03]  /*15cd0*/  STL.64 [R1+0x118], R18 ;  /* 0x0001181201007387 */ /* 0x0005e60000100a00 */
[----:B0-----:R-:W2:Y:S02]  /*15ce0*/  LDL.LU.64 R16, [R1+0x1030] ;  /* 0x0010300001107983 */ /* 0x001ea40000300a00 */
[----:B--2---:R-:W-:Y:S02]  /*15cf0*/  HMMA.16816.F32 R16, R20, R16, R24 ;  /* 0x000000101410723c */ /* 0x004fe40000001818 */
[----:B------:R-:W2:Y:S11]  /*15d00*/  LDL.LU.64 R24, [R1+0x1028] ;  /* 0x0010280001187983 */ /* 0x000eb60000300a00 */
[----:B------:R-:W-:Y:S10]  /*15d10*/  @!UPT UIADD3 URZ, URZ, URZ, URZ ;  /* 0x0000003f3f3ff290 */ /* 0x000ff4000fffe03f */
[----:B------:R-:W-:Y:S01]  /*15d20*/  STL.64 [R1+0x100], R16 ;  /* 0x0001001001007387 */ /* 0x000fe20000100a00 */
[----:B------:R0:W-:Y:S03]  /*15d30*/  STL.64 [R1+0x108], R18 ;  /* 0x0001081201007387 */ /* 0x0001e60000100a00 */
[----:B0-----:R-:W4:Y:S01]  /*15d40*/  LDL.LU.64 R18, [R1+0x1020] ;  /* 0x0010200001127983 */ /* 0x001f220000300a00 */
[----:B------:R-:W4:Y:S02]  /*15d50*/  LDL.LU.64 R16, [R1+0x1018] ;  /* 0x0010180001107983 */ /* 0x000f240000300a00 */
[----:B------:R-:W-:Y:S02]  /*15d60*/  IMAD.MOV.U32 R4, RZ, RZ, R10 ;  /* 0x000000ffff047224 */ /* 0x000fe400078e000a */
[----:B------:R-:W-:-:S07]  /*15d70*/  IMAD.MOV.U32 R5, RZ, RZ, R0 ;  /* 0x000000ffff057224 */ /* 0x000fce00078e0000 */
[C---:B----4-:R-:W-:Y:S01]  /*15d80*/  HMMA.16816.F32 R4, R20.reuse, R4, R16 ;  /* 0x000000041404723c */ /* 0x050fe20000001810 */
[----:B------:R-:W3:Y:S11]  /*15d90*/  LDL.LU.64 R16, [R1+0x1010] ;  /* 0x0010100001107983 */ /* 0x000ef60000300a00 */
[----:B------:R-:W-:Y:S11]  /*15da0*/  @!UPT UIADD3 URZ, URZ, URZ, URZ ;  /* 0x0000003f3f3ff290 */ /* 0x000ff6000fffe03f */
[----:B------:R0:W-:Y:S01]  /*15db0*/  STL.64 [R1+0xf0], R4 ;  /* 0x0000f00401007387 */ /* 0x0001e20000100a00 */
[----:B------:R-:W-:Y:S01]  /*15dc0*/  STL.64 [R1+0xf8], R6 ;  /* 0x0000f80601007387 */ /* 0x000fe20000100a00 */
[----:B---3--:R-:W-:Y:S01]  /*15dd0*/  HMMA.16816.F32 R12, R20, R16, R12 ;  /* 0x00000010140c723c */ /* 0x008fe2000000180c */
[----:B0-----:R-:W-:Y:S02]  /*15de0*/  IMAD.MOV.U32 R4, RZ, RZ, R16 ;  /* 0x000000ffff047224 */ /* 0x001fe400078e0010 */
[----:B------:R-:W-:Y:S11]  /*15df0*/  IMAD.MOV.U32 R0, RZ, RZ, R17 ;  /* 0x000000ffff007224 */ /* 0x000ff600078e0011 */
[----:B------:R-:W-:Y:S09]  /*15e00*/  @!UPT UIADD3 URZ, URZ, URZ, URZ ;  /* 0x0000003f3f3ff290 */ /* 0x000ff2000fffe03f */
[----:B------:R0:W-:Y:S01]  /*15e10*/  STL.64 [R1+0xe0], R12 ;  /* 0x0000e00c01007387 */ /* 0x0001e20000100a00 */
[----:B------:R1:W-:Y:S02]  /*15e20*/  STL.64 [R1+0xe8], R14 ;  /* 0x0000e80e01007387 */ /* 0x0003e40000100a00 */
[----:B------:R-:W2:Y:S02]  /*15e30*/  LDL.LU.64 R18, [R1+0x1008] ;  /* 0x0010080001127983 */ /* 0x000ea40000300a00 */
[----:B------:R-:W2:Y:S01]  /*15e40*/  LDL.LU.64 R16, [R1+0x1000] ;  /* 0x0010000001107983 */ /* 0x000ea20000300a00 */
[----:B0-----:R-:W3:Y:S01]  /*15e50*/  LDL.LU R12, [R1+0x3e0] ;  /* 0x0003e000010c7983 */ /* 0x001ee20000300800 */
[----:B------:R-:W3:Y:S02]  /*15e60*/  LDL.LU R13, [R1+0x3e4] ;  /* 0x0003e400010d7983 */ /* 0x000ee40000300800 */
[----:B-1----:R-:W4:Y:S02]  /*15e70*/  LDL.LU R14, [R1+0x3e8] ;  /* 0x0003e800010e7983 */ /* 0x002f240000300800 */
[----:B------:R-:W-:-:S02]  /*15e80*/  IMAD.MOV.U32 R15, RZ, RZ, R3 ;  /* 0x000000ffff0f7224 */ /* 0x000fc400078e0003 */
[----:B------:R-:W3:Y:S01]  /*15e90*/  LDL.LU R3, [R1+0xffc] ;  /* 0x000ffc0001037983 */ /* 0x000ee20000300800 */
[----:B--2---:R-:W-:Y:S03]  /*15ea0*/  HMMA.16816.F32 R16, R20, R24, R16 ;  /* 0x000000181410723c */ /* 0x004fe60000001810 */
[----:B----4-:R-:W-:Y:S01]  /*15eb0*/  STL.64 [R1+0xf68], R14 ;  /* 0x000f680e01007387 */ /* 0x010fe20000100a00 */
[----:B---3--:R0:W-:Y:S03]  /*15ec0*/  STL.64 [R1+0xf60], R12 ;  /* 0x000f600c01007387 */ /* 0x0081e60000100a00 */
[----:B0-----:R-:W2:Y:S01]  /*15ed0*/  LDL.64 R12, [R1+0x10] ;  /* 0x00001000010c7983 */ /* 0x001ea20000100a00 */
[----:B------:R-:W-:Y:S11]  /*15ee0*/  STL.64 [R1+0xf88], R24 ;  /* 0x000f881801007387 */ /* 0x000ff60000100a00 */
[----:B------:R-:W-:Y:S04]  /*15ef0*/  @!UPT UIADD3 URZ, URZ, URZ, URZ ;  /* 0x0000003f3f3ff290 */ /* 0x000fe8000fffe03f */
[----:B------:R0:W-:Y:S02]  /*15f00*/  STL.64 [R1+0xd0], R16 ;  /* 0x0000d01001007387 */ /* 0x0001e40000100a00 */
[----:B------:R1:W-:Y:S01]  /*15f10*/  STL.64 [R1+0xd8], R18 ;  /* 0x0000d81201007387 */ /* 0x0003e20000100a00 */
[----:B0-----:R-:W3:Y:S01]  /*15f20*/  LDL.LU R16, [R1+0x240] ;  /* 0x0002400001107983 */ /* 0x001ee20000300800 */
[----:B------:R-:W3:Y:S02]  /*15f30*/  LDL.LU R17, [R1+0x244] ;  /* 0x0002440001117983 */ /* 0x000ee40000300800 */
[----:B-1----:R-:W3:Y:S02]  /*15f40*/  LDL.LU R18, [R1+0x248] ;  /* 0x0002480001127983 */ /* 0x002ee40000300800 */
[----:B------:R-:W-:Y:S02]  /*15f50*/  IMAD.MOV.U32 R19, RZ, RZ, R3 ;  /* 0x000000ffff137224 */ /* 0x000fe400078e0003 */
[----:B------:R-:W-:-:S02]  /*15f60*/  IMAD.MOV.U32 R24, RZ, RZ, R4 ;  /* 0x000000ffff187224 */ /* 0x000fc400078e0004 */
[----:B------:R-:W-:Y:S01]  /*15f70*/  IMAD.MOV.U32 R25, RZ, RZ, R0 ;  /* 0x000000ffff197224 */ /* 0x000fe200078e0000 */
[----:B------:R-:W4:Y:S01]  /*15f80*/  LDL.LU R3, [R1+0xff8] ;  /* 0x000ff80001037983 */ /* 0x000f220000300800 */
[----:B------:R-:W2:Y:S02]  /*15f90*/  LDL.LU R4, [R1+0x470] ;  /* 0x0004700001047983 */ /* 0x000ea40000300800 */
[----:B------:R-:W2:Y:S02]  /*15fa0*/  LDL.LU R5, [R1+0x474] ;  /* 0x0004740001057983 */ /* 0x000ea40000300800 */
[----:B------:R-:W2:Y:S01]  /*15fb0*/  LDL.LU R6, [R1+0x478] ;  /* 0x0004780001067983 */ /* 0x000ea20000300800 */
[----:B------:R-:W2:Y:S01]  /*15fc0*/  LDL.LU R7, [R1+0x47c] ;  /* 0x00047c0001077983 */ /* 0x000ea20000300800 */
[----:B------:R0:W-:Y:S03]  /*15fd0*/  STL.64 [R1+0xfa0], R24 ;  /* 0x000fa01801007387 */ /* 0x0001e60000100a00 */
[----:B0-----:R-:W2:Y:S04]  /*15fe0*/  LDL.64 R24, [R1+0x40] ;  /* 0x0000400001187983 */ /* 0x001ea80000100a00 */
[----:B--2---:R0:W-:Y:S04]  /*15ff0*/  STL.64 [R1+0xfb8], R24 ;  /* 0x000fb81801007387 */ /* 0x0041e80000100a00 */
[----:B0-----:R-:W2:Y:S01]  /*16000*/  LDL.LU R24, [R1+0x480] ;  /* 0x0004800001187983 */ /* 0x001ea20000300800 */
[----:B------:R-:W2:Y:S02]  /*16010*/  LDL.LU R25, [R1+0x484] ;  /* 0x0004840001197983 */ /* 0x000ea40000300800 */
[----:B------:R-:W2:Y:S02]  /*16020*/  LDL.LU R26, [R1+0x488] ;  /* 0x00048800011a7983 */ /* 0x000ea40000300800 */
[----:B----4-:R-:W-:-:S07]  /*16030*/  IMAD.MOV.U32 R27, RZ, RZ, R3 ;  /* 0x000000ffff1b7224 */ /* 0x010fce00078e0003 */
[C---:B--2---:R-:W-:Y:S11]  /*16040*/  HMMA.16816.F32 R24, R20.reuse, R12, R24 ;  /* 0x0000000c1418723c */ /* 0x044ff60000001818 */
[----:B------:R-:W-:Y:S11]  /*16050*/  @!UPT UIADD3 URZ, URZ, URZ, URZ ;  /* 0x0000003f3f3ff290 */ /* 0x000ff6000fffe03f */
[----:B------:R-:W-:Y:S01]  /*16060*/  @!UPT UIADD3 URZ, URZ, URZ, URZ ;  /* 0x0000003f3f3ff290 */ /* 0x000fe2000fffe03f */
[----:B------:R0:W-:Y:S01]  /*16070*/  STL.64 [R1+0xc0], R24 ;  /* 0x0000c01801007387 */ /* 0x0001e20000100a00 */
[----:B------:R-:W-:Y:S03]  /*16080*/  STL [R1+0xc8], R26 ;  /* 0x0000c81a01007387 */ /* 0x000fe60000100800 */
[----:B0-----:R-:W2:Y:S04]  /*16090*/  LDL.64 R24, [R1+0x50] ;  /* 0x0000500001187983 */ /* 0x001ea80000100a00 */
[----:B--2---:R0:W-:Y:S04]  /*160a0*/  STL.64 [R1+0xfd0], R24 ;  /* 0x000fd01801007387 */ /* 0x0041e80000100a00 */
[----:B0-----:R-:W2:Y:S01]  /*160b0*/  LDL.64 R24, [R1+0x60] ;  /* 0x0000600001187983 */ /* 0x001ea20000100a00 */
        /* <DEDUP_REMOVED lines=9> */
[----:B------:R-:W4:Y:S02]  /*16150*/  LDL.LU R14, [R1+0x418] ;  /* 0x00041800010e7983 */ /* 0x000f240000300800 */
[----:B------:R-:W4:Y:S01]  /*16160*/  LDL.LU R15, [R1+0x41c] ;  /* 0x00041c00010f7983 */ /* 0x000f220000300800 */
[C---:B------:R-:W-:Y:S01]  /*16170*/  HMMA.16816.F32 R4, R20.reuse, R8, R4 ;  /* 0x000000081404723c */ /* 0x040fe20000001804 */
[----:B----4-:R-:W-:Y:S01]  /*16180*/  STL.64 [R1+0xfb0], R14 ;  /* 0x000fb00e01007387 */ /* 0x010fe20000100a00 */
[----:B--2---:R0:W-:Y:S03]  /*16190*/  STL.64 [R1+0xfa8], R12 ;  /* 0x000fa80c01007387 */ /* 0x0041e60000100a00 */
[----:B0-----:R-:W2:Y:S01]  /*161a0*/  LDL.LU R12, [R1+0x420] ;  /* 0x00042000010c7983 */ /* 0x001ea20000300800 */
[----:B------:R-:W2:Y:S02]  /*161b0*/  LDL.LU R13, [R1+0x424] ;  /* 0x00042400010d7983 */ /* 0x000ea40000300800 */
[----:B------:R-:W4:Y:S02]  /*161c0*/  LDL.LU R14, [R1+0x428] ;  /* 0x00042800010e7983 */ /* 0x000f240000300800 */
[----:B------:R-:W4:Y:S02]  /*161d0*/  LDL.LU R15, [R1+0x42c] ;  /* 0x00042c00010f7983 */ /* 0x000f240000300800 */
[----:B------:R-:W-:Y:S01]  /*161e0*/  IMAD.MOV.U32 R3, RZ, RZ, R27 ;  /* 0x000000ffff037224 */ /* 0x000fe200078e001b */
[----:B----4-:R-:W-:Y:S01]  /*161f0*/  STL.64 [R1+0xfc8], R14 ;  /* 0x000fc80e01007387 */ /* 0x010fe20000100a00 */
[----:B--2---:R0:W-:Y:S03]  /*16200*/  STL.64 [R1+0xfc0], R12 ;  /* 0x000fc00c01007387 */ /* 0x0041e60000100a00 */
[----:B0-----:R-:W2:Y:S01]  /*16210*/  LDL.LU R12, [R1+0x440] ;  /* 0x00044000010c7983 */ /* 0x001ea20000300800 */
[----:B------:R-:W2:Y:S02]  /*16220*/  LDL.LU R13, [R1+0x444] ;  /* 0x00044400010d7983 */ /* 0x000ea40000300800 */
[----:B------:R-:W2:Y:S02]  /*16230*/  LDL.LU R14, [R1+0x448] ;  /* 0x00044800010e7983 */ /* 0x000ea40000300800 */
[----:B------:R-:W2:Y:S01]  /*16240*/  LDL.LU R15, [R1+0x44c] ;  /* 0x00044c00010f7983 */ /* 0x000ea20000300800 */
[----:B------:R-:W-:Y:S01]  /*16250*/  STL [R1+0xc20], R3 ;  /* 0x000c200301007387 */ /* 0x000fe20000100800 */
[----:B------:R-:W-:Y:S02]  /*16260*/  STL.64 [R1+0xb0], R4 ;  /* 0x0000b00401007387 */ /* 0x000fe40000100a00 */
[----:B------:R0:W-:Y:S02]  /*16270*/  STL.64 [R1+0xb8], R6 ;  /* 0x0000b80601007387 */ /* 0x0001e40000100a00 */
[----:B0-----:R-:W4:Y:S01]  /*16280*/  LDL.LU.64 R6, [R1+0xff0] ;  /* 0x000ff00001067983 */ /* 0x001f220000300a00 */
[----:B------:R-:W3:Y:S02]  /*16290*/  LDL.LU.64 R4, [R1+0xfe8] ;  /* 0x000fe80001047983 */ /* 0x000ee40000300a00 */
[----:B---3--:R-:W-:Y:S01]  /*162a0*/  HMMA.16816.F32 R20, R20, R4, R16 ;  /* 0x000000041414723c */ /* 0x008fe20000001810 */
[----:B------:R-:W3:Y:S01]  /*162b0*/  LDL.LU.64 R18, [R1+0xfe0] ;  /* 0x000fe00001127983 */ /* 0x000ee20000300a00 */
[----:B------:R-:W3:Y:S11]  /*162c0*/  LDL.LU.64 R16, [R1+0xfd8] ;  /* 0x000fd80001107983 */ /* 0x000ef60000300a00 */
[----:B------:R-:W-:Y:S10]  /*162d0*/  @!UPT UIADD3 URZ, URZ, URZ, URZ ;  /* 0x0000003f3f3ff290 */ /* 0x000ff4000fffe03f */
[----:B------:R0:W-:Y:S01]  /*162e0*/  STL.64 [R1+0x70], R20 ;  /* 0x0000701401007387 */ /* 0x0001e20000100a00 */
[----:B------:R1:W-:Y:S02]  /*162f0*/  STL [R1+0x78], R22 ;  /* 0x0000781601007387 */ /* 0x0003e40000100800 */
[----:B------:R-:W-:Y:S01]  /*16300*/  IMAD.MOV.U32 R3, RZ, RZ, R23 ;  /* 0x000000ffff037224 */ /* 0x000fe200078e0017 */
[----:B0-----:R-:W3:Y:S01]  /*16310*/  LDL.LU R20, [R1+0x450] ;  /* 0x0004500001147983 */ /* 0x001ee20000300800 */
[----:B------:R-:W3:Y:S02]  /*16320*/  LDL.LU R21, [R1+0x454] ;  /* 0x0004540001157983 */ /* 0x000ee40000300800 */
[----:B-1----:R-:W3:Y:S02]  /*16330*/  LDL.LU R22, [R1+0x458] ;  /* 0x0004580001167983 */ /* 0x002ee40000300800 */
[----:B------:R-:W3:Y:S01]  /*16340*/  LDL.LU R23, [R1+0x45c] ;  /* 0x00045c0001177983 */ /* 0x000ee20000300800 */
[----:B----4-:R-:W-:Y:S01]  /*16350*/  STL.64 [R1+0xf78], R6 ;  /* 0x000f780601007387 */ /* 0x010fe20000100a00 */
[----:B------:R0:W-:Y:S03]  /*16360*/  STL.64 [R1+0xf70], R4 ;  /* 0x000f700401007387 */ /* 0x0001e60000100a00 */
[----:B0-----:R-:W4:Y:S01]  /*16370*/  LDL.LU R4, [R1+0x360] ;  /* 0x0003600001047983 */ /* 0x001f220000300800 */
[----:B------:R-:W4:Y:S02]  /*16380*/  LDL.LU R5, [R1+0x364] ;  /* 0x0003640001057983 */ /* 0x000f240000300800 */
[----:B------:R-:W4:Y:S02]  /*16390*/  LDL.LU R6, [R1+0x368] ;  /* 0x0003680001067983 */ /* 0x000f240000300800 */
[----:B------:R-:W4:Y:S01]  /*163a0*/  LDL.LU R7, [R1+0x36c] ;  /* 0x00036c0001077983 */ /* 0x000f220000300800 */
[----:B------:R-:W-:Y:S01]  /*163b0*/  STL [R1+0xc38], R3 ;  /* 0x000c380301007387 */ /* 0x000fe20000100800 */
[C---:B---3--:R-:W-:Y:S11]  /*163c0*/  HMMA.16816.F32 R20, R16.reuse, R24, R20 ;  /* 0x000000181014723c */ /* 0x048ff60000001814 */
[----:B------:R-:W-:Y:S11]  /*163d0*/  @!UPT UIADD3 URZ, URZ, URZ, URZ ;  /* 0x0000003f3f3ff290 */ /* 0x000ff6000fffe03f */
[----:B------:R-:W-:Y:S01]  /*163e0*/  @!UPT UIADD3 URZ, URZ, URZ, URZ ;  /* 0x0000003f3f3ff290 */ /* 0x000fe2000fffe03f */
[----:B------:R0:W-:Y:S01]  /*163f0*/  STL.64 [R1+0xa0], R20 ;  /* 0x0000a01401007387 */ /* 0x0001e20000100a00 */
[----:B------:R1:W-:Y:S02]  /*16400*/  STL.64 [R1+0xa8], R22 ;  /* 0x0000a81601007387 */ /* 0x0003e40000100a00 */
[----:B0-----:R-:W-:Y:S02]  /*16410*/  IMAD.MOV.U32 R21, RZ, RZ, R25 ;  /* 0x000000ffff157224 */ /* 0x001fe400078e0019 */
[----:B-1----:R-:W-:Y:S02]  /*16420*/  IMAD.MOV.U32 R22, RZ, RZ, R24 ;  /* 0x000000ffff167224 */ /* 0x002fe400078e0018 */
        /* <DEDUP_REMOVED lines=20> */
[----:B------:R-:W2:Y:S01]  /*16570*/  LDL.LU.64 R14, [R1+0xf98] ;  /* 0x000f9800010e7983 */ /* 0x000ea20000300a00 */
[----:B------:R-:W2:Y:S11]  /*16580*/  LDL.LU.64 R12, [R1+0xf90] ;  /* 0x000f9000010c7983 */ /* 0x000eb60000300a00 */
[----:B------:R-:W-:Y:S10]  /*16590*/  @!UPT UIADD3 URZ, URZ, URZ, URZ ;  /* 0x0000003f3f3ff290 */ /* 0x000ff4000fffe03f */
[----:B------:R0:W-:Y:S01]  /*165a0*/  STL.64 [R1+0x240], R24 ;  /* 0x0002401801007387 */ /* 0x0001e20000100a00 */
[----:B------:R-:W-:Y:S03]  /*165b0*/  STL [R1+0x248], R26 ;  /* 0x0002481a01007387 */ /* 0x000fe60000100800 */
[----:B0-----:R-:W2:Y:S01]  /*165c0*/  LDL.LU.64 R24, [R1+0xf88] ;  /* 0x000f880001187983 */ /* 0x001ea20000300a00 */
[----:B------:R-:W-:-:S05]  /*165d0*/  IMAD.MOV.U32 R3, RZ, RZ, R27 ;  /* 0x000000ffff037224 */ /* 0x000fca00078e001b */
[----:B------:R0:W-:Y:S04]  /*165e0*/  STL [R1+0xd90], R3 ;  /* 0x000d900301007387 */ /* 0x0001e80000100800 */
[----:B0-----:R-:W3:Y:S01]  /*165f0*/  LDL R3, [R1+0x398] ;  /* 0x0003980001037983 */ /* 0x001ee20000100800 */
[C---:B--2---:R-:W-:Y:S11]  /*16600*/  HMMA.16816.F32 R12, R16.reuse, R24, R12 ;  /* 0x00000018100c723c */ /* 0x044ff6000000180c */
[----:B------:R-:W-:Y:S11]  /*16610*/  @!UPT UIADD3 URZ, URZ, URZ, URZ ;  /* 0x0000003f3f3ff290 */ /* 0x000ff6000fffe03f */
[----:B------:R-:W-:Y:S01]  /*16620*/  @!UPT UIADD3 URZ, URZ, URZ, URZ ;  /* 0x0000003f3f3ff290 */ /* 0x000fe2000fffe03f */
[----:B------:R0:W-:Y:S01]  /*16630*/  STL.64 [R1+0x330], R12 ;  /* 0x0003300c01007387 */ /* 0x0001e20000100a00 */
[----:B------:R-:W-:Y:S03]  /*16640*/  STL.64 [R1+0x338], R14 ;  /* 0x0003380e01007387 */ /* 0x000fe60000100a00 */
[----:B0-----:R-:W4:Y:S01]  /*16650*/  LDL.LU.64 R12, [R1+0xf80] ;  /* 0x000f8000010c7983 */ /* 0x001f220000300a00 */
[----:B------:R0:W-:Y:S03]  /*16660*/  STL.64 [R1+0xf08], R24 ;  /* 0x000f081801007387 */ /* 0x0001e60000100a00 */
[----:B0-----:R-:W2:Y:S01]  /*16670*/  LDL.LU R24, [R1+0x3d0] ;  /* 0x0003d00001187983 */ /* 0x001ea20000300800 */
[----:B------:R-:W2:Y:S02]  /*16680*/  LDL.LU R25, [R1+0x3d4] ;  /* 0x0003d40001197983 */ /* 0x000ea40000300800 */
[----:B------:R-:W2:Y:S02]  /*16690*/  LDL.LU R26, [R1+0x3d8] ;  /* 0x0003d800011a7983 */ /* 0x000ea40000300800 */
[----:B------:R-:W2:Y:S01]  /*166a0*/  LDL.LU R27, [R1+0x3dc] ;  /* 0x0003dc00011b7983 */ /* 0x000ea20000300800 */
[----:B----4-:R-:W-:Y:S01]  /*166b0*/  HMMA.16816.F32 R4, R16, R12, R4 ;  /* 0x0000000c1004723c */ /* 0x010fe20000001804 */
[----:B------:R-:W-:-:S02]  /*166c0*/  IMAD.MOV.U32 R20, RZ, RZ, R12 ;  /* 0x000000ffff147224 */ /* 0x000fc400078e000c */
[----:B------:R-:W-:Y:S11]  /*166d0*/  IMAD.MOV.U32 R0, RZ, RZ, R13 ;  /* 0x000000ffff007224 */ /* 0x000ff600078e000d */
[----:B------:R-:W-:Y:S09]  /*166e0*/  @!UPT UIADD3 URZ, URZ, URZ, URZ ;  /* 0x0000003f3f3ff290 */ /* 0x000ff2000fffe03f */
[----:B------:R-:W-:Y:S01]  /*166f0*/  STL.64 [R1+0x360], R4 ;  /* 0x0003600401007387 */ /* 0x000fe20000100a00 */
[----:B------:R0:W-:Y:S03]  /*16700*/  STL.64 [R1+0x368], R6 ;  /* 0x0003680601007387 */ /* 0x0001e60000100a00 */
[----:B0-----:R-:W4:Y:S01]  /*16710*/  LDL.LU.64 R6, [R1+0xf78] ;  /* 0x000f780001067983 */ /* 0x001f220000300a00 */
[----:B------:R-:W2:Y:S02]  /*16720*/  LDL.LU.64 R4, [R1+0xf70] ;  /* 0x000f700001047983 */ /* 0x000ea40000300a00 */
[----:B------:R-:W2:Y:S02]  /*16730*/  LDL.LU.64 R14, [R1+0xf68] ;  /* 0x000f6800010e7983 */ /* 0x000ea40000300a00 */
[----:B------:R-:W2:Y:S01]  /*16740*/  LDL.LU.64 R12, [R1+0xf60] ;  /* 0x000f6000010c7983 */ /* 0x000ea20000300a00 */
[----:B------:R-:W-:Y:S01]  /*16750*/  STL [R1+0xf00], R11 ;  /* 0x000f000b01007387 */ /* 0x000fe20000100800 */
[----:B------:R-:W-:Y:S01]  /*16760*/  STL.64 [R1+0xef8], R8 ;  /* 0x000ef80801007387 */ /* 0x000fe20000100a00 */
[C---:B--2---:R-:W-:Y:S08]  /*16770*/  HMMA.16816.F32 R12, R16.reuse, R8, R12 ;  /* 0x00000008100c723c */ /* 0x044ff0000000180c */
[----:B------:R-:W-:Y:S11]  /*16780*/  HMMA.16816.F32 R16, R16, R4, R24 ;  /* 0x000000041010723c */ /* 0x000ff60000001818 */
[----:B------:R-:W-:Y:S04]  /*16790*/  @!UPT UIADD3 URZ, URZ, URZ, URZ ;  /* 0x0000003f3f3ff290 */ /* 0x000fe8000fffe03f */
[----:B------:R-:W-:Y:S01]  /*167a0*/  STL.64 [R1+0x3e0], R12 ;  /* 0x0003e00c01007387 */ /* 0x000fe20000100a00 */
[----:B------:R-:W-:Y:S02]  /*167b0*/  STL.64 [R1+0x3e8], R14 ;  /* 0x0003e80e01007387 */ /* 0x000fe40000100a00 */
[----:B------:R-:W2:Y:S05]  /*167c0*/  LDL.LU R24, [R1+0x600] ;  /* 0x0006000001187983 */ /* 0x000eaa0000300800 */
[----:B------:R-:W-:Y:S01]  /*167d0*/  STL.64 [R1+0x3d0], R16 ;  /* 0x0003d01001007387 */ /* 0x000fe20000100a00 */
[----:B------:R-:W-:Y:S01]  /*167e0*/  STL.64 [R1+0x3d8], R18 ;  /* 0x0003d81201007387 */ /* 0x000fe20000100a00 */
[----:B------:R-:W2:Y:S02]  /*167f0*/  LDL.LU R25, [R1+0x604] ;  /* 0x0006040001197983 */ /* 0x000ea40000300800 */
[----:B------:R-:W2:Y:S02]  /*16800*/  LDL.LU R26, [R1+0x608] ;  /* 0x00060800011a7983 */ /* 0x000ea40000300800 */
[----:B------:R-:W2:Y:S01]  /*16810*/  LDL.LU R27, [R1+0x60c] ;  /* 0x00060c00011b7983 */ /* 0x000ea20000300800 */
[----:B---3--:R-:W0:Y:S04]  /*16820*/  LDSM.16.MT88.4 R12, [R3+0x4080] ;  /* 0x00408000030c783b */ /* 0x008e280000004200 */
[----:B------:R-:W1:Y:S04]  /*16830*/  LDSM.16.MT88.4 R16, [R3+0x4100] ;  /* 0x004100000310783b */ /* 0x000e680000004200 */
[----:B--2---:R-:W-:Y:S01]  /*16840*/  STL.64 [R1+0xf18], R26 ;  /* 0x000f181a01007387 */ /* 0x004fe20000100a00 */
[----:B------:R2:W-:Y:S02]  /*16850*/  STL.64 [R1+0xf10], R24 ;  /* 0x000f101801007387 */ /* 0x0005e40000100a00 */
[----:B--2---:R-:W-:-:S02]  /*16860*/  IMAD.MOV.U32 R24, RZ, RZ, R29 ;  /* 0x000000ffff187224 */ /* 0x004fc400078e001d */
[----:B------:R-:W-:Y:S01]  /*16870*/  IMAD.MOV.U32 R25, RZ, RZ, R10 ;  /* 0x000000ffff197224 */ /* 0x000fe200078e000a */
[----:B------:R-:W2:Y:S04]  /*16880*/  LDL.LU R29, [R1+0xf5c] ;  /* 0x000f5c00011d7983 */ /* 0x000ea80000300800 */
[----:B------:R-:W-:Y:S01]  /*16890*/  STL.64 [R1+0xf28], R24 ;  /* 0x000f281801007387 */ /* 0x000fe20000100a00 */
[----:B------:R-:W3:Y:S03]  /*168a0*/  LDL.LU.64 R8, [R1+0x30] ;  /* 0x0000300001087983 */ /* 0x000ee60000300a00 */
[----:B---3--:R3:W-:Y:S04]  /*168b0*/  STL.64 [R1+0xf20], R8 ;  /* 0x000f200801007387 */ /* 0x0087e80000100a00 */
[----:B---3--:R-:W3:Y:S01]  /*168c0*/  LDL.LU R8, [R1+0x610] ;  /* 0x0006100001087983 */ /* 0x008ee20000300800 */
[----:B------:R-:W3:Y:S02]  /*168d0*/  LDL.LU R9, [R1+0x614] ;  /* 0x0006140001097983 */ /* 0x000ee40000300800 */
[----:B------:R-:W2:Y:S02]  /*168e0*/  LDL.LU R10, [R1+0x618] ;  /* 0x00061800010a7983 */ /* 0x000ea40000300800 */
[----:B------:R-:W2:Y:S02]  /*168f0*/  LDL.LU R11, [R1+0x61c] ;  /* 0x00061c00010b7983 */ /* 0x000ea40000300800 */
[----:B------:R-:W-:-:S02]  /*16900*/  IMAD.MOV.U32 R24, RZ, RZ, R28 ;  /* 0x000000ffff187224 */ /* 0x000fc400078e001c */
[----:B------:R-:W-:Y:S01]  /*16910*/  IMAD.MOV.U32 R25, RZ, RZ, R23 ;  /* 0x000000ffff197224 */ /* 0x000fe200078e0017 */
[----:B--2---:R-:W-:Y:S01]  /*16920*/  STL.64 [R1+0xf38], R10 ;  /* 0x000f380a01007387 */ /* 0x004fe20000100a00 */
[----:B---3--:R2:W-:Y:S02]  /*16930*/  STL.64 [R1+0xf30], R8 ;  /* 0x000f300801007387 */ /* 0x0085e40000100a00 */
[----:B------:R-:W3:Y:S02]  /*16940*/  LDL.LU R28, [R1+0xf58] ;  /* 0x000f5800011c7983 */ /* 0x000ee40000300800 */
[----:B------:R-:W-:Y:S01]  /*16950*/  STL.64 [R1+0xf40], R24 ;  /* 0x000f401801007387 */ /* 0x000fe20000100a00 */
[----:B--2---:R-:W2:Y:S01]  /*16960*/  LDL.LU R8, [R1+0x620] ;  /* 0x0006200001087983 */ /* 0x004ea20000300800 */
[----:B------:R-:W2:Y:S02]  /*16970*/  LDL.LU R9, [R1+0x624] ;  /* 0x0006240001097983 */ /* 0x000ea40000300800 */
[----:B------:R-:W2:Y:S02]  /*16980*/  LDL.LU R10, [R1+0x628] ;  /* 0x00062800010a7983 */ /* 0x000ea40000300800 */
[----:B------:R-:W2:Y:S02]  /*16990*/  LDL.LU R11, [R1+0x62c] ;  /* 0x00062c00010b7983 */ /* 0x000ea40000300800 */
[----:B--2---:R-:W-:Y:S01]  /*169a0*/  STL.64 [R1+0xf50], R10 ;  /* 0x000f500a01007387 */ /* 0x004fe20000100a00 */
[----:B------:R2:W-:Y:S03]  /*169b0*/  STL.64 [R1+0xf48], R8 ;  /* 0x000f480801007387 */ /* 0x0005e60000100a00 */
[----:B--2---:R-:W0:Y:S01]  /*169c0*/  LDL.LU R8, [R1+0x630] ;  /* 0x0006300001087983 */ /* 0x004e220000300800 */
[----:B------:R-:W0:Y:S02]  /*169d0*/  LDL.LU R9, [R1+0x634] ;  /* 0x0006340001097983 */ /* 0x000e240000300800 */
[----:B------:R-:W0:Y:S02]  /*169e0*/  LDL.LU R10, [R1+0x638] ;  /* 0x00063800010a7983 */ /* 0x000e240000300800 */
[----:B------:R-:W0:Y:S01]  /*169f0*/  LDL.LU R11, [R1+0x63c] ;  /* 0x00063c00010b7983 */ /* 0x000e220000300800 */
[----:B----4-:R-:W-:Y:S01]  /*16a00*/  STL.64 [R1+0xec8], R6 ;  /* 0x000ec80601007387 */ /* 0x010fe20000100a00 */
[----:B------:R2:W-:Y:S03]  /*16a10*/  STL.64 [R1+0xec0], R4 ;  /* 0x000ec00401007387 */ /* 0x0005e60000100a00 */
[----:B--2---:R-:W2:Y:S01]  /*16a20*/  LDL.LU R4, [R1+0x5d0] ;  /* 0x0005d00001047983 */ /* 0x004ea20000300800 */
[----:B------:R-:W2:Y:S02]  /*16a30*/  LDL.LU R5, [R1+0x5d4] ;  /* 0x0005d40001057983 */ /* 0x000ea40000300800 */
[----:B------:R-:W4:Y:S02]  /*16a40*/  LDL.LU R6, [R1+0x5d8] ;  /* 0x0005d80001067983 */ /* 0x000f240000300800 */
[----:B------:R-:W4:Y:S02]  /*16a50*/  LDL.LU R7, [R1+0x5dc] ;  /* 0x0005dc0001077983 */ /* 0x000f240000300800 */
[----:B------:R-:W-:-:S02]  /*16a60*/  IMAD.MOV.U32 R24, RZ, RZ, R22 ;  /* 0x000000ffff187224 */ /* 0x000fc400078e0016 */
[----:B------:R-:W-:Y:S01]  /*16a70*/  IMAD.MOV.U32 R25, RZ, RZ, R21 ;  /* 0x000000ffff197224 */ /* 0x000fe200078e0015 */
[----:B----4-:R-:W-:Y:S01]  /*16a80*/  STL.64 [R1+0xed8], R6 ;  /* 0x000ed80601007387 */ /* 0x010fe20000100a00 */
[----:B--2---:R2:W-:Y:S02]  /*16a90*/  STL.64 [R1+0xed0], R4 ;  /* 0x000ed00401007387 */ /* 0x0045e40000100a00 */
[----:B--2---:R-:W-:Y:S02]  /*16aa0*/  IMAD.MOV.U32 R4, RZ, RZ, R20 ;  /* 0x000000ffff047224 */ /* 0x004fe400078e0014 */
[----:B------:R-:W2:Y:S01]  /*16ab0*/  LDSM.16.MT88.4 R20, [R3+0x4180] ;  /* 0x004180000314783b */ /* 0x000ea20000004200 */
[----:B------:R-:W-:Y:S01]  /*16ac0*/  IMAD.MOV.U32 R5, RZ, RZ, R0 ;  /* 0x000000ffff057224 */ /* 0x000fe200078e0000 */
[C---:B0-----:R-:W-:Y:S04]  /*16ad0*/  HMMA.16816.F32 R24, R12.reuse, R24, R8 ;  /* 0x000000180c18723c */ /* 0x041fe80000001808 */
[----:B------:R0:W-:Y:S04]  /*16ae0*/  STL.64 [R1+0xef0], R4 ;  /* 0x000ef00401007387 */ /* 0x0001e80000100a00 */
[----:B0-----:R-:W4:Y:S01]  /*16af0*/  LDL.LU R4, [R1+0x5f0] ;  /* 0x0005f00001047983 */ /* 0x001f220000300800 */
[----:B------:R-:W4:Y:S02]  /*16b00*/  LDL.LU R5, [R1+0x5f4] ;  /* 0x0005f40001057983 */ /* 0x000f240000300800 */
[----:B------:R-:W4:Y:S02]  /*16b10*/  LDL.LU R6, [R1+0x5f8] ;  /* 0x0005f80001067983 */ /* 0x000f240000300800 */
[----:B------:R-:W4:Y:S01]  /*16b20*/  LDL.LU R7, [R1+0x5fc] ;  /* 0x0005fc0001077983 */ /* 0x000f220000300800 */
[----:B-1----:R-:W-:Y:S01]  /*16b30*/  STL.64 [R1+0xee8], R18 ;  /* 0x000ee81201007387 */ /* 0x002fe20000100a00 */
[----:B------:R0:W-:Y:S03]  /*16b40*/  STL.64 [R1+0xee0], R16 ;  /* 0x000ee01001007387 */ /* 0x0001e60000100a00 */
[----:B0-----:R-:W3:Y:S01]  /*16b50*/  LDL.LU R16, [R1+0x5e0] ;  /* 0x0005e00001107983 */ /* 0x001ee20000300800 */
[----:B------:R-:W3:Y:S02]  /*16b60*/  LDL.LU R17, [R1+0x5e4] ;  /* 0x0005e40001117983 */ /* 0x000ee40000300800 */
[----:B------:R-:W3:Y:S02]  /*16b70*/  LDL.LU R18, [R1+0x5e8] ;  /* 0x0005e80001127983 */ /* 0x000ee40000300800 */
[----:B------:R-:W3:Y:S01]  /*16b80*/  LDL.LU R19, [R1+0x5ec] ;  /* 0x0005ec0001137983 */ /* 0x000ee20000300800 */
[----:B--2---:R-:W-:Y:S01]  /*16b90*/  STL.64 [R1+0xe50], R22 ;  /* 0x000e501601007387 */ /* 0x004fe20000100a00 */
[----:B------:R0:W-:Y:S03]  /*16ba0*/  STL.64 [R1+0xe48], R20 ;  /* 0x000e481401007387 */ /* 0x0001e60000100a00 */
[----:B0-----:R-:W2:Y:S01]  /*16bb0*/  LDL.LU R20, [R1+0x400] ;  /* 0x0004000001147983 */ /* 0x001ea20000300800 */
[----:B------:R-:W2:Y:S02]  /*16bc0*/  LDL.LU R21, [R1+0x404] ;  /* 0x0004040001157983 */ /* 0x000ea40000300800 */
[----:B------:R-:W2:Y:S02]  /*16bd0*/  LDL.LU R22, [R1+0x408] ;  /* 0x0004080001167983 */ /* 0x000ea40000300800 */
[----:B------:R-:W2:Y:S01]  /*16be0*/  LDL.LU R23, [R1+0x40c] ;  /* 0x00040c0001177983 */ /* 0x000ea20000300800 */
[----:B------:R-:W2:Y:S01]  /*16bf0*/  LDL.LU.64 R10, [R1+0xf50] ;  /* 0x000f5000010a7983 */ /* 0x000ea20000300a00 */
[----:B------:R-:W2:Y:S02]  /*16c00*/  LDL.LU.64 R8, [R1+0xf48] ;  /* 0x000f480001087983 */ /* 0x000ea40000300a00 */
[----:B------:R0:W-:Y:S02]  /*16c10*/  STL.64 [R1+0x410], R24 ;  /* 0x0004101801007387 */ /* 0x0001e40000100a00 */
[----:B------:R2:W-:Y:S01]  /*16c20*/  STL.64 [R1+0x418], R26 ;  /* 0x0004181a01007387 */ /* 0x0005e20000100a00 */
        /* <DEDUP_REMOVED lines=11> */
[----:B------:R-:W-:Y:S01]  /*16ce0*/  STL.64 [R1+0x430], R24 ;  /* 0x0004301801007387 */ /* 0x000fe20000100a00 */
[----:B------:R0:W-:Y:S03]  /*16cf0*/  STL.64 [R1+0x438], R26 ;  /* 0x0004381a01007387 */ /* 0x0001e60000100a00 */
[----:B0-----:R-:W2:Y:S01]  /*16d00*/  LDL.LU.64 R26, [R1+0xf18] ;  /* 0x000f1800011a7983 */ /* 0x001ea20000300a00 */
[----:B------:R-:W2:Y:S02]  /*16d10*/  LDL.LU.64 R24, [R1+0xf10] ;  /* 0x000f100001187983 */ /* 0x000ea40000300a00 */
[C---:B--2---:R-:W-:Y:S11]  /*16d20*/  HMMA.16816.F32 R24, R12.reuse, R8, R24 ;  /* 0x000000080c18723c */ /* 0x044ff60000001818 */
[----:B------:R-:W-:Y:S11]  /*16d30*/  @!UPT UIADD3 URZ, URZ, URZ, URZ ;  /* 0x0000003f3f3ff290 */ /* 0x000ff6000fffe03f */
[----:B------:R-:W-:Y:S01]  /*16d40*/  @!UPT UIADD3 URZ, URZ, URZ, URZ ;  /* 0x0000003f3f3ff290 */ /* 0x000fe2000fffe03f */
[----:B------:R0:W-:Y:S01]  /*16d50*/  STL.64 [R1+0x440], R24 ;  /* 0x0004401801007387 */ /* 0x0001e20000100a00 */
[----:B------:R1:W-:Y:S03]  /*16d60*/  STL.64 [R1+0x448], R26 ;  /* 0x0004481a01007387 */ /* 0x0003e60000100a00 */
[----:B0-----:R-:W4:Y:S01]  /*16d70*/  LDL.LU.64 R24, [R1+0xf08] ;  /* 0x000f080001187983 */ /* 0x001f220000300a00 */
[----:B-1----:R-:W-:Y:S02]  /*16d80*/  IMAD.MOV.U32 R27, RZ, RZ, R8 ;  /* 0x000000ffff1b7224 */ /* 0x002fe400078e0008 */
[----:B------:R-:W-:Y:S02]  /*16d90*/  IMAD.MOV.U32 R10, RZ, RZ, R9 ;  /* 0x000000ffff0a7224 */ /* 0x000fe400078e0009 */
[----:B------:R-:W2:Y:S01]  /*16da0*/  LDL.LU R11, [R1+0xf00] ;  /* 0x000f0000010b7983 */ /* 0x000ea20000300800 */
[----:B------:R-:W2:Y:S01]  /*16db0*/  LDL.LU.64 R8, [R1+0xef8] ;  /* 0x000ef80001087983 */ /* 0x000ea20000300a00 */
[C---:B----4-:R-:W-:Y:S11]  /*16dc0*/  HMMA.16816.F32 R4, R12.reuse, R24, R4 ;  /* 0x000000180c04723c */ /* 0x050ff60000001804 */
[----:B------:R-:W-:Y:S11]  /*16dd0*/  @!UPT UIADD3 URZ, URZ, URZ, URZ ;  /* 0x0000003f3f3ff290 */ /* 0x000ff6000fffe03f */
[----:B------:R-:W-:Y:S01]  /*16de0*/  @!UPT UIADD3 URZ, URZ, URZ, URZ ;  /* 0x0000003f3f3ff290 */ /* 0x000fe2000fffe03f */
[----:B------:R0:W-:Y:S01]  /*16df0*/  STL.64 [R1+0x450], R4 ;  /* 0x0004500401007387 */ /* 0x0001e20000100a00 */
[----:B------:R-:W-:Y:S03]  /*16e00*/  STL.64 [R1+0x458], R6 ;  /* 0x0004580601007387 */ /* 0x000fe60000100a00 */
[----:B0-----:R-:W3:Y:S01]  /*16e10*/  LDL.LU.64 R4, [R1+0xef0] ;  /* 0x000ef00001047983 */ /* 0x001ee20000300a00 */
[----:B------:R-:W-:Y:S02]  /*16e20*/  STL [R1+0xeb8], R27 ;  /* 0x000eb81b01007387 */ /* 0x000fe40000100800 */
[----:B------:R0:W-:Y:S02]  /*16e30*/  STL.64 [R1+0xeb0], R24 ;  /* 0x000eb01801007387 */ /* 0x0001e40000100a00 */
[----:B0-----:R-:W4:Y:S01]  /*16e40*/  LDL.LU R24, [R1+0x3f0] ;  /* 0x0003f00001187983 */ /* 0x001f220000300800 */
[----:B------:R-:W4:Y:S02]  /*16e50*/  LDL.LU R25, [R1+0x3f4] ;  /* 0x0003f40001197983 */ /* 0x000f240000300800 */
[----:B------:R-:W4:Y:S02]  /*16e60*/  LDL.LU R26, [R1+0x3f8] ;  /* 0x0003f800011a7983 */ /* 0x000f240000300800 */
[----:B------:R-:W4:Y:S01]  /*16e70*/  LDL.LU R27, [R1+0x3fc] ;  /* 0x0003fc00011b7983 */ /* 0x000f220000300800 */
[C---:B---3--:R-:W-:Y:S01]  /*16e80*/  HMMA.16816.F32 R4, R12.reuse, R4, R16 ;  /* 0x000000040c04723c */ /* 0x048fe20000001810 */
[----:B------:R-:W4:Y:S01]  /*16e90*/  LDL.LU.64 R18, [R1+0xee8] ;  /* 0x000ee80001127983 */ /* 0x000f220000300a00 */
[----:B------:R-:W4:Y:S11]  /*16ea0*/  LDL.LU.64 R16, [R1+0xee0] ;  /* 0x000ee00001107983 */ /* 0x000f360000300a00 */
        /* <DEDUP_REMOVED lines=8> */
[----:B------:R-:W-:Y:S01]  /*16f30*/  STL.64 [R1+0x470], R4 ;  /* 0x0004700401007387 */ /* 0x000fe20000100a00 */
[----:B------:R0:W-:Y:S03]  /*16f40*/  STL.64 [R1+0x478], R6 ;  /* 0x0004780601007387 */ /* 0x0001e60000100a00 */
[----:B0-----:R-:W2:Y:S01]  /*16f50*/  LDL.LU.64 R6, [R1+0xec8] ;  /* 0x000ec80001067983 */ /* 0x001ea20000300a00 */
[----:B------:R-:W3:Y:S02]  /*16f60*/  LDL.LU.64 R4, [R1+0xec0] ;  /* 0x000ec00001047983 */ /* 0x000ee40000300a00 */
[----:B------:R-:W-:Y:S02]  /*16f70*/  STL [R1+0xe80], R11 ;  /* 0x000e800b01007387 */ /* 0x000fe40000100800 */
[----:B------:R0:W-:Y:S01]  /*16f80*/  STL.64 [R1+0xe78], R8 ;  /* 0x000e780801007387 */ /* 0x0001e20000100a00 */
[----:B---3--:R-:W-:Y:S01]  /*16f90*/  HMMA.16816.F32 R20, R12, R4, R20 ;  /* 0x000000040c14723c */ /* 0x008fe20000001814 */
[----:B------:R-:W4:Y:S01]  /*16fa0*/  LDL.LU.64 R12, [R1+0x60] ;  /* 0x00006000010c7983 */ /* 0x000f220000300a00 */
[----:B0-----:R-:W3:Y:S11]  /*16fb0*/  LDL.LU.64 R8, [R1+0x40] ;  /* 0x0000400001087983 */ /* 0x001ef60000300a00 */
[----:B------:R-:W-:Y:S10]  /*16fc0*/  @!UPT UIADD3 URZ, URZ, URZ, URZ ;  /* 0x0000003f3f3ff290 */ /* 0x000ff4000fffe03f */
[----:B------:R0:W-:Y:S01]  /*16fd0*/  STL.64 [R1+0x400], R20 ;  /* 0x0004001401007387 */ /* 0x0001e20000100a00 */
[----:B------:R1:W-:Y:S03]  /*16fe0*/  STL.64 [R1+0x408], R22 ;  /* 0x0004081601007387 */ /* 0x0003e60000100a00 */
[----:B---3--:R3:W-:Y:S01]  /*16ff0*/  STL.64 [R1+0xea8], R8 ;  /* 0x000ea80801007387 */ /* 0x0087e20000100a00 */
[----:B0-----:R-:W2:Y:S02]  /*17000*/  LDL.LU R20, [R1+0x3a0] ;  /* 0x0003a00001147983 */ /* 0x001ea40000300800 */
[----:B------:R-:W2:Y:S02]  /*17010*/  LDL.LU R21, [R1+0x3a4] ;  /* 0x0003a40001157983 */ /* 0x000ea40000300800 */
[----:B-1----:R-:W2:Y:S01]  /*17020*/  LDL.LU R22, [R1+0x3a8] ;  /* 0x0003a80001167983 */ /* 0x002ea20000300800 */
[----:B------:R-:W2:Y:S01]  /*17030*/  LDL.LU R23, [R1+0x3ac] ;  /* 0x0003ac0001177983 */ /* 0x000ea20000300800 */
[----:B----4-:R-:W-:Y:S03]  /*17040*/  HMMA.16816.F32 R24, R16, R12, R24 ;  /* 0x0000000c1018723c */ /* 0x010fe60000001818 */
[----:B---3--:R-:W3:Y:S01]  /*17050*/  LDL.LU.64 R8, [R1+0x50] ;  /* 0x0000500001087983 */ /* 0x008ee20000300a00 */
[----:B------:R-:W-:-:S03]  /*17060*/  IMAD.MOV.U32 R0, RZ, RZ, R13 ;  /* 0x000000ffff007224 */ /* 0x000fc600078e000d */
[----:B--2---:R-:W-:Y:S01]  /*17070*/  STL.64 [R1+0xea0], R22 ;  /* 0x000ea01601007387 */ /* 0x004fe20000100a00 */
[----:B------:R0:W-:Y:S03]  /*17080*/  STL.64 [R1+0xe98], R20 ;  /* 0x000e981401007387 */ /* 0x0001e60000100a00 */
[----:B0-----:R-:W2:Y:S01]  /*17090*/  LDL.LU R20, [R1+0x3b0] ;  /* 0x0003b00001147983 */ /* 0x001ea20000300800 */
[----:B------:R-:W2:Y:S02]  /*170a0*/  LDL.LU R21, [R1+0x3b4] ;  /* 0x0003b40001157983 */ /* 0x000ea40000300800 */
[----:B------:R-:W2:Y:S02]  /*170b0*/  LDL.LU R22, [R1+0x3b8] ;  /* 0x0003b80001167983 */ /* 0x000ea40000300800 */
[----:B------:R-:W2:Y:S01]  /*170c0*/  LDL.LU R23, [R1+0x3bc] ;  /* 0x0003bc0001177983 */ /* 0x000ea20000300800 */
[----:B------:R-:W-:Y:S01]  /*170d0*/  STL.64 [R1+0xe60], R6 ;  /* 0x000e600601007387 */ /* 0x000fe20000100a00 */
[----:B------:R0:W-:Y:S03]  /*170e0*/  STL.64 [R1+0xe58], R4 ;  /* 0x000e580401007387 */ /* 0x0001e60000100a00 */
[----:B0-----:R-:W3:Y:S01]  /*170f0*/  LDL.LU R4, [R1+0x3c0] ;  /* 0x0003c00001047983 */ /* 0x001ee20000300800 */
[----:B------:R-:W3:Y:S02]  /*17100*/  LDL.LU R5, [R1+0x3c4] ;  /* 0x0003c40001057983 */ /* 0x000ee40000300800 */
[----:B------:R-:W3:Y:S02]  /*17110*/  LDL.LU R6, [R1+0x3c8] ;  /* 0x0003c80001067983 */ /* 0x000ee40000300800 */
[----:B------:R-:W3:Y:S01]  /*17120*/  LDL.LU R7, [R1+0x3cc] ;  /* 0x0003cc0001077983 */ /* 0x000ee20000300800 */
[----:B------:R-:W-:Y:S01]  /*17130*/  STL.64 [R1+0x3f0], R24 ;  /* 0x0003f01801007387 */ /* 0x000fe20000100a00 */
[----:B------:R0:W-:Y:S03]  /*17140*/  STL.64 [R1+0x3f8], R26 ;  /* 0x0003f81a01007387 */ /* 0x0001e60000100a00 */
[----:B0-----:R-:W4:Y:S01]  /*17150*/  LDL.LU R27, [R1+0xeb8] ;  /* 0x000eb800011b7983 */ /* 0x001f220000300800 */
[----:B------:R-:W2:Y:S02]  /*17160*/  LDL.LU.64 R24, [R1+0xeb0] ;  /* 0x000eb00001187983 */ /* 0x000ea40000300a00 */
[----:B------:R-:W-:-:S02]  /*17170*/  IMAD.MOV.U32 R26, RZ, RZ, R12 ;  /* 0x000000ffff1a7224 */ /* 0x000fc400078e000c */
[----:B------:R-:W2:Y:S01]  /*17180*/  LDL.LU R12, [R1+0x2c0] ;  /* 0x0002c000010c7983 */ /* 0x000ea20000300800 */
        /* <DEDUP_REMOVED lines=14> */
[----:B------:R-:W3:Y:S02]  /*17270*/  LDL.LU R14, [R1+0x2e8] ;  /* 0x0002e800010e7983 */ /* 0x000ee40000300800 */
[----:B------:R-:W3:Y:S02]  /*17280*/  LDL.LU R15, [R1+0x2ec] ;  /* 0x0002ec00010f7983 */ /* 0x000ee40000300800 */
[----:B---3--:R-:W-:Y:S01]  /*17290*/  STL.64 [R1+0xdf0], R14 ;  /* 0x000df00e01007387 */ /* 0x008fe20000100a00 */
[----:B--2---:R-:W-:Y:S10]  /*172a0*/  STL.64 [R1+0xde8], R12 ;  /* 0x000de80c01007387 */ /* 0x004ff40000100a00 */
[----:B------:R0:W-:Y:S02]  /*172b0*/  STL.64 [R1+0x3c0], R4 ;  /* 0x0003c00401007387 */ /* 0x0001e40000100a00 */
[----:B------:R-:W-:Y:S02]  /*172c0*/  STL.64 [R1+0x3c8], R6 ;  /* 0x0003c80601007387 */ /* 0x000fe40000100a00 */
[----:B0-----:R-:W-:-:S02]  /*172d0*/  IMAD.MOV.U32 R5, RZ, RZ, R8 ;  /* 0x000000ffff057224 */ /* 0x001fc400078e0008 */
[----:B------:R-:W-:Y:S02]  /*172e0*/  IMAD.MOV.U32 R4, RZ, RZ, R9 ;  /* 0x000000ffff047224 */ /* 0x000fe400078e0009 */
[----:B------:R-:W2:Y:S02]  /*172f0*/  LDL.LU.64 R8, [R1+0xea8] ;  /* 0x000ea80001087983 */ /* 0x000ea40000300a00 */
[----:B--2---:R-:W-:Y:S11]  /*17300*/  HMMA.16816.F32 R20, R16, R8, R20 ;  /* 0x000000081014723c */ /* 0x004ff60000001814 */
[----:B------:R-:W-:Y:S11]  /*17310*/  @!UPT UIADD3 URZ, URZ, URZ, URZ ;  /* 0x0000003f3f3ff290 */ /* 0x000ff6000fffe03f */
[----:B------:R-:W-:Y:S01]  /*17320*/  @!UPT UIADD3 URZ, URZ, URZ, URZ ;  /* 0x0000003f3f3ff290 */ /* 0x000fe2000fffe03f */
[----:B------:R-:W-:Y:S01]  /*17330*/  STL.64 [R1+0x3b0], R20 ;  /* 0x0003b01401007387 */ /* 0x000fe20000100a00 */
[----:B------:R0:W-:Y:S03]  /*17340*/  STL.64 [R1+0x3b8], R22 ;  /* 0x0003b81601007387 */ /* 0x0001e60000100a00 */
[----:B0-----:R-:W2:Y:S01]  /*17350*/  LDL.LU.64 R22, [R1+0xea0] ;  /* 0x000ea00001167983 */ /* 0x001ea20000300a00 */
[----:B------:R-:W2:Y:S02]  /*17360*/  LDL.LU.64 R20, [R1+0xe98] ;  /* 0x000e980001147983 */ /* 0x000ea40000300a00 */
[----:B----4-:R-:W-:Y:S02]  /*17370*/  IMAD.MOV.U32 R12, RZ, RZ, R27 ;  /* 0x000000ffff0c7224 */ /* 0x010fe400078e001b */
[----:B------:R-:W-:Y:S02]  /*17380*/  IMAD.MOV.U32 R13, RZ, RZ, R10 ;  /* 0x000000ffff0d7224 */ /* 0x000fe400078e000a */
[----:B------:R-:W-:-:S02]  /*17390*/  IMAD.MOV.U32 R7, RZ, RZ, R8 ;  /* 0x000000ffff077224 */ /* 0x000fc400078e0008 */
[----:B------:R-:W-:Y:S01]  /*173a0*/  IMAD.MOV.U32 R6, RZ, RZ, R9 ;  /* 0x000000ffff067224 */ /* 0x000fe200078e0009 */
[----:B------:R0:W-:Y:S02]  /*173b0*/  STL.64 [R1+0xe00], R12 ;  /* 0x000e000c01007387 */ /* 0x0001e40000100a00 */
[----:B--2---:R-:W-:Y:S07]  /*173c0*/  HMMA.16816.F32 R8, R16, R12, R20 ;  /* 0x0000000c1008723c */ /* 0x004fee0000001814 */
[----:B0-----:R-:W-:-:S02]  /*173d0*/  IMAD.MOV.U32 R12, RZ, RZ, R7 ;  /* 0x000000ffff0c7224 */ /* 0x001fc400078e0007 */
[----:B------:R-:W-:Y:S11]  /*173e0*/  IMAD.MOV.U32 R13, RZ, RZ, R6 ;  /* 0x000000ffff0d7224 */ /* 0x000ff600078e0006 */
[----:B------:R-:W-:Y:S03]  /*173f0*/  @!UPT UIADD3 URZ, URZ, URZ, URZ ;  /* 0x0000003f3f3ff290 */ /* 0x000fe6000fffe03f */
[----:B------:R0:W-:Y:S01]  /*17400*/  STL.64 [R1+0x3a0], R8 ;  /* 0x0003a00801007387 */ /* 0x0001e20000100a00 */
[----:B------:R1:W-:Y:S02]  /*17410*/  STL.64 [R1+0x3a8], R10 ;  /* 0x0003a80a01007387 */ /* 0x0003e40000100a00 */
[----:B------:R-:W-:Y:S02]  /*17420*/  STL.64 [R1+0xe18], R12 ;  /* 0x000e180c01007387 */ /* 0x000fe40000100a00 */
[----:B------:R-:W2:Y:S01]  /*17430*/  LDL.LU R20, [R1+0x340] ;  /* 0x0003400001147983 */ /* 0x000ea20000300800 */
[----:B------:R-:W2:Y:S01]  /*17440*/  LDL.LU R21, [R1+0x344] ;  /* 0x0003440001157983 */ /* 0x000ea20000300800 */
[----:B------:R-:W3:Y:S02]  /*17450*/  LDL.LU R22, [R1+0x348] ;  /* 0x0003480001167983 */ /* 0x000ee40000300800 */
[----:B------:R-:W3:Y:S01]  /*17460*/  LDL.LU R23, [R1+0x34c] ;  /* 0x00034c0001177983 */ /* 0x000ee20000300800 */
[----:B0-----:R-:W4:Y:S01]  /*17470*/  LDL.LU R8, [R1+0x370] ;  /* 0x0003700001087983 */ /* 0x001f220000300800 */
[----:B------:R-:W4:Y:S02]  /*17480*/  LDL.LU R9, [R1+0x374] ;  /* 0x0003740001097983 */ /* 0x000f240000300800 */
[----:B-1----:R-:W2:Y:S02]  /*17490*/  LDL.LU R10, [R1+0x378] ;  /* 0x00037800010a7983 */ /* 0x002ea40000300800 */
[----:B------:R-:W2:Y:S02]  /*174a0*/  LDL.LU R11, [R1+0x37c] ;  /* 0x00037c00010b7983 */ /* 0x000ea40000300800 */
[----:B--2---:R-:W-:Y:S01]  /*174b0*/  STL.64 [R1+0xe90], R10 ;  /* 0x000e900a01007387 */ /* 0x004fe20000100a00 */
[----:B----4-:R0:W-:Y:S03]  /*174c0*/  STL.64 [R1+0xe88], R8 ;  /* 0x000e880801007387 */ /* 0x0101e60000100a00 */
[----:B0-----:R-:W2:Y:S01]  /*174d0*/  LDL.LU R8, [R1+0x380] ;  /* 0x0003800001087983 */ /* 0x001ea20000300800 */
[----:B------:R-:W2:Y:S02]  /*174e0*/  LDL.LU R9, [R1+0x384] ;  /* 0x0003840001097983 */ /* 0x000ea40000300800 */
[----:B------:R-:W2:Y:S02]  /*174f0*/  LDL.LU R10, [R1+0x388] ;  /* 0x00038800010a7983 */ /* 0x000ea40000300800 */
[----:B------:R-:W2:Y:S01]  /*17500*/  LDL.LU R11, [R1+0x38c] ;  /* 0x00038c00010b7983 */ /* 0x000ea20000300800 */
[----:B---3--:R-:W-:Y:S01]  /*17510*/  STL.64 [R1+0xe70], R22 ;  /* 0x000e701601007387 */ /* 0x008fe20000100a00 */
[----:B------:R0:W-:Y:S02]  /*17520*/  STL.64 [R1+0xe68], R20 ;  /* 0x000e681401007387 */ /* 0x0001e40000100a00 */
[----:B------:R-:W-:-:S02]  /*17530*/  IMAD.MOV.U32 R12, RZ, RZ, R5 ;  /* 0x000000ffff0c7224 */ /* 0x000fc400078e0005 */
[----:B------:R-:W-:Y:S01]  /*17540*/  IMAD.MOV.U32 R13, RZ, RZ, R4 ;  /* 0x000000ffff0d7224 */ /* 0x000fe200078e0004 */
[----:B0-----:R-:W3:Y:S01]  /*17550*/  LDL.LU.64 R20, [R1+0x10] ;  /* 0x0000100001147983 */ /* 0x001ee20000300a00 */
[----:B------:R-:W4:Y:S02]  /*17560*/  LDL.LU R4, [R1+0x350] ;  /* 0x0003500001047983 */ /* 0x000f240000300800 */
[----:B------:R-:W4:Y:S02]  /*17570*/  LDL.LU R5, [R1+0x354] ;  /* 0x0003540001057983 */ /* 0x000f240000300800 */
[----:B------:R-:W4:Y:S01]  /*17580*/  LDL.LU R6, [R1+0x358] ;  /* 0x0003580001067983 */ /* 0x000f220000300800 */
[----:B------:R-:W4:Y:S01]  /*17590*/  LDL.LU R7, [R1+0x35c] ;  /* 0x00035c0001077983 */ /* 0x000f220000300800 */
[----:B------:R0:W-:Y:S02]  /*175a0*/  STL.64 [R1+0xe30], R12 ;  /* 0x000e300c01007387 */ /* 0x0001e40000100a00 */
[----:B0-----:R-:W-:Y:S01]  /*175b0*/  IMAD.MOV.U32 R12, RZ, RZ, R26 ;  /* 0x000000ffff0c7224 */ /* 0x001fe200078e001a */
[C---:B--2---:R-:W-:Y:S11]  /*175c0*/  HMMA.16816.F32 R8, R16.reuse, R24, R8 ;  /* 0x000000181008723c */ /* 0x044ff60000001808 */
[----:B------:R-:W-:Y:S11]  /*175d0*/  @!UPT UIADD3 URZ, URZ, URZ, URZ ;  /* 0x0000003f3f3ff290 */ /* 0x000ff6000fffe03f */
[----:B------:R-:W-:Y:S01]  /*175e0*/  @!UPT UIADD3 URZ, URZ, URZ, URZ ;  /* 0x0000003f3f3ff290 */ /* 0x000fe2000fffe03f */
[----:B------:R-:W-:Y:S01]  /*175f0*/  STL.64 [R1+0x380], R8 ;  /* 0x0003800801007387 */ /* 0x000fe20000100a00 */
[----:B------:R0:W-:Y:S03]  /*17600*/  STL.64 [R1+0x388], R10 ;  /* 0x0003880a01007387 */ /* 0x0001e60000100a00 */
[----:B0-----:R-:W3:Y:S01]  /*17610*/  LDL.LU.64 R10, [R1+0xe90] ;  /* 0x000e9000010a7983 */ /* 0x001ee20000300a00 */
[----:B------:R-:W3:Y:S02]  /*17620*/  LDL.LU.64 R8, [R1+0xe88] ;  /* 0x000e880001087983 */ /* 0x000ee40000300a00 */
[----:B------:R0:W-:Y:S02]  /*17630*/  STL.64 [R1+0xdf8], R24 ;  /* 0x000df81801007387 */ /* 0x0001e40000100a00 */
        /* <DEDUP_REMOVED lines=18> */
[----:B--2---:R0:W-:Y:S03]  /*17760*/  STL.64 [R1+0xe38], R24 ;  /* 0x000e381801007387 */ /* 0x0041e60000100a00 */
[----:B0-----:R-:W2:Y:S01]  /*17770*/  LDL.LU R24, [R1+0x320] ;  /* 0x0003200001187983 */ /* 0x001ea20000300800 */
[----:B------:R-:W2:Y:S02]  /*17780*/  LDL.LU R25, [R1+0x324] ;  /* 0x0003240001197983 */ /* 0x000ea40000300800 */
[----:B------:R-:W2:Y:S02]  /*17790*/  LDL.LU R26, [R1+0x328] ;  /* 0x00032800011a7983 */ /* 0x000ea40000300800 */
[----:B------:R-:W2:Y:S02]  /*177a0*/  LDL.LU R27, [R1+0x32c] ;  /* 0x00032c00011b7983 */ /* 0x000ea40000300800 */
[----:B------:R-:W-:Y:S01]  /*177b0*/  STL.64 [R1+0x370], R8 ;  /* 0x0003700801007387 */ /* 0x000fe20000100a00 */
[----:B------:R0:W-:Y:S03]  /*177c0*/  STL.64 [R1+0x378], R10 ;  /* 0x0003780a01007387 */ /* 0x0001e60000100a00 */
[----:B0-----:R-:W3:Y:S01]  /*177d0*/  LDL.LU R11, [R1+0xe80] ;  /* 0x000e8000010b7983 */ /* 0x001ee20000300800 */
[----:B------:R-:W4:Y:S02]  /*177e0*/  LDL.LU.64 R8, [R1+0xe78] ;  /* 0x000e780001087983 */ /* 0x000f240000300a00 */
[----:B------:R-:W-:-:S02]  /*177f0*/  IMAD.MOV.U32 R13, RZ, RZ, R0 ;  /* 0x000000ffff0d7224 */ /* 0x000fc400078e0000 */
[----:B------:R-:W-:Y:S02]  /*17800*/  IMAD.MOV.U32 R10, RZ, RZ, R20 ;  /* 0x000000ffff0a7224 */ /* 0x000fe400078e0014 */
[----:B------:R-:W-:Y:S01]  /*17810*/  IMAD.MOV.U32 R0, RZ, RZ, R21 ;  /* 0x000000ffff007224 */ /* 0x000fe200078e0015 */
[----:B------:R-:W2:Y:S01]  /*17820*/  LDL.LU.64 R22, [R1+0xe70] ;  /* 0x000e700001167983 */ /* 0x000ea20000300a00 */
[----:B------:R-:W2:Y:S01]  /*17830*/  LDL.LU.64 R20, [R1+0xe68] ;  /* 0x000e680001147983 */ /* 0x000ea20000300a00 */
[C---:B----4-:R-:W-:Y:S11]  /*17840*/  HMMA.16816.F32 R4, R16.reuse, R8, R4 ;  /* 0x000000081004723c */ /* 0x050ff60000001804 */
[----:B------:R-:W-:Y:S11]  /*17850*/  @!UPT UIADD3 URZ, URZ, URZ, URZ ;  /* 0x0000003f3f3ff290 */ /* 0x000ff6000fffe03f */
[----:B------:R-:W-:Y:S01]  /*17860*/  @!UPT UIADD3 URZ, URZ, URZ, URZ ;  /* 0x0000003f3f3ff290 */ /* 0x000fe2000fffe03f */
[----:B------:R-:W-:Y:S01]  /*17870*/  STL.64 [R1+0x350], R4 ;  /* 0x0003500401007387 */ /* 0x000fe20000100a00 */
[----:B------:R0:W-:Y:S03]  /*17880*/  STL.64 [R1+0x358], R6 ;  /* 0x0003580601007387 */ /* 0x0001e60000100a00 */
[----:B0-----:R-:W4:Y:S01]  /*17890*/  LDL.LU.64 R6, [R1+0xe60] ;  /* 0x000e600001067983 */ /* 0x001f220000300a00 */
[----:B------:R-:W2:Y:S02]  /*178a0*/  LDL.LU.64 R4, [R1+0xe58] ;  /* 0x000e580001047983 */ /* 0x000ea40000300a00 */
[----:B--2---:R-:W-:Y:S01]  /*178b0*/  HMMA.16816.F32 R16, R16, R4, R20 ;  /* 0x000000041010723c */ /* 0x004fe20000001814 */
[----:B------:R-:W2:Y:S01]  /*178c0*/  LDL.LU.64 R22, [R1+0xe50] ;  /* 0x000e500001167983 */ /* 0x000ea20000300a00 */
[----:B------:R-:W2:Y:S11]  /*178d0*/  LDL.LU.64 R20, [R1+0xe48] ;  /* 0x000e480001147983 */ /* 0x000eb60000300a00 */
[----:B------:R-:W-:Y:S10]  /*178e0*/  @!UPT UIADD3 URZ, URZ, URZ, URZ ;  /* 0x0000003f3f3ff290 */ /* 0x000ff4000fffe03f */
[----:B------:R-:W-:Y:S01]  /*178f0*/  STL.64 [R1+0x340], R16 ;  /* 0x0003401001007387 */ /* 0x000fe20000100a00 */
        /* <DEDUP_REMOVED lines=21> */
[----:B0-----:R-:W2:Y:S01]  /*17a50*/  LDL.LU.64 R12, [R1+0xe00] ;  /* 0x000e0000010c7983 */ /* 0x001ea20000300a00 */
[----:B------:R-:W-:Y:S02]  /*17a60*/  IMAD.MOV.U32 R16, RZ, RZ, R10 ;  /* 0x000000ffff107224 */ /* 0x000fe400078e000a */
[----:B------:R-:W-:Y:S01]  /*17a70*/  IMAD.MOV.U32 R17, RZ, RZ, R0 ;  /* 0x000000ffff117224 */ /* 0x000fe200078e0000 */
[----:B--2---:R-:W-:Y:S01]  /*17a80*/  HMMA.16816.F32 R12, R20, R12, R24 ;  /* 0x0000000c140c723c */ /* 0x004fe20000001818 */
[----:B------:R-:W2:Y:S11]  /*17a90*/  LDL.LU.64 R24, [R1+0xdf8] ;  /* 0x000df80001187983 */ /* 0x000eb60000300a00 */
[----:B------:R-:W-:Y:S11]  /*17aa0*/  @!UPT UIADD3 URZ, URZ, URZ, URZ ;  /* 0x0000003f3f3ff290 */ /* 0x000ff6000fffe03f */
[----:B------:R-:W-:Y:S01]  /*17ab0*/  STL.64 [R1+0x2f0], R12 ;  /* 0x0002f00c01007387 */ /* 0x000fe20000100a00 */
[----:B------:R-:W-:Y:S02]  /*17ac0*/  STL.64 [R1+0x2f8], R14 ;  /* 0x0002f80e01007387 */ /* 0x000fe40000100a00 */
[----:B------:R-:W0:Y:S04]  /*17ad0*/  LDSM.16.MT88.4 R12, [R2+0x6000] ;  /* 0x00600000020c783b */ /* 0x000e280000004200 */
[----:B0-----:R-:W-:Y:S02]  /*17ae0*/  IMAD.MOV.U32 R19, RZ, RZ, R14 ;  /* 0x000000ffff137224 */ /* 0x001fe400078e000e */
[----:B------:R-:W-:Y:S02]  /*17af0*/  IMAD.MOV.U32 R18, RZ, RZ, R15 ;  /* 0x000000ffff127224 */ /* 0x000fe400078e000f */
[----:B------:R-:W-:-:S02]  /*17b00*/  IMAD.MOV.U32 R10, RZ, RZ, R12 ;  /* 0x000000ffff0a7224 */ /* 0x000fc400078e000c */
[----:B------:R-:W-:Y:S01]  /*17b10*/  IMAD.MOV.U32 R0, RZ, RZ, R13 ;  /* 0x000000ffff007224 */ /* 0x000fe200078e000d */
[----:B------:R-:W2:Y:S01]  /*17b20*/  LDL.LU.64 R14, [R1+0xdf0] ;  /* 0x000df000010e7983 */ /* 0x000ea20000300a00 */
[----:B------:R-:W2:Y:S02]  /*17b30*/  LDL.LU.64 R12, [R1+0xde8] ;  /* 0x000de800010c7983 */ /* 0x000ea40000300a00 */
[----:B--2---:R-:W-:Y:S01]  /*17b40*/  HMMA.16816.F32 R24, R20, R24, R12 ;  /* 0x000000181418723c */ /* 0x004fe2000000180c */
[----:B------:R-:W2:Y:S01]  /*17b50*/  LDL.LU.64 R14, [R1+0xde0] ;  /* 0x000de000010e7983 */ /* 0x000ea20000300a00 */
[----:B------:R-:W2:Y:S11]  /*17b60*/  LDL.LU.64 R12, [R1+0xdd8] ;  /* 0x000dd800010c7983 */ /* 0x000eb60000300a00 */
[----:B------:R-:W-:Y:S10]  /*17b70*/  @!UPT UIADD3 URZ, URZ, URZ, URZ ;  /* 0x0000003f3f3ff290 */ /* 0x000ff4000fffe03f */
[----:B------:R-:W-:Y:S01]  /*17b80*/  STL.64 [R1+0x2e0], R24 ;  /* 0x0002e01801007387 */ /* 0x000fe20000100a00 */
[----:B------:R-:W-:Y:S02]  /*17b90*/  STL.64 [R1+0x2e8], R26 ;  /* 0x0002e81a01007387 */ /* 0x000fe40000100a00 */
[----:B------:R-:W0:Y:S02]  /*17ba0*/  LDSM.16.MT88.4 R24, [R2+0x6080] ;  /* 0x006080000218783b */ /* 0x000e240000004200 */
[----:B0-----:R0:W-:Y:S02]  /*17bb0*/  STL.64 [R1+0xd38], R26 ;  /* 0x000d381a01007387 */ /* 0x0011e40000100a00 */
[----:B------:R1:W-:Y:S02]  /*17bc0*/  STL.64 [R1+0xd30], R24 ;  /* 0x000d301801007387 */ /* 0x0003e40000100a00 */
[----:B0-----:R-:W-:Y:S02]  /*17bd0*/  IMAD.MOV.U32 R26, RZ, RZ, R19 ;  /* 0x000000ffff1a7224 */ /* 0x001fe400078e0013 */
[----:B------:R-:W-:-:S02]  /*17be0*/  IMAD.MOV.U32 R27, RZ, RZ, R18 ;  /* 0x000000ffff1b7224 */ /* 0x000fc400078e0012 */
[----:B-1----:R-:W-:Y:S02]  /*17bf0*/  IMAD.MOV.U32 R24, RZ, RZ, R10 ;  /* 0x000000ffff187224 */ /* 0x002fe400078e000a */
[----:B------:R-:W-:Y:S01]  /*17c00*/  IMAD.MOV.U32 R25, RZ, RZ, R0 ;  /* 0x000000ffff197224 */ /* 0x000fe200078e0000 */
[----:B------:R-:W3:Y:S01]  /*17c10*/  LDL.LU R10, [R1+0xdd4] ;  /* 0x000dd400010a7983 */ /* 0x000ee20000300800 */
[----:B------:R-:W4:Y:S02]  /*17c20*/  LDL.LU R0, [R1+0xdd0] ;  /* 0x000dd00001007983 */ /* 0x000f240000300800 */
[----:B------:R-:W-:Y:S01]  /*17c30*/  STL.64 [R1+0xda0], R26 ;  /* 0x000da01a01007387 */ /* 0x000fe20000100a00 */
[----:B------:R0:W-:Y:S04]  /*17c40*/  STL.64 [R1+0xd98], R24 ;  /* 0x000d981801007387 */ /* 0x0001e80000100a00 */
[----:B0-----:R-:W4:Y:S01]  /*17c50*/  LDL.LU R24, [R1+0x230] ;  /* 0x0002300001187983 */ /* 0x001f220000300800 */
[----:B------:R-:W4:Y:S02]  /*17c60*/  LDL.LU R25, [R1+0x234] ;  /* 0x0002340001197983 */ /* 0x000f240000300800 */
[----:B------:R-:W4:Y:S02]  /*17c70*/  LDL.LU R26, [R1+0x238] ;  /* 0x00023800011a7983 */ /* 0x000f240000300800 */
[----:B------:R-:W4:Y:S01]  /*17c80*/  LDL.LU R27, [R1+0x23c] ;  /* 0x00023c00011b7983 */ /* 0x000f220000300800 */
[C---:B--2---:R-:W-:Y:S01]  /*17c90*/  HMMA.16816.F32 R16, R20.reuse, R16, R12 ;  /* 0x000000101410723c */ /* 0x044fe2000000180c */
[----:B------:R-:W2:Y:S01]  /*17ca0*/  LDL.LU.64 R14, [R1+0xdc8] ;  /* 0x000dc800010e7983 */ /* 0x000ea20000300a00 */
[----:B------:R-:W2:Y:S11]  /*17cb0*/  LDL.LU.64 R12, [R1+0xdc0] ;  /* 0x000dc000010c7983 */ /* 0x000eb60000300a00 */
[----:B------:R-:W-:Y:S10]  /*17cc0*/  @!UPT UIADD3 URZ, URZ, URZ, URZ ;  /* 0x0000003f3f3ff290 */ /* 0x000ff4000fffe03f */
[----:B------:R-:W-:Y:S01]  /*17cd0*/  STL.64 [R1+0x2d0], R16 ;  /* 0x0002d01001007387 */ /* 0x000fe20000100a00 */
[----:B------:R-:W-:Y:S02]  /*17ce0*/  STL.64 [R1+0x2d8], R18 ;  /* 0x0002d81201007387 */ /* 0x000fe40000100a00 */
[----:B------:R-:W0:Y:S02]  /*17cf0*/  LDSM.16.MT88.4 R16, [R2+0x6100] ;  /* 0x006100000210783b */ /* 0x000e240000004200 */
[----:B0-----:R-:W-:Y:S02]  /*17d00*/  STL.64 [R1+0xcc0], R18 ;  /* 0x000cc01201007387 */ /* 0x001fe40000100a00 */
[----:B------:R2:W-:Y:S02]  /*17d10*/  STL.64 [R1+0xcb8], R16 ;  /* 0x000cb81001007387 */ /* 0x0005e40000100a00 */
[----:B---3--:R-:W-:Y:S01]  /*17d20*/  STL.64 [R1+0xd58], R10 ;  /* 0x000d580a01007387 */ /* 0x008fe20000100a00 */
[----:B--2---:R-:W-:Y:S03]  /*17d30*/  HMMA.16816.F32 R16, R20, R8, R12 ;  /* 0x000000081410723c */ /* 0x004fe6000000180c */
[----:B------:R0:W1:Y:S11]  /*17d40*/  LDSM.16.MT88.4 R12, [R2+0x6180] ;  /* 0x00618000020c783b */ /* 0x0000760000004200 */
[----:B------:R-:W-:Y:S09]  /*17d50*/  @!UPT UIADD3 URZ, URZ, URZ, URZ ;  /* 0x0000003f3f3ff290 */ /* 0x000ff2000fffe03f */
[----:B------:R-:W-:Y:S01]  /*17d60*/  STL.64 [R1+0x2c0], R16 ;  /* 0x0002c01001007387 */ /* 0x000fe20000100a00 */
[----:B------:R-:W-:Y:S02]  /*17d70*/  STL.64 [R1+0x2c8], R18 ;  /* 0x0002c81201007387 */ /* 0x000fe40000100a00 */
[----:B0-----:R-:W2:Y:S01]  /*17d80*/  LDL.LU R2, [R1+0xdb8] ;  /* 0x000db80001027983 */ /* 0x001ea20000300800 */
[----:B-1----:R0:W-:Y:S01]  /*17d90*/  STL.64 [R1+0xc48], R14 ;  /* 0x000c480e01007387 */ /* 0x0021e20000100a00 */
[----:B------:R-:W-:Y:S03]  /*17da0*/  STL.64 [R1+0xc40], R12 ;  /* 0x000c400c01007387 */ /* 0x000fe60000100a00 */
[----:B0-----:R-:W3:Y:S04]  /*17db0*/  LDL R14, [R1+0x58] ;  /* 0x00005800010e7983 */ /* 0x001ee80000100800 */
[----:B------:R-:W3:Y:S01]  /*17dc0*/  LDL R15, [R1+0x5c] ;  /* 0x00005c00010f7983 */ /* 0x000ee20000100800 */
[----:B------:R-:W-:-:S02]  /*17dd0*/  IMAD.MOV.U32 R16, RZ, RZ, R28 ;  /* 0x000000ffff107224 */ /* 0x000fc400078e001c */
[----:B----4-:R-:W-:Y:S02]  /*17de0*/  IMAD.MOV.U32 R18, RZ, RZ, R6 ;  /* 0x000000ffff127224 */ /* 0x010fe400078e0006 */
[----:B------:R-:W-:Y:S02]  /*17df0*/  IMAD.MOV.U32 R19, RZ, RZ, R7 ;  /* 0x000000ffff137224 */ /* 0x000fe400078e0007 */
[----:B------:R-:W-:Y:S01]  /*17e00*/  IMAD.MOV.U32 R17, RZ, RZ, R29 ;  /* 0x000000ffff117224 */ /* 0x000fe200078e001d */
[----:B---3--:R-:W-:Y:S01]  /*17e10*/  STL.64 [R1+0xd88], R14 ;  /* 0x000d880e01007387 */ /* 0x008fe20000100a00 */
[----:B------:R-:W3:Y:S02]  /*17e20*/  LDL.LU R28, [R1+0xdb4] ;  /* 0x000db400011c7983 */ /* 0x000ee40000300800 */
[----:B------:R-:W4:Y:S02]  /*17e30*/  LDL.LU R29, [R1+0xdb0] ;  /* 0x000db000011d7983 */ /* 0x000f240000300800 */
[----:B------:R-:W3:Y:S01]  /*17e40*/  LDL.LU R6, [R1+0xdac] ;  /* 0x000dac0001067983 */ /* 0x000ee20000300800 */
[----:B------:R-:W3:Y:S01]  /*17e50*/  LDL.LU R7, [R1+0xda8] ;  /* 0x000da80001077983 */ /* 0x000ee20000300800 */
[----:B------:R0:W-:Y:S02]  /*17e60*/  STL.64 [R1+0xcd0], R18 ;  /* 0x000cd01201007387 */ /* 0x0001e40000100a00 */
[----:B------:R-:W-:Y:S01]  /*17e70*/  STL.64 [R1+0xcc8], R16 ;  /* 0x000cc81001007387 */ /* 0x000fe20000100a00 */
[----:B0-----:R-:W3:Y:S01]  /*17e80*/  LDL.LU.64 R18, [R1+0x28] ;  /* 0x0000280001127983 */ /* 0x001ee20000300a00 */
[----:B------:R-:W-:Y:S01]  /*17e90*/  HMMA.16816.F32 R20, R20, R4, R24 ;  /* 0x000000041414723c */ /* 0x000fe20000001818 */
[----:B--2---:R-:W-:-:S02]  /*17ea0*/  IMAD.MOV.U32 R10, RZ, RZ, R2 ;  /* 0x000000ffff0a7224 */ /* 0x004fc400078e0002 */
[----:B------:R-:W-:Y:S11]  /*17eb0*/  IMAD.MOV.U32 R11, RZ, RZ, R0 ;  /* 0x000000ffff0b7224 */ /* 0x000ff600078e0000 */
[----:B------:R-:W-:Y:S10]  /*17ec0*/  @!UPT UIADD3 URZ, URZ, URZ, URZ ;  /* 0x0000003f3f3ff290 */ /* 0x000ff4000fffe03f */
[----:B------:R-:W-:Y:S02]  /*17ed0*/  IMAD.MOV.U32 R0, RZ, RZ, R22 ;  /* 0x000000ffff007224 */ /* 0x000fe400078e0016 */
[----:B------:R-:W-:Y:S01]  /*17ee0*/  IMAD.MOV.U32 R2, RZ, RZ, R23 ;  /* 0x000000ffff027224 */ /* 0x000fe200078e0017 */
[----:B---3--:R0:W-:Y:S01]  /*17ef0*/  STL.64 [R1+0xd60], R18 ;  /* 0x000d601201007387 */ /* 0x0081e20000100a00 */
[----:B----4-:R-:W-:Y:S02]  /*17f00*/  IMAD.MOV.U32 R8, RZ, RZ, R29 ;  /* 0x000000ffff087224 */ /* 0x010fe400078e001d */
[----:B------:R-:W-:Y:S02]  /*17f10*/  IMAD.MOV.U32 R9, RZ, RZ, R28 ;  /* 0x000000ffff097224 */ /* 0x000fe400078e001c */
[----:B------:R-:W2:Y:S01]  /*17f20*/  LDL.64 R14, [R1+0x68] ;  /* 0x00006800010e7983 */ /* 0x000ea20000100a00 */
[----:B0-----:R-:W3:Y:S04]  /*17f30*/  LDL R18, [R1+0x38] ;  /* 0x0000380001127983 */ /* 0x001ee80000100800 */
[----:B------:R-:W3:Y:S01]  /*17f40*/  LDL R19, [R1+0x3c] ;  /* 0x00003c0001137983 */ /* 0x000ee20000100800 */
[----:B------:R-:W-:-:S02]  /*17f50*/  IMAD.MOV.U32 R28, RZ, RZ, R20 ;  /* 0x000000ffff1c7224 */ /* 0x000fc400078e0014 */
[----:B------:R-:W-:Y:S02]  /*17f60*/  IMAD.MOV.U32 R29, RZ, RZ, R21 ;  /* 0x000000ffff1d7224 */ /* 0x000fe400078e0015 */
[----:B------:R-:W0:Y:S04]  /*17f70*/  LDSM.16.MT88.4 R20, [R3+0x6000] ;  /* 0x006000000314783b */ /* 0x000e280000004200 */
[----:B---3--:R1:W-:Y:S04]  /*17f80*/  STL.64 [R1+0xd70], R18 ;  /* 0x000d701201007387 */ /* 0x0083e80000100a00 */
[----:B-1----:R-:W3:Y:S01]  /*17f90*/  LDL.64 R18, [R1+0x48] ;  /* 0x0000480001127983 */ /* 0x002ee20000100a00 */
[----:B------:R-:W2:Y:S02]  /*17fa0*/  LDL.LU.64 R26, [R1+0xda0] ;  /* 0x000da000011a7983 */ /* 0x000ea40000300a00 */
[----:B------:R-:W2:Y:S02]  /*17fb0*/  LDL.LU.64 R24, [R1+0xd98] ;  /* 0x000d980001187983 */ /* 0x000ea40000300a00 */
[----:B------:R1:W-:Y:S01]  /*17fc0*/  STL.64 [R1+0xd48], R6 ;  /* 0x000d480601007387 */ /* 0x0003e20000100a00 */
[----:B------:R-:W2:Y:S01]  /*17fd0*/  LDL.LU R4, [R1+0x2b0] ;  /* 0x0002b00001047983 */ /* 0x000ea20000300800 */
[----:B------:R-:W2:Y:S03]  /*17fe0*/  LDL.LU R5, [R1+0x2b4] ;  /* 0x0002b40001057983 */ /* 0x000ea60000300800 */
[----:B-1----:R-:W2:Y:S01]  /*17ff0*/  LDL.LU R6, [R1+0x2b8] ;  /* 0x0002b80001067983 */ /* 0x002ea20000300800 */
[----:B------:R-:W2:Y:S02]  /*18000*/  LDL.LU R7, [R1+0x2bc] ;  /* 0x0002bc0001077983 */ /* 0x000ea40000300800 */
[----:B------:R-:W-:Y:S02]  /*18010*/  STL [R1+0x9bc], R2 ;  /* 0x0009bc0201007387 */ /* 0x000fe40000100800 */
[----:B------:R-:W-:Y:S01]  /*18020*/  STL [R1+0x9b8], R0 ;  /* 0x0009b80001007387 */ /* 0x000fe20000100800 */
[----:B------:R-:W-:Y:S01]  /*18030*/  STL [R1+0x96c], R29 ;  /* 0x00096c1d01007387 */ /* 0x000fe20000100800 */
[----:B------:R-:W-:Y:S02]  /*18040*/  STL [R1+0x968], R28 ;  /* 0x0009681c01007387 */ /* 0x000fe40000100800 */
[----:B------:R-:W4:Y:S02]  /*18050*/  LDL.LU R3, [R1+0xd90] ;  /* 0x000d900001037983 */ /* 0x000f240000300800 */
[----:B0-----:R0:W-:Y:S01]  /*18060*/  STL.64 [R1+0xbc8], R22 ;  /* 0x000bc81601007387 */ /* 0x0011e20000100a00 */
[----:B------:R1:W-:Y:S04]  /*18070*/  STL.64 [R1+0xbc0], R20 ;  /* 0x000bc01401007387 */ /* 0x0003e80000100a00 */
[----:B0-----:R-:W2:Y:S04]  /*18080*/  LDL.64 R22, [R1+0x18] ;  /* 0x0000180001167983 */ /* 0x001ea80000100a00 */
[----:B--2---:R0:W-:Y:S01]  /*18090*/  STL.64 [R1+0xd68], R22 ;  /* 0x000d681601007387 */ /* 0x0041e20000100a00 */
[----:B-1----:R-:W2:Y:S02]  /*180a0*/  LDL.LU R20, [R1+0x280] ;  /* 0x0002800001147983 */ /* 0x002ea40000300800 */
[----:B------:R-:W2:Y:S01]  /*180b0*/  LDL.LU R21, [R1+0x284] ;  /* 0x0002840001157983 */ /* 0x000ea20000300800 */
[----:B0-----:R-:W2:Y:S01]  /*180c0*/  LDL.LU R22, [R1+0x288] ;  /* 0x0002880001167983 */ /* 0x001ea20000300800 */
[----:B------:R-:W2:Y:S01]  /*180d0*/  LDL.LU R23, [R1+0x28c] ;  /* 0x00028c0001177983 */ /* 0x000ea20000300800 */
[C---:B------:R-:W-:Y:S02]  /*180e0*/  HMMA.16816.F32 R4, R24.reuse, R14, R4 ;  /* 0x0000000e1804723c */ /* 0x040fe40000001804 */
[----:B--2---:R-:W-:Y:S01]  /*180f0*/  STL.64 [R1+0xd80], R22 ;  /* 0x000d801601007387 */ /* 0x004fe20000100a00 */
[----:B------:R0:W-:Y:S03]  /*18100*/  STL.64 [R1+0xd78], R20 ;  /* 0x000d781401007387 */ /* 0x0001e60000100a00 */
[----:B0-----:R-:W2:Y:S01]  /*18110*/  LDL.LU R20, [R1+0x290] ;  /* 0x0002900001147983 */ /* 0x001ea20000300800 */
[----:B------:R-:W2:Y:S02]  /*18120*/  LDL.LU R21, [R1+0x294] ;  /* 0x0002940001157983 */ /* 0x000ea40000300800 */
[----:B------:R-:W2:Y:S02]  /*18130*/  LDL.LU R22, [R1+0x298] ;  /* 0x0002980001167983 */ /* 0x000ea40000300800 */
[----:B------:R-:W2:Y:S11]  /*18140*/  LDL.LU R23, [R1+0x29c] ;  /* 0x00029c0001177983 */ /* 0x000eb60000300800 */
[----:B------:R-:W-:Y:S01]  /*18150*/  @!UPT UIADD3 URZ, URZ, URZ, URZ ;  /* 0x0000003f3f3ff290 */ /* 0x000fe2000fffe03f */
[----:B------:R0:W-:Y:S01]  /*18160*/  STL.64 [R1+0x6c0], R4 ;  /* 0x0006c00401007387 */ /* 0x0001e20000100a00 */
[----:B------:R-:W-:Y:S02]  /*18170*/  STL.64 [R1+0x6c8], R6 ;  /* 0x0006c80601007387 */ /* 0x000fe40000100a00 */
[----:B0-----:R-:W-:Y:S02]  /*18180*/  IMAD.MOV.U32 R5, RZ, RZ, R14 ;  /* 0x000000ffff057224 */ /* 0x001fe400078e000e */
[----:B------:R-:W-:Y:S02]  /*18190*/  IMAD.MOV.U32 R4, RZ, RZ, R15 ;  /* 0x000000ffff047224 */ /* 0x000fe400078e000f */
[----:B------:R-:W4:Y:S01]  /*181a0*/  LDL.LU.64 R14, [R1+0xd88] ;  /* 0x000d8800010e7983 */ /* 0x000f220000300a00 */
[----:B---3--:R-:W-:Y:S02]  /*181b0*/  IMAD.MOV.U32 R2, RZ, RZ, R18 ;  /* 0x000000ffff027224 */ /* 0x008fe400078e0012 */
[----:B------:R-:W-:Y:S01]  /*181c0*/  IMAD.MOV.U32 R0, RZ, RZ, R19 ;  /* 0x000000ffff007224 */ /* 0x000fe200078e0013 */
[C---:B--2---:R-:W-:Y:S08]  /*181d0*/  HMMA.16816.F32 R20, R24.reuse, R18, R20 ;  /* 0x000000121814723c */ /* 0x044ff00000001814 */
[C---:B----4-:R-:W-:Y:S11]  /*181e0*/  HMMA.16816.F32 R8, R24.reuse, R14, R8 ;  /* 0x0000000e1808723c */ /* 0x050ff60000001808 */
[----:B------:R-:W-:Y:S11]  /*181f0*/  @!UPT UIADD3 URZ, URZ, URZ, URZ ;  /* 0x0000003f3f3ff290 */ /* 0x000ff6000fffe03f */
[----:B------:R-:W-:Y:S01]  /*18200*/  @!UPT UIADD3 URZ, URZ, URZ, URZ ;  /* 0x0000003f3f3ff290 */ /* 0x000fe2000fffe03f */
[----:B------:R0:W-:Y:S01]  /*18210*/  STL.64 [R1+0x6b0], R8 ;  /* 0x0006b00801007387 */ /* 0x0001e20000100a00 */
[----:B------:R1:W-:Y:S03]  /*18220*/  STL.64 [R1+0x6b8], R10 ;  /* 0x0006b80a01007387 */ /* 0x0003e60000100a00 */
[----:B0-----:R-:W2:Y:S01]  /*18230*/  LDL.LU R8, [R1+0x260] ;  /* 0x0002600001087983 */ /* 0x001ea20000300800 */
[----:B------:R-:W2:Y:S02]  /*18240*/  LDL.LU R9, [R1+0x264] ;  /* 0x0002640001097983 */ /* 0x000ea40000300800 */
[----:B-1----:R-:W2:Y:S02]  /*18250*/  LDL.LU R10, [R1+0x268] ;  /* 0x00026800010a7983 */ /* 0x002ea40000300800 */
[----:B------:R-:W2:Y:S01]  /*18260*/  LDL.LU R11, [R1+0x26c] ;  /* 0x00026c00010b7983 */ /* 0x000ea20000300800 */
[----:B------:R0:W-:Y:S01]  /*18270*/  STL.64 [R1+0xd18], R14 ;  /* 0x000d180e01007387 */ /* 0x0001e20000100a00 */
[----:B------:R-:W3:Y:S02]  /*18280*/  LDL.LU R12, [R1+0x270] ;  /* 0x00027000010c7983 */ /* 0x000ee40000300800 */
[----:B------:R-:W3:Y:S01]  /*18290*/  LDL.LU R13, [R1+0x274] ;  /* 0x00027400010d7983 */ /* 0x000ee20000300800 */
[----:B0-----:R-:W3:Y:S01]  /*182a0*/  LDL.LU R14, [R1+0x278] ;  /* 0x00027800010e7983 */ /* 0x001ee20000300800 */
[----:B------:R-:W3:Y:S02]  /*182b0*/  LDL.LU R15, [R1+0x27c] ;  /* 0x00027c00010f7983 */ /* 0x000ee40000300800 */
[----:B------:R-:W-:Y:S02]  /*182c0*/  STL.64 [R1+0x6a0], R20 ;  /* 0x0006a01401007387 */ /* 0x000fe40000100a00 */
[----:B------:R0:W-:Y:S02]  /*182d0*/  STL.64 [R1+0x6a8], R22 ;  /* 0x0006a81601007387 */ /* 0x0001e40000100a00 */
[----:B0-----:R-:W4:Y:S01]  /*182e0*/  LDL.LU.64 R22, [R1+0xd80] ;  /* 0x000d800001167983 */ /* 0x001f220000300a00 */
[----:B------:R-:W4:Y:S02]  /*182f0*/  LDL.LU.64 R20, [R1+0xd78] ;  /* 0x000d780001147983 */ /* 0x000f240000300a00 */
[----:B------:R-:W4:Y:S02]  /*18300*/  LDL.LU.64 R18, [R1+0xd70] ;  /* 0x000d700001127983 */ /* 0x000f240000300a00 */
[C---:B----4-:R-:W-:Y:S01]  /*18310*/  HMMA.16816.F32 R16, R24.reuse, R18, R20 ;  /* 0x000000121810723c */ /* 0x050fe20000001814 */
[----:B------:R-:W2:Y:S11]  /*18320*/  LDL.LU.64 R22, [R1+0xd68] ;  /* 0x000d680001167983 */ /* 0x000eb60000300a00 */
[----:B------:R-:W-:Y:S11]  /*18330*/  @!UPT UIADD3 URZ, URZ, URZ, URZ ;  /* 0x0000003f3f3ff290 */ /* 0x000ff6000fffe03f */
[----:B------:R-:W-:Y:S01]  /*18340*/  STL.64 [R1+0x690], R16 ;  /* 0x0006901001007387 */ /* 0x000fe20000100a00 */
[----:B------:R0:W-:Y:S03]  /*18350*/  STL.64 [R1+0x698], R18 ;  /* 0x0006981201007387 */ /* 0x0001e60000100a00 */
[----:B0-----:R-:W3:Y:S02]  /*18360*/  LDL.LU.64 R18, [R1+0xd60] ;  /* 0x000d600001127983 */ /* 0x001ee40000300a00 */
[----:B---3--:R-:W-:Y:S11]  /*18370*/  HMMA.16816.F32 R12, R24, R18, R12 ;  /* 0x00000012180c723c */ /* 0x008ff6000000180c */
[----:B------:R-:W-:Y:S11]  /*18380*/  @!UPT UIADD3 URZ, URZ, URZ, URZ ;  /* 0x0000003f3f3ff290 */ /* 0x000ff6000fffe03f */
[----:B------:R-:W-:Y:S01]  /*18390*/  @!UPT UIADD3 URZ, URZ, URZ, URZ ;  /* 0x0000003f3f3ff290 */ /* 0x000fe2000fffe03f */
[----:B------:R-:W-:Y:S01]  /*183a0*/  STL.64 [R1+0x5c0], R12 ;  /* 0x0005c00c01007387 */ /* 0x000fe20000100a00 */
[----:B------:R0:W-:Y:S02]  /*183b0*/  STL.64 [R1+0x5c8], R14 ;  /* 0x0005c80e01007387 */ /* 0x0001e40000100a00 */
[----:B0-----:R-:W-:Y:S02]  /*183c0*/  IMAD.MOV.U32 R14, RZ, RZ, R5 ;  /* 0x000000ffff0e7224 */ /* 0x001fe400078e0005 */
[----:B------:R-:W-:-:S05]  /*183d0*/  IMAD.MOV.U32 R15, RZ, RZ, R4 ;  /* 0x000000ffff0f7224 */ /* 0x000fca00078e0004 */
[----:B------:R-:W-:Y:S01]  /*183e0*/  STL.64 [R1+0xd40], R14 ;  /* 0x000d400e01007387 */ /* 0x000fe20000100a00 */
[----:B------:R0:W-:Y:S03]  /*183f0*/  STL.64 [R1+0xce0], R18 ;  /* 0x000ce01201007387 */ /* 0x0001e60000100a00 */
[----:B0-----:R-:W3:Y:S01]  /*18400*/  LDL.64 R18, [R1+0x38] ;  /* 0x0000380001127983 */ /* 0x001ee20000100a00 */
[----:B--2---:R-:W-:Y:S03]  /*18410*/  HMMA.16816.F32 R8, R24, R22, R8 ;  /* 0x000000161808723c */ /* 0x004fe60000001808 */
[----:B---3--:R0:W-:Y:S01]  /*18420*/  STL.64 [R1+0xcf8], R18 ;  /* 0x000cf81201007387 */ /* 0x0081e20000100a00 */
[----:B------:R-:W2:Y:S02]  /*18430*/  LDL.LU R4, [R1+0x250] ;  /* 0x0002500001047983 */ /* 0x000ea40000300800 */
[----:B------:R-:W2:Y:S02]  /*18440*/  LDL.LU R5, [R1+0x254] ;  /* 0x0002540001057983 */ /* 0x000ea40000300800 */
[----:B------:R-:W2:Y:S01]  /*18450*/  LDL.LU R6, [R1+0x258] ;  /* 0x0002580001067983 */ /* 0x000ea20000300800 */
[----:B------:R-:W2:Y:S01]  /*18460*/  LDL.LU R7, [R1+0x25c] ;  /* 0x00025c0001077983 */ /* 0x000ea20000300800 */
[----:B------:R-:W3:Y:S02]  /*18470*/  LDL.LU R12, [R1+0x220] ;  /* 0x00022000010c7983 */ /* 0x000ee40000300800 */
[----:B------:R-:W3:Y:S02]  /*18480*/  LDL.LU R13, [R1+0x224] ;  /* 0x00022400010d7983 */ /* 0x000ee40000300800 */
[----:B------:R-:W3:Y:S01]  /*18490*/  LDL.LU R14, [R1+0x228] ;  /* 0x00022800010e7983 */ /* 0x000ee20000300800 */
[----:B------:R-:W3:Y:S01]  /*184a0*/  LDL.LU R15, [R1+0x22c] ;  /* 0x00022c00010f7983 */ /* 0x000ee20000300800 */
[----:B0-----:R-:W-:-:S02]  /*184b0*/  IMAD.MOV.U32 R18, RZ, RZ, R2 ;  /* 0x000000ffff127224 */ /* 0x001fc400078e0002 */
[----:B------:R-:W-:-:S05]  /*184c0*/  IMAD.MOV.U32 R19, RZ, RZ, R0 ;  /* 0x000000ffff137224 */ /* 0x000fca00078e0000 */
[----:B------:R0:W-:Y:S01]  /*184d0*/  STL.64 [R1+0xd10], R18 ;  /* 0x000d101201007387 */ /* 0x0001e20000100a00 */
        /* <DEDUP_REMOVED lines=8> */
[----:B------:R-:W2:Y:S02]  /*18560*/  LDL.LU R18, [R1+0x218] ;  /* 0x0002180001127983 */ /* 0x000ea40000300800 */
[----:B------:R-:W2:Y:S01]  /*18570*/  LDL.LU R19, [R1+0x21c] ;  /* 0x00021c0001137983 */ /* 0x000ea20000300800 */
[----:B------:R-:W-:Y:S01]  /*18580*/  STL.64 [R1+0x5b0], R8 ;  /* 0x0005b00801007387 */ /* 0x000fe20000100a00 */
[----:B------:R0:W-:Y:S03]  /*18590*/  STL.64 [R1+0x5b8], R10 ;  /* 0x0005b80a01007387 */ /* 0x0001e60000100a00 */
[----:B0-----:R-:W4:Y:S01]  /*185a0*/  LDL.LU.64 R10, [R1+0xd58] ;  /* 0x000d5800010a7983 */ /* 0x001f220000300a00 */
[----:B------:R0:W-:Y:S02]  /*185b0*/  STL.64 [R1+0xcd8], R22 ;  /* 0x000cd81601007387 */ /* 0x0001e40000100a00 */
[----:B------:R-:W2:Y:S02]  /*185c0*/  LDL.LU R20, [R1+0x1d0] ;  /* 0x0001d00001147983 */ /* 0x000ea40000300800 */
[----:B------:R-:W2:Y:S01]  /*185d0*/  LDL.LU R21, [R1+0x1d4] ;  /* 0x0001d40001157983 */ /* 0x000ea20000300800 */
[----:B0-----:R-:W2:Y:S01]  /*185e0*/  LDL.LU R22, [R1+0x1d8] ;  /* 0x0001d80001167983 */ /* 0x001ea20000300800 */
[----:B------:R-:W2:Y:S03]  /*185f0*/  LDL.LU R23, [R1+0x1dc] ;  /* 0x0001dc0001177983 */ /* 0x000ea60000300800 */
[----:B--2---:R4:W-:Y:S01]  /*18600*/  STL.64 [R1+0xcf0], R22 ;  /* 0x000cf01601007387 */ /* 0x0049e20000100a00 */
[----:B------:R0:W-:Y:S02]  /*18610*/  STL.64 [R1+0xce8], R20 ;  /* 0x000ce81401007387 */ /* 0x0001e40000100a00 */
[----:B----4-:R-:W-:Y:S01]  /*18620*/  IMAD.MOV.U32 R22, RZ, RZ, R10 ;  /* 0x000000ffff167224 */ /* 0x010fe200078e000a */
[----:B0-----:R-:W2:Y:S01]  /*18630*/  LDL.LU R20, [R1+0x1e0] ;  /* 0x0001e00001147983 */ /* 0x001ea20000300800 */
[----:B------:R-:W2:Y:S02]  /*18640*/  LDL.LU R21, [R1+0x1e4] ;  /* 0x0001e40001157983 */ /* 0x000ea40000300800 */
[----:B------:R-:W4:Y:S02]  /*18650*/  LDL.LU R10, [R1+0xd54] ;  /* 0x000d5400010a7983 */ /* 0x000f240000300800 */
[----:B------:R-:W-:-:S02]  /*18660*/  IMAD.MOV.U32 R23, RZ, RZ, R11 ;  /* 0x000000ffff177224 */ /* 0x000fc400078e000b */
[----:B------:R-:W4:Y:S03]  /*18670*/  LDL.LU R11, [R1+0xd50] ;  /* 0x000d5000010b7983 */ /* 0x000f260000300800 */
[----:B------:R-:W-:Y:S01]  /*18680*/  STL.64 [R1+0xd08], R22 ;  /* 0x000d081601007387 */ /* 0x000fe20000100a00 */
[C---:B----4-:R-:W-:Y:S01]  /*18690*/  HMMA.16816.F32 R4, R24.reuse, R10, R4 ;  /* 0x0000000a1804723c */ /* 0x050fe20000001804 */
[----:B--2---:R0:W-:Y:S04]  /*186a0*/  STL.64 [R1+0xd00], R20 ;  /* 0x000d001401007387 */ /* 0x0041e80000100a00 */
[----:B0-----:R-:W2:Y:S01]  /*186b0*/  LDL.LU R20, [R1+0x1f0] ;  /* 0x0001f00001147983 */ /* 0x001ea20000300800 */
[----:B------:R-:W2:Y:S02]  /*186c0*/  LDL.LU R21, [R1+0x1f4] ;  /* 0x0001f40001157983 */ /* 0x000ea40000300800 */
[----:B------:R-:W2:Y:S02]  /*186d0*/  LDL.LU R22, [R1+0x1f8] ;  /* 0x0001f80001167983 */ /* 0x000ea40000300800 */
[----:B------:R-:W2:Y:S11]  /*186e0*/  LDL.LU R23, [R1+0x1fc] ;  /* 0x0001fc0001177983 */ /* 0x000eb60000300800 */
[----:B------:R-:W-:Y:S02]  /*186f0*/  @!UPT UIADD3 URZ, URZ, URZ, URZ ;  /* 0x0000003f3f3ff290 */ /* 0x000fe4000fffe03f */
[----:B------:R-:W-:Y:S01]  /*18700*/  STL.64 [R1+0x5a0], R4 ;  /* 0x0005a00401007387 */ /* 0x000fe20000100a00 */
[----:B------:R0:W-:Y:S03]  /*18710*/  STL.64 [R1+0x5a8], R6 ;  /* 0x0005a80601007387 */ /* 0x0001e60000100a00 */
[----:B0-----:R-:W3:Y:S02]  /*18720*/  LDL.LU.64 R6, [R1+0xd48] ;  /* 0x000d480001067983 */ /* 0x001ee40000300a00 */
[----:B---3--:R-:W-:Y:S02]  /*18730*/  HMMA.16816.F32 R24, R24, R6, R12 ;  /* 0x000000061818723c */ /* 0x008fe4000000180c */
[----:B------:R-:W3:Y:S11]  /*18740*/  LDL.LU.64 R14, [R1+0xd40] ;  /* 0x000d4000010e7983 */ /* 0x000ef60000300a00 */
[----:B------:R-:W-:Y:S10]  /*18750*/  @!UPT UIADD3 URZ, URZ, URZ, URZ ;  /* 0x0000003f3f3ff290 */ /* 0x000ff4000fffe03f */
[----:B------:R-:W-:Y:S01]  /*18760*/  STL.64 [R1+0x590], R24 ;  /* 0x0005901801007387 */ /* 0x000fe20000100a00 */
[----:B------:R0:W-:Y:S03]  /*18770*/  STL.64 [R1+0x598], R26 ;  /* 0x0005981a01007387 */ /* 0x0001e60000100a00 */
[----:B0-----:R-:W3:Y:S01]  /*18780*/  LDL.LU.64 R26, [R1+0xd38] ;  /* 0x000d3800011a7983 */ /* 0x001ee20000300a00 */
[----:B------:R-:W3:Y:S02]  /*18790*/  LDL.LU.64 R24, [R1+0xd30] ;  /* 0x000d300001187983 */ /* 0x000ee40000300a00 */
[C---:B---3--:R-:W-:Y:S01]  /*187a0*/  HMMA.16816.F32 R12, R24.reuse, R14, R16 ;  /* 0x0000000e180c723c */ /* 0x048fe20000001810 */
[----:B------:R-:W3:Y:S01]  /*187b0*/  LDL.LU.64 R18, [R1+0xd28] ;  /* 0x000d280001127983 */ /* 0x000ee20000300a00 */
[----:B------:R-:W3:Y:S11]  /*187c0*/  LDL.LU.64 R16, [R1+0xd20] ;  /* 0x000d200001107983 */ /* 0x000ef60000300a00 */
[----:B------:R-:W-:Y:S10]  /*187d0*/  @!UPT UIADD3 URZ, URZ, URZ, URZ ;  /* 0x0000003f3f3ff290 */ /* 0x000ff4000fffe03f */
[----:B------:R-:W-:Y:S01]  /*187e0*/  STL.64 [R1+0x650], R12 ;  /* 0x0006500c01007387 */ /* 0x000fe20000100a00 */
[----:B------:R0:W-:Y:S03]  /*187f0*/  STL.64 [R1+0x658], R14 ;  /* 0x0006580e01007387 */ /* 0x0001e60000100a00 */
[----:B0-----:R-:W3:Y:S02]  /*18800*/  LDL.LU.64 R14, [R1+0xd18] ;  /* 0x000d1800010e7983 */ /* 0x001ee40000300a00 */
[C---:B---3--:R-:W-:Y:S11]  /*18810*/  HMMA.16816.F32 R16, R24.reuse, R14, R16 ;  /* 0x0000000e1810723c */ /* 0x048ff60000001810 */
[----:B------:R-:W-:Y:S11]  /*18820*/  @!UPT UIADD3 URZ, URZ, URZ, URZ ;  /* 0x0000003f3f3ff290 */ /* 0x000ff6000fffe03f */
[----:B------:R-:W-:Y:S01]  /*18830*/  @!UPT UIADD3 URZ, URZ, URZ, URZ ;  /* 0x0000003f3f3ff290 */ /* 0x000fe2000fffe03f */
[----:B------:R-:W-:Y:S01]  /*18840*/  STL.64 [R1+0x630], R16 ;  /* 0x0006301001007387 */ /* 0x000fe20000100a00 */
[----:B------:R0:W-:Y:S03]  /*18850*/  STL.64 [R1+0x638], R18 ;  /* 0x0006381201007387 */ /* 0x0001e60000100a00 */
[----:B0-----:R-:W2:Y:S01]  /*18860*/  LDL.LU.64 R18, [R1+0xd10] ;  /* 0x000d100001127983 */ /* 0x001ea20000300a00 */
[----:B------:R0:W-:Y:S02]  /*18870*/  STL.64 [R1+0xcb0], R14 ;  /* 0x000cb00e01007387 */ /* 0x0001e40000100a00 */
[----:B------:R-:W3:Y:S02]  /*18880*/  LDL.LU R12, [R1+0x1c0] ;  /* 0x0001c000010c7983 */ /* 0x000ee40000300800 */
[----:B------:R-:W3:Y:S01]  /*18890*/  LDL.LU R13, [R1+0x1c4] ;  /* 0x0001c400010d7983 */ /* 0x000ee20000300800 */
[----:B0-----:R-:W3:Y:S01]  /*188a0*/  LDL.LU R14, [R1+0x1c8] ;  /* 0x0001c800010e7983 */ /* 0x001ee20000300800 */
        /* <DEDUP_REMOVED lines=22> */
[----:B0-----:R-:W3:Y:S01]  /*18a10*/  LDL.LU.64 R22, [R1+0xcd8] ;  /* 0x000cd80001167983 */ /* 0x001ee20000300a00 */
[----:B------:R-:W-:Y:S02]  /*18a20*/  IMAD.MOV.U32 R2, RZ, RZ, R18 ;  /* 0x000000ffff027224 */ /* 0x000fe400078e0012 */
[----:B------:R-:W-:Y:S02]  /*18a30*/  IMAD.MOV.U32 R0, RZ, RZ, R19 ;  /* 0x000000ffff007224 */ /* 0x000fe400078e0013 */
[----:B------:R-:W2:Y:S01]  /*18a40*/  LDL.LU.64 R18, [R1+0xcd0] ;  /* 0x000cd00001127983 */ /* 0x000ea20000300a00 */
[----:B------:R-:W2:Y:S01]  /*18a50*/  LDL.LU.64 R16, [R1+0xcc8] ;  /* 0x000cc80001107983 */ /* 0x000ea20000300a00 */
[C---:B---3--:R-:W-:Y:S02]  /*18a60*/  HMMA.16816.F32 R12, R24.reuse, R22, R12 ;  /* 0x00000016180c723c */ /* 0x048fe4000000180c */
[----:B------:R-:W-:Y:S11]  /*18a70*/  STL.64 [R1+0xc68], R22 ;  /* 0x000c681601007387 */ /* 0x000ff60000100a00 */
[----:B------:R-:W-:Y:S10]  /*18a80*/  @!UPT UIADD3 URZ, URZ, URZ, URZ ;  /* 0x0000003f3f3ff290 */ /* 0x000ff4000fffe03f */
[----:B------:R-:W-:Y:S01]  /*18a90*/  STL.64 [R1+0x270], R12 ;  /* 0x0002700c01007387 */ /* 0x000fe20000100a00 */
[----:B------:R2:W-:Y:S02]  /*18aa0*/  STL.64 [R1+0x278], R14 ;  /* 0x0002780e01007387 */ /* 0x0005e40000100a00 */
[----:B------:R-:W3:Y:S01]  /*18ab0*/  LDL.LU R20, [R1+0x150] ;  /* 0x0001500001147983 */ /* 0x000ee20000300800 */
[----:B--2---:R-:W-:Y:S11]  /*18ac0*/  HMMA.16816.F32 R12, R24, R10, R16 ;  /* 0x0000000a180c723c */ /* 0x004ff60000001810 */
[----:B------:R-:W-:Y:S11]  /*18ad0*/  @!UPT UIADD3 URZ, URZ, URZ, URZ ;  /* 0x0000003f3f3ff290 */ /* 0x000ff6000fffe03f */
[----:B------:R-:W-:Y:S01]  /*18ae0*/  @!UPT UIADD3 URZ, URZ, URZ, URZ ;  /* 0x0000003f3f3ff290 */ /* 0x000fe2000fffe03f */
[----:B------:R0:W-:Y:S01]  /*18af0*/  STL.64 [R1+0x580], R12 ;  /* 0x0005800c01007387 */ /* 0x0001e20000100a00 */
[----:B------:R1:W-:Y:S02]  /*18b00*/  STL.64 [R1+0x588], R14 ;  /* 0x0005880e01007387 */ /* 0x0003e40000100a00 */
[----:B------:R-:W3:Y:S02]  /*18b10*/  LDL.LU R21, [R1+0x154] ;  /* 0x0001540001157983 */ /* 0x000ee40000300800 */
[----:B------:R-:W2:Y:S01]  /*18b20*/  LDL.LU R22, [R1+0x158] ;  /* 0x0001580001167983 */ /* 0x000ea20000300800 */
[----:B------:R-:W2:Y:S01]  /*18b30*/  LDL.LU R23, [R1+0x15c] ;  /* 0x00015c0001177983 */ /* 0x000ea20000300800 */
[----:B------:R-:W4:Y:S02]  /*18b40*/  LDL.LU R16, [R1+0x1a0] ;  /* 0x0001a00001107983 */ /* 0x000f240000300800 */
[----:B------:R-:W4:Y:S02]  /*18b50*/  LDL.LU R17, [R1+0x1a4] ;  /* 0x0001a40001117983 */ /* 0x000f240000300800 */
[----:B------:R-:W4:Y:S01]  /*18b60*/  LDL.LU R18, [R1+0x1a8] ;  /* 0x0001a80001127983 */ /* 0x000f220000300800 */
[----:B------:R-:W4:Y:S04]  /*18b70*/  LDL.LU R19, [R1+0x1ac] ;  /* 0x0001ac0001137983 */ /* 0x000f280000300800 */
[----:B0-----:R-:W4:Y:S01]  /*18b80*/  LDL.LU R12, [R1+0x190] ;  /* 0x00019000010c7983 */ /* 0x001f220000300800 */
[----:B------:R-:W4:Y:S02]  /*18b90*/  LDL.LU R13, [R1+0x194] ;  /* 0x00019400010d7983 */ /* 0x000f240000300800 */
[----:B-1----:R-:W4:Y:S02]  /*18ba0*/  LDL.LU R14, [R1+0x198] ;  /* 0x00019800010e7983 */ /* 0x002f240000300800 */
[----:B------:R-:W4:Y:S01]  /*18bb0*/  LDL.LU R15, [R1+0x19c] ;  /* 0x00019c00010f7983 */ /* 0x000f220000300800 */
[----:B--2---:R0:W-:Y:S01]  /*18bc0*/  STL.64 [R1+0xc78], R22 ;  /* 0x000c781601007387 */ /* 0x0041e20000100a00 */
[----:B---3--:R-:W-:Y:S02]  /*18bd0*/  STL.64 [R1+0xc70], R20 ;  /* 0x000c701401007387 */ /* 0x008fe40000100a00 */
[----:B0-----:R-:W-:-:S02]  /*18be0*/  IMAD.MOV.U32 R22, RZ, RZ, R5 ;  /* 0x000000ffff167224 */ /* 0x001fc400078e0005 */
[----:B------:R-:W-:-:S05]  /*18bf0*/  IMAD.MOV.U32 R23, RZ, RZ, R4 ;  /* 0x000000ffff177224 */ /* 0x000fca00078e0004 */
[----:B------:R0:W-:Y:S04]  /*18c00*/  STL.64 [R1+0xc90], R22 ;  /* 0x000c901601007387 */ /* 0x0001e80000100a00 */
[----:B0-----:R-:W2:Y:S04]  /*18c10*/  LDL.64 R22, [R1+0x48] ;  /* 0x0000480001167983 */ /* 0x001ea80000100a00 */
[----:B--2---:R0:W-:Y:S01]  /*18c20*/  STL.64 [R1+0xca8], R22 ;  /* 0x000ca81601007387 */ /* 0x0041e20000100a00 */
[----:B------:R-:W2:Y:S02]  /*18c30*/  LDL.LU R20, [R1+0x180] ;  /* 0x0001800001147983 */ /* 0x000ea40000300800 */
[----:B------:R-:W2:Y:S01]  /*18c40*/  LDL.LU R21, [R1+0x184] ;  /* 0x0001840001157983 */ /* 0x000ea20000300800 */
[----:B0-----:R-:W2:Y:S01]  /*18c50*/  LDL.LU R22, [R1+0x188] ;  /* 0x0001880001167983 */ /* 0x001ea20000300800 */
[----:B------:R-:W2:Y:S02]  /*18c60*/  LDL.LU R23, [R1+0x18c] ;  /* 0x00018c0001177983 */ /* 0x000ea40000300800 */
[----:B------:R0:W-:Y:S02]  /*18c70*/  STL.64 [R1+0xc60], R10 ;  /* 0x000c600a01007387 */ /* 0x0001e40000100a00 */
[----:B------:R-:W3:Y:S01]  /*18c80*/  LDL.LU R8, [R1+0x140] ;  /* 0x0001400001087983 */ /* 0x000ee20000300800 */
[----:B------:R-:W3:Y:S04]  /*18c90*/  LDL.LU R9, [R1+0x144] ;  /* 0x0001440001097983 */ /* 0x000ee80000300800 */
[----:B0-----:R-:W2:Y:S01]  /*18ca0*/  LDL.LU R10, [R1+0x148] ;  /* 0x00014800010a7983 */ /* 0x001ea20000300800 */
[----:B------:R-:W2:Y:S01]  /*18cb0*/  LDL.LU R11, [R1+0x14c] ;  /* 0x00014c00010b7983 */ /* 0x000ea20000300800 */
[----:B----4-:R-:W-:Y:S02]  /*18cc0*/  HMMA.16816.F32 R24, R24, R6, R16 ;  /* 0x000000061818723c */ /* 0x010fe40000001810 */
[----:B--2---:R-:W-:Y:S01]  /*18cd0*/  STL.64 [R1+0xc88], R10 ;  /* 0x000c880a01007387 */ /* 0x004fe20000100a00 */
[----:B---3--:R0:W-:Y:S03]  /*18ce0*/  STL.64 [R1+0xc80], R8 ;  /* 0x000c800801007387 */ /* 0x0081e60000100a00 */
        /* <DEDUP_REMOVED lines=9> */
[----:B------:R-:W2:Y:S01]  /*18d80*/  LDL.LU R11, [R1+0x17c] ;  /* 0x00017c00010b7983 */ /* 0x000ea20000300800 */
[----:B------:R-:W3:Y:S01]  /*18d90*/  LDL.LU.64 R18, [R1+0xcc0] ;  /* 0x000cc00001127983 */ /* 0x000ee20000300a00 */
[----:B------:R-:W3:Y:S02]  /*18da0*/  LDL.LU.64 R16, [R1+0xcb8] ;  /* 0x000cb80001107983 */ /* 0x000ee40000300a00 */
[----:B------:R-:W-:Y:S02]  /*18db0*/  STL.64 [R1+0x570], R24 ;  /* 0x0005701801007387 */ /* 0x000fe40000100a00 */
[----:B------:R0:W-:Y:S02]  /*18dc0*/  STL.64 [R1+0x578], R26 ;  /* 0x0005781a01007387 */ /* 0x0001e40000100a00 */
[----:B0-----:R-:W3:Y:S02]  /*18dd0*/  LDL.64 R26, [R1+0x68] ;  /* 0x00006800011a7983 */ /* 0x001ee40000100a00 */
[----:B---3--:R-:W-:Y:S11]  /*18de0*/  HMMA.16816.F32 R12, R16, R26, R12 ;  /* 0x0000001a100c723c */ /* 0x008ff6000000180c */
[----:B------:R-:W-:Y:S11]  /*18df0*/  @!UPT UIADD3 URZ, URZ, URZ, URZ ;  /* 0x0000003f3f3ff290 */ /* 0x000ff6000fffe03f */
[----:B------:R-:W-:Y:S01]  /*18e00*/  @!UPT UIADD3 URZ, URZ, URZ, URZ ;  /* 0x0000003f3f3ff290 */ /* 0x000fe2000fffe03f */
[----:B------:R-:W-:Y:S01]  /*18e10*/  STL.64 [R1+0x600], R12 ;  /* 0x0006000c01007387 */ /* 0x000fe20000100a00 */
[----:B------:R0:W-:Y:S03]  /*18e20*/  STL.64 [R1+0x608], R14 ;  /* 0x0006080e01007387 */ /* 0x0001e60000100a00 */
[----:B0-----:R-:W3:Y:S01]  /*18e30*/  LDL.LU.64 R14, [R1+0xcb0] ;  /* 0x000cb000010e7983 */ /* 0x001ee20000300a00 */
[----:B------:R-:W-:Y:S02]  /*18e40*/  IMAD.MOV.U32 R5, RZ, RZ, R26 ;  /* 0x000000ffff057224 */ /* 0x000fe400078e001a */
[----:B------:R-:W-:Y:S02]  /*18e50*/  IMAD.MOV.U32 R4, RZ, RZ, R27 ;  /* 0x000000ffff047224 */ /* 0x000fe400078e001b */
[----:B------:R-:W-:Y:S02]  /*18e60*/  STL.64 [R1+0xc58], R6 ;  /* 0x000c580601007387 */ /* 0x000fe40000100a00 */
[----:B------:R-:W-:Y:S01]  /*18e70*/  IMAD.MOV.U32 R25, RZ, RZ, R13 ;  /* 0x000000ffff197224 */ /* 0x000fe200078e000d */
[----:B------:R0:W-:Y:S01]  /*18e80*/  STL.64 [R1+0xc50], R4 ;  /* 0x000c500401007387 */ /* 0x0001e20000100a00 */
[----:B------:R-:W-:-:S03]  /*18e90*/  IMAD.MOV.U32 R24, RZ, RZ, R12 ;  /* 0x000000ffff187224 */ /* 0x000fc600078e000c */
[----:B0-----:R-:W4:Y:S01]  /*18ea0*/  LDL.LU R4, [R1+0x130] ;  /* 0x0001300001047983 */ /* 0x001f220000300800 */
[----:B------:R-:W4:Y:S02]  /*18eb0*/  LDL.LU R5, [R1+0x134] ;  /* 0x0001340001057983 */ /* 0x000f240000300800 */
[----:B------:R-:W4:Y:S02]  /*18ec0*/  LDL.LU R6, [R1+0x138] ;  /* 0x0001380001067983 */ /* 0x000f240000300800 */
[----:B------:R-:W4:Y:S01]  /*18ed0*/  LDL.LU R7, [R1+0x13c] ;  /* 0x00013c0001077983 */ /* 0x000f220000300800 */
[C---:B---3--:R-:W-:Y:S01]  /*18ee0*/  HMMA.16816.F32 R12, R16.reuse, R14, R20 ;  /* 0x0000000e100c723c */ /* 0x048fe20000001814 */
[----:B------:R-:W2:Y:S11]  /*18ef0*/  LDL.LU.64 R22, [R1+0xca8] ;  /* 0x000ca80001167983 */ /* 0x000eb60000300a00 */
[----:B------:R-:W-:Y:S11]  /*18f00*/  @!UPT UIADD3 URZ, URZ, URZ, URZ ;  /* 0x0000003f3f3ff290 */ /* 0x000ff6000fffe03f */
[----:B------:R-:W-:Y:S01]  /*18f10*/  @!UPT UIADD3 URZ, URZ, URZ, URZ ;  /* 0x0000003f3f3ff290 */ /* 0x000fe2000fffe03f */
[----:B------:R-:W-:Y:S02]  /*18f20*/  IMAD.MOV.U32 R27, RZ, RZ, R13 ;  /* 0x000000ffff1b7224 */ /* 0x000fe400078e000d */
[----:B------:R-:W-:Y:S01]  /*18f30*/  IMAD.MOV.U32 R26, RZ, RZ, R12 ;  /* 0x000000ffff1a7224 */ /* 0x000fe200078e000c */
[----:B------:R0:W-:Y:S01]  /*18f40*/  STL.64 [R1+0x5f0], R12 ;  /* 0x0005f00c01007387 */ /* 0x0001e20000100a00 */
[----:B------:R1:W-:Y:S03]  /*18f50*/  STL.64 [R1+0x5f8], R14 ;  /* 0x0005f80e01007387 */ /* 0x0003e60000100a00 */
[----:B------:R-:W-:Y:S01]  /*18f60*/  STL.64 [R1+0x928], R26 ;  /* 0x0009281a01007387 */ /* 0x000fe20000100a00 */
[----:B------:R-:W-:Y:S03]  /*18f70*/  STL.64 [R1+0x920], R24 ;  /* 0x0009201801007387 */ /* 0x000fe60000100a00 */
[----:B0-----:R-:W3:Y:S01]  /*18f80*/  LDL.LU R12, [R1+0x120] ;  /* 0x00012000010c7983 */ /* 0x001ee20000300800 */
[----:B------:R-:W3:Y:S02]  /*18f90*/  LDL.LU R13, [R1+0x124] ;  /* 0x00012400010d7983 */ /* 0x000ee40000300800 */
[----:B-1----:R-:W3:Y:S02]  /*18fa0*/  LDL.LU R14, [R1+0x128] ;  /* 0x00012800010e7983 */ /* 0x002ee40000300800 */
[----:B------:R-:W3:Y:S01]  /*18fb0*/  LDL.LU R15, [R1+0x12c] ;  /* 0x00012c00010f7983 */ /* 0x000ee20000300800 */
        /* <DEDUP_REMOVED lines=13> */
[----:B------:R-:W-:Y:S01]  /*19090*/  STL.64 [R1+0x5d0], R20 ;  /* 0x0005d01401007387 */ /* 0x000fe20000100a00 */
[----:B------:R0:W-:Y:S03]  /*190a0*/  STL.64 [R1+0x5d8], R22 ;  /* 0x0005d81601007387 */ /* 0x0001e60000100a00 */
[----:B0-----:R-:W2:Y:S01]  /*190b0*/  LDL.LU.64 R22, [R1+0xc78] ;  /* 0x000c780001167983 */ /* 0x001ea20000300a00 */
[----:B------:R-:W2:Y:S02]  /*190c0*/  LDL.LU.64 R20, [R1+0xc70] ;  /* 0x000c700001147983 */ /* 0x000ea40000300a00 */
[----:B------:R-:W-:Y:S02]  /*190d0*/  IMAD.MOV.U32 R26, RZ, RZ, R2 ;  /* 0x000000ffff1a7224 */ /* 0x000fe400078e0002 */
[----:B------:R-:W-:-:S07]  /*190e0*/  IMAD.MOV.U32 R27, RZ, RZ, R0 ;  /* 0x000000ffff1b7224 */ /* 0x000fce00078e0000 */
[C---:B--2---:R-:W-:Y:S11]  /*190f0*/  HMMA.16816.F32 R20, R16.reuse, R26, R20 ;  /* 0x0000001a1014723c */ /* 0x044ff60000001814 */
[----:B------:R-:W-:Y:S11]  /*19100*/  @!UPT UIADD3 URZ, URZ, URZ, URZ ;  /* 0x0000003f3f3ff290 */ /* 0x000ff6000fffe03f */
[----:B------:R-:W-:Y:S01]  /*19110*/  @!UPT UIADD3 URZ, URZ, URZ, URZ ;  /* 0x0000003f3f3ff290 */ /* 0x000fe2000fffe03f */
        /* <DEDUP_REMOVED lines=9> */
[----:B0-----:R-:W4:Y:S01]  /*191b0*/  LDL.LU.64 R10, [R1+0xc60] ;  /* 0x000c6000010a7983 */ /* 0x001f220000300a00 */
[----:B------:R-:W2:Y:S02]  /*191c0*/  LDL.LU R20, [R1+0xf0] ;  /* 0x0000f00001147983 */ /* 0x000ea40000300800 */
[----:B------:R-:W2:Y:S02]  /*191d0*/  LDL.LU R21, [R1+0xf4] ;  /* 0x0000f40001157983 */ /* 0x000ea40000300800 */
[----:B------:R-:W2:Y:S01]  /*191e0*/  LDL.LU R22, [R1+0xf8] ;  /* 0x0000f80001167983 */ /* 0x000ea20000300800 */
[----:B------:R-:W2:Y:S01]  /*191f0*/  LDL.LU R23, [R1+0xfc] ;  /* 0x0000fc0001177983 */ /* 0x000ea20000300800 */
[C---:B----4-:R-:W-:Y:S03]  /*19200*/  HMMA.16816.F32 R4, R16.reuse, R10, R4 ;  /* 0x0000000a1004723c */ /* 0x050fe60000001804 */
[----:B--2---:R0:W-:Y:S01]  /*19210*/  STL.64 [R1+0xc30], R22 ;  /* 0x000c301601007387 */ /* 0x0041e20000100a00 */
[----:B------:R-:W-:Y:S03]  /*19220*/  STL.64 [R1+0xc28], R20 ;  /* 0x000c281401007387 */ /* 0x000fe60000100a00 */
[----:B0-----:R-:W2:Y:S11]  /*19230*/  LDL.64 R22, [R1+0x58] ;  /* 0x0000580001167983 */ /* 0x001eb60000100a00 */
[----:B------:R-:W-:Y:S05]  /*19240*/  @!UPT UIADD3 URZ, URZ, URZ, URZ ;  /* 0x0000003f3f3ff290 */ /* 0x000fea000fffe03f */
[----:B------:R-:W-:Y:S01]  /*19250*/  STL.64 [R1+0x540], R4 ;  /* 0x0005400401007387 */ /* 0x000fe20000100a00 */
[----:B------:R0:W-:Y:S03]  /*19260*/  STL.64 [R1+0x548], R6 ;  /* 0x0005480601007387 */ /* 0x0001e60000100a00 */
[----:B0-----:R-:W3:Y:S01]  /*19270*/  LDL.LU.64 R6, [R1+0xc58] ;  /* 0x000c580001067983 */ /* 0x001ee20000300a00 */
[----:B------:R-:W4:Y:S02]  /*19280*/  LDL.LU.64 R4, [R1+0xc50] ;  /* 0x000c500001047983 */ /* 0x000f240000300a00 */
[----:B------:R-:W2:Y:S02]  /*19290*/  LDL.LU R8, [R1+0x74c] ;  /* 0x00074c0001087983 */ /* 0x000ea40000300800 */
[----:B------:R-:W2:Y:S01]  /*192a0*/  LDL.LU R9, [R1+0x80c] ;  /* 0x00080c0001097983 */ /* 0x000ea20000300800 */
[----:B------:R-:W-:Y:S04]  /*192b0*/  STL.64 [R1+0xbe8], R10 ;  /* 0x000be80a01007387 */ /* 0x000fe80000100a00 */
[----:B--2---:R0:W-:Y:S04]  /*192c0*/  STL.64 [R1+0xbe0], R8 ;  /* 0x000be00801007387 */ /* 0x0041e80000100a00 */
[----:B0-----:R-:W2:Y:S01]  /*192d0*/  LDL.LU R8, [R1+0x100] ;  /* 0x0001000001087983 */ /* 0x001ea20000300800 */
[----:B------:R-:W2:Y:S02]  /*192e0*/  LDL.LU R9, [R1+0x104] ;  /* 0x0001040001097983 */ /* 0x000ea40000300800 */
[----:B------:R-:W2:Y:S02]  /*192f0*/  LDL.LU R10, [R1+0x108] ;  /* 0x00010800010a7983 */ /* 0x000ea40000300800 */
[----:B------:R-:W2:Y:S01]  /*19300*/  LDL.LU R11, [R1+0x10c] ;  /* 0x00010c00010b7983 */ /* 0x000ea20000300800 */
[----:B------:R-:W2:Y:S01]  /*19310*/  LDL.LU R24, [R1+0x750] ;  /* 0x0007500001187983 */ /* 0x000ea20000300800 */
[----:B------:R-:W2:Y:S01]  /*19320*/  LDL R25, [R1+0x398] ;  /* 0x0003980001197983 */ /* 0x000ea20000100800 */
[----:B---3--:R-:W-:Y:S01]  /*19330*/  HMMA.16816.F32 R16, R16, R6, R12 ;  /* 0x000000061010723c */ /* 0x008fe2000000180c */
[----:B------:R4:W-:Y:S02]  /*19340*/  STL.64 [R1+0xc10], R26 ;  /* 0x000c101a01007387 */ /* 0x0009e40000100a00 */
[----:B----4-:R-:W-:-:S02]  /*19350*/  IMAD.MOV.U32 R27, RZ, RZ, R4 ;  /* 0x000000ffff1b7224 */ /* 0x010fc400078e0004 */
[----:B------:R-:W-:Y:S01]  /*19360*/  IMAD.MOV.U32 R26, RZ, RZ, R5 ;  /* 0x000000ffff1a7224 */ /* 0x000fe200078e0005 */
[----:B--2---:R-:W-:Y:S01]  /*19370*/  STL.64 [R1+0xc08], R24 ;  /* 0x000c081801007387 */ /* 0x004fe20000100a00 */
[----:B------:R-:W2:Y:S02]  /*19380*/  LDL.LU.64 R14, [R1+0xc48] ;  /* 0x000c4800010e7983 */ /* 0x000ea40000300a00 */
[----:B------:R-:W2:Y:S02]  /*19390*/  LDL.LU.64 R12, [R1+0xc40] ;  /* 0x000c4000010c7983 */ /* 0x000ea40000300a00 */
[----:B------:R0:W-:Y:S01]  /*193a0*/  STL.64 [R1+0xc18], R6 ;  /* 0x000c180601007387 */ /* 0x0001e20000100a00 */
[----:B------:R-:W2:Y:S11]  /*193b0*/  LDL.LU R4, [R1+0x110] ;  /* 0x0001100001047983 */ /* 0x000eb60000300800 */
[----:B------:R-:W-:Y:S02]  /*193c0*/  STL.64 [R1+0x520], R16 ;  /* 0x0005201001007387 */ /* 0x000fe40000100a00 */
[----:B------:R1:W-:Y:S02]  /*193d0*/  STL.64 [R1+0x528], R18 ;  /* 0x0005281201007387 */ /* 0x0003e40000100a00 */
[----:B------:R-:W2:Y:S01]  /*193e0*/  LDL.LU R5, [R1+0x114] ;  /* 0x0001140001057983 */ /* 0x000ea20000300800 */
[----:B0-----:R-:W2:Y:S01]  /*193f0*/  LDL.LU R6, [R1+0x118] ;  /* 0x0001180001067983 */ /* 0x001ea20000300800 */
[----:B------:R-:W2:Y:S02]  /*19400*/  LDL.LU R7, [R1+0x11c] ;  /* 0x00011c0001077983 */ /* 0x000ea40000300800 */
[----:B-1----:R-:W3:Y:S02]  /*19410*/  LDL.LU R19, [R1+0x6e4] ;  /* 0x0006e40001137983 */ /* 0x002ee40000300800 */
[----:B---3--:R0:W-:Y:S01]  /*19420*/  STL [R1+0xb68], R19 ;  /* 0x000b681301007387 */ /* 0x0081e20000100800 */
[----:B------:R-:W3:Y:S02]  /*19430*/  LDL.LU R16, [R1+0x240] ;  /* 0x0002400001107983 */ /* 0x000ee40000300800 */
[----:B------:R-:W3:Y:S02]  /*19440*/  LDL.LU R17, [R1+0x244] ;  /* 0x0002440001117983 */ /* 0x000ee40000300800 */
[----:B------:R-:W4:Y:S01]  /*19450*/  LDL.LU R18, [R1+0x248] ;  /* 0x0002480001127983 */ /* 0x000f220000300800 */
[C---:B--2---:R-:W-:Y:S08]  /*19460*/  HMMA.16816.F32 R24, R12.reuse, R26, R4 ;  /* 0x0000001a0c18723c */ /* 0x044ff00000001804 */
[----:B------:R-:W-:Y:S01]  /*19470*/  HMMA.16816.F32 R8, R12, R22, R8 ;  /* 0x000000160c08723c */ /* 0x000fe20000001808 */
[----:B0-----:R-:W-:-:S02]  /*19480*/  IMAD.MOV.U32 R19, RZ, RZ, R3 ;  /* 0x000000ffff137224 */ /* 0x001fc400078e0003 */
[----:B------:R-:W2:Y:S04]  /*19490*/  LDL.LU R3, [R1+0xc38] ;  /* 0x000c380001037983 */ /* 0x000ea80000300800 */
[----:B----4-:R-:W-:Y:S01]  /*194a0*/  STL.64 [R1+0xb78], R18 ;  /* 0x000b781201007387 */ /* 0x010fe20000100a00 */
[----:B---3--:R-:W-:Y:S02]  /*194b0*/  STL.64 [R1+0xb70], R16 ;  /* 0x000b701001007387 */ /* 0x008fe40000100a00 */
[----:B------:R-:W3:Y:S05]  /*194c0*/  LDL.LU R4, [R1+0xe0] ;  /* 0x0000e00001047983 */ /* 0x000eea0000300800 */
[----:B------:R-:W-:Y:S01]  /*194d0*/  STL.64 [R1+0x530], R24 ;  /* 0x0005301801007387 */ /* 0x000fe20000100a00 */
[----:B------:R0:W-:Y:S01]  /*194e0*/  STL.64 [R1+0x538], R26 ;  /* 0x0005381a01007387 */ /* 0x0001e20000100a00 */
[----:B------:R-:W3:Y:S02]  /*194f0*/  LDL.LU R5, [R1+0xe4] ;  /* 0x0000e40001057983 */ /* 0x000ee40000300800 */
[----:B------:R-:W3:Y:S02]  /*19500*/  LDL.LU R6, [R1+0xe8] ;  /* 0x0000e80001067983 */ /* 0x000ee40000300800 */
[----:B------:R-:W3:Y:S01]  /*19510*/  LDL.LU R7, [R1+0xec] ;  /* 0x0000ec0001077983 */ /* 0x000ee20000300800 */
[----:B0-----:R-:W3:Y:S01]  /*19520*/  LDL.64 R26, [R1+0x38] ;  /* 0x00003800011a7983 */ /* 0x001ee20000100a00 */
[----:B------:R0:W-:Y:S02]  /*19530*/  STL.64 [R1+0x510], R8 ;  /* 0x0005100801007387 */ /* 0x0001e40000100a00 */
[----:B------:R-:W-:Y:S02]  /*19540*/  STL.64 [R1+0x518], R10 ;  /* 0x0005180a01007387 */ /* 0x000fe40000100a00 */
[----:B0-----:R-:W-:-:S02]  /*19550*/  IMAD.MOV.U32 R9, RZ, RZ, R22 ;  /* 0x000000ffff097224 */ /* 0x001fc400078e0016 */
[----:B------:R-:W-:Y:S02]  /*19560*/  IMAD.MOV.U32 R8, RZ, RZ, R23 ;  /* 0x000000ffff087224 */ /* 0x000fe400078e0017 */
[----:B------:R-:W4:Y:S01]  /*19570*/  LDL.LU.64 R22, [R1+0xc30] ;  /* 0x000c300001167983 */ /* 0x000f220000300a00 */
[----:B------:R-:W4:Y:S02]  /*19580*/  LDL.LU.64 R20, [R1+0xc28] ;  /* 0x000c280001147983 */ /* 0x000f240000300a00 */
[----:B------:R-:W-:Y:S02]  /*19590*/  IMAD.MOV.U32 R18, RZ, RZ, R29 ;  /* 0x000000ffff127224 */ /* 0x000fe400078e001d */
[----:B------:R-:W-:-:S05]  /*195a0*/  IMAD.MOV.U32 R19, RZ, RZ, R28 ;  /* 0x000000ffff137224 */ /* 0x000fca00078e001c */
[----:B------:R-:W-:Y:S02]  /*195b0*/  STL.64 [R1+0xb90], R18 ;  /* 0x000b901201007387 */ /* 0x000fe40000100a00 */
[----:B----4-:R-:W-:Y:S11]  /*195c0*/  HMMA.16816.F32 R20, R12, R18, R20 ;  /* 0x000000120c14723c */ /* 0x010ff60000001814 */
[----:B------:R-:W-:Y:S11]  /*195d0*/  @!UPT UIADD3 URZ, URZ, URZ, URZ ;  /* 0x0000003f3f3ff290 */ /* 0x000ff6000fffe03f */
[----:B------:R-:W-:Y:S01]  /*195e0*/  @!UPT UIADD3 URZ, URZ, URZ, URZ ;  /* 0x0000003f3f3ff290 */ /* 0x000fe2000fffe03f */
[----:B------:R0:W-:Y:S01]  /*195f0*/  STL.64 [R1+0x500], R20 ;  /* 0x0005001401007387 */ /* 0x0001e20000100a00 */
[----:B------:R1:W-:Y:S03]  /*19600*/  STL.64 [R1+0x508], R22 ;  /* 0x0005081601007387 */ /* 0x0003e60000100a00 */
[----:B0-----:R-:W4:Y:S01]  /*19610*/  LDL.LU R20, [R1+0x70] ;  /* 0x0000700001147983 */ /* 0x001f220000300800 */
[----:B------:R-:W4:Y:S02]  /*19620*/  LDL.LU R21, [R1+0x74] ;  /* 0x0000740001157983 */ /* 0x000f240000300800 */
[----:B-1----:R-:W3:Y:S02]  /*19630*/  LDL.LU R22, [R1+0x78] ;  /* 0x0000780001167983 */ /* 0x002ee40000300800 */
[----:B------:R-:W-:Y:S02]  /*19640*/  IMAD.MOV.U32 R10, RZ, RZ, R2 ;  /* 0x000000ffff0a7224 */ /* 0x000fe400078e0002 */
[----:B------:R-:W-:-:S02]  /*19650*/  IMAD.MOV.U32 R11, RZ, RZ, R0 ;  /* 0x000000ffff0b7224 */ /* 0x000fc400078e0000 */
[----:B--2---:R-:W-:Y:S02]  /*19660*/  IMAD.MOV.U32 R23, RZ, RZ, R3 ;  /* 0x000000ffff177224 */ /* 0x004fe400078e0003 */
[----:B------:R-:W-:Y:S01]  /*19670*/  IMAD.MOV.U32 R19, RZ, RZ, R8 ;  /* 0x000000ffff137224 */ /* 0x000fe200078e0008 */
[----:B------:R-:W2:Y:S01]  /*19680*/  LDL.LU R3, [R1+0xc20] ;  /* 0x000c200001037983 */ /* 0x000ea20000300800 */
[----:B------:R0:W-:Y:S02]  /*19690*/  STL.64 [R1+0xc00], R10 ;  /* 0x000c000a01007387 */ /* 0x0001e40000100a00 */
[----:B------:R-:W-:Y:S02]  /*196a0*/  IMAD.MOV.U32 R18, RZ, RZ, R9 ;  /* 0x000000ffff127224 */ /* 0x000fe400078e0009 */
[----:B------:R-:W2:Y:S01]  /*196b0*/  LDL.LU R8, [R1+0xd0] ;  /* 0x0000d00001087983 */ /* 0x000ea20000300800 */
[----:B------:R-:W2:Y:S04]  /*196c0*/  LDL.LU R9, [R1+0xd4] ;  /* 0x0000d40001097983 */ /* 0x000ea80000300800 */
[----:B0-----:R-:W2:Y:S01]  /*196d0*/  LDL.LU R10, [R1+0xd8] ;  /* 0x0000d800010a7983 */ /* 0x001ea20000300800 */
[----:B------:R-:W2:Y:S03]  /*196e0*/  LDL.LU R11, [R1+0xdc] ;  /* 0x0000dc00010b7983 */ /* 0x000ea60000300800 */
[----:B---3--:R-:W-:Y:S01]  /*196f0*/  STL.64 [R1+0xbd8], R22 ;  /* 0x000bd81601007387 */ /* 0x008fe20000100a00 */
[----:B----4-:R0:W-:Y:S03]  /*19700*/  STL.64 [R1+0xbd0], R20 ;  /* 0x000bd01401007387 */ /* 0x0101e60000100a00 */
[----:B0-----:R-:W3:Y:S01]  /*19710*/  LDL.LU R20, [R1+0xb0] ;  /* 0x0000b00001147983 */ /* 0x001ee20000300800 */
[----:B------:R-:W3:Y:S02]  /*19720*/  LDL.LU R21, [R1+0xb4] ;  /* 0x0000b40001157983 */ /* 0x000ee40000300800 */
[----:B------:R-:W4:Y:S02]  /*19730*/  LDL.LU R22, [R1+0xb8] ;  /* 0x0000b80001167983 */ /* 0x000f240000300800 */
[----:B------:R-:W4:Y:S01]  /*19740*/  LDL.LU R23, [R1+0xbc] ;  /* 0x0000bc0001177983 */ /* 0x000f220000300800 */
[----:B------:R-:W-:Y:S01]  /*19750*/  HMMA.16816.F32 R4, R12, R26, R4 ;  /* 0x0000001a0c04723c */ /* 0x000fe20000001804 */
[----:B----4-:R-:W-:Y:S01]  /*19760*/  STL.64 [R1+0xbf8], R22 ;  /* 0x000bf81601007387 */ /* 0x010fe20000100a00 */
[----:B---3--:R0:W-:Y:S03]  /*19770*/  STL.64 [R1+0xbf0], R20 ;  /* 0x000bf01401007387 */ /* 0x0081e60000100a00 */
[----:B0-----:R-:W3:Y:S01]  /*19780*/  LDL.LU R20, [R1+0xc0] ;  /* 0x0000c00001147983 */ /* 0x001ee20000300800 */
[----:B------:R-:W3:Y:S02]  /*19790*/  LDL.LU R21, [R1+0xc4] ;  /* 0x0000c40001157983 */ /* 0x000ee40000300800 */
[----:B------:R-:W3:Y:S02]  /*197a0*/  LDL.LU R22, [R1+0xc8] ;  /* 0x0000c80001167983 */ /* 0x000ee40000300800 */
[----:B------:R0:W-:Y:S02]  /*197b0*/  STL.64 [R1+0xba8], R18 ;  /* 0x000ba81201007387 */ /* 0x0001e40000100a00 */
[----:B--2---:R-:W-:-:S02]  /*197c0*/  IMAD.MOV.U32 R23, RZ, RZ, R3 ;  /* 0x000000ffff177224 */ /* 0x004fc400078e0003 */
[----:B------:R-:W-:Y:S01]  /*197d0*/  IMAD.MOV.U32 R3, RZ, RZ, R27 ;  /* 0x000000ffff037224 */ /* 0x000fe200078e001b */
[----:B0-----:R-:W2:Y:S08]  /*197e0*/  LDL.64 R18, [R1+0x68] ;  /* 0x0000680001127983 */ /* 0x001eb00000100a00 */
[----:B------:R0:W-:Y:S02]  /*197f0*/  STL.64 [R1+0x4f0], R4 ;  /* 0x0004f00401007387 */ /* 0x0001e40000100a00 */
[----:B------:R1:W-:Y:S02]  /*19800*/  STL.64 [R1+0x4f8], R6 ;  /* 0x0004f80601007387 */ /* 0x0003e40000100a00 */
[----:B0-----:R-:W-:Y:S01]  /*19810*/  IMAD.MOV.U32 R4, RZ, RZ, R26 ;  /* 0x000000ffff047224 */ /* 0x001fe200078e001a */
[----:B-1----:R-:W4:Y:S01]  /*19820*/  LDL.LU.64 R6, [R1+0xc18] ;  /* 0x000c180001067983 */ /* 0x002f220000300a00 */
[----:B------:R-:W2:Y:S02]  /*19830*/  LDL.LU.64 R26, [R1+0xc10] ;  /* 0x000c1000011a7983 */ /* 0x000ea40000300a00 */
[----:B------:R-:W3:Y:S02]  /*19840*/  LDL.LU.64 R24, [R1+0xc08] ;  /* 0x000c080001187983 */ /* 0x000ee40000300a00 */
[----:B------:R-:W3:Y:S01]  /*19850*/  LDL.LU R28, [R1+0x6e8] ;  /* 0x0006e800011c7983 */ /* 0x000ee20000300800 */
[----:B------:R-:W3:Y:S01]  /*19860*/  LDL.LU R29, [R1+0x754] ;  /* 0x00075400011d7983 */ /* 0x000ee20000300800 */
[C---:B--2---:R-:W-:Y:S11]  /*19870*/  HMMA.16816.F32 R8, R12.reuse, R26, R8 ;  /* 0x0000001a0c08723c */ /* 0x044ff60000001808 */
[----:B------:R-:W-:Y:S11]  /*19880*/  @!UPT UIADD3 URZ, URZ, URZ, URZ ;  /* 0x0000003f3f3ff290 */ /* 0x000ff6000fffe03f */
[----:B------:R-:W-:Y:S01]  /*19890*/  @!UPT UIADD3 URZ, URZ, URZ, URZ ;  /* 0x0000003f3f3ff290 */ /* 0x000fe2000fffe03f */
[----:B------:R-:W-:Y:S01]  /*198a0*/  STL.64 [R1+0x4e0], R8 ;  /* 0x0004e00801007387 */ /* 0x000fe20000100a00 */
[----:B------:R0:W-:Y:S03]  /*198b0*/  STL.64 [R1+0x4e8], R10 ;  /* 0x0004e80a01007387 */ /* 0x0001e60000100a00 */
[----:B0-----:R-:W2:Y:S01]  /*198c0*/  LDL.LU.64 R10, [R1+0xc00] ;  /* 0x000c0000010a7983 */ /* 0x001ea20000300a00 */
[----:B------:R-:W-:Y:S02]  /*198d0*/  STL.64 [R1+0xb88], R26 ;  /* 0x000b881a01007387 */ /* 0x000fe40000100a00 */
[----:B---3--:R0:W-:Y:S02]  /*198e0*/  STL.64 [R1+0xb80], R24 ;  /* 0x000b801801007387 */ /* 0x0081e40000100a00 */
[----:B0-----:R-:W3:Y:S01]  /*198f0*/  LDL.LU R24, [R1+0x80] ;  /* 0x0000800001187983 */ /* 0x001ee20000300800 */
[----:B------:R-:W3:Y:S02]  /*19900*/  LDL.LU R25, [R1+0x84] ;  /* 0x0000840001197983 */ /* 0x000ee40000300800 */
[----:B------:R-:W2:Y:S02]  /*19910*/  LDL.LU R26, [R1+0x88] ;  /* 0x00008800011a7983 */ /* 0x000ea40000300800 */
[----:B------:R-:W2:Y:S02]  /*19920*/  LDL.LU R27, [R1+0x8c] ;  /* 0x00008c00011b7983 */ /* 0x000ea40000300800 */
[----:B--2---:R-:W-:Y:S01]  /*19930*/  STL.64 [R1+0xba0], R26 ;  /* 0x000ba01a01007387 */ /* 0x004fe20000100a00 */
[----:B---3--:R0:W-:Y:S03]  /*19940*/  STL.64 [R1+0xb98], R24 ;  /* 0x000b981801007387 */ /* 0x0081e60000100a00 */
[----:B0-----:R-:W2:Y:S01]  /*19950*/  LDL.LU R24, [R1+0x90] ;  /* 0x0000900001187983 */ /* 0x001ea20000300800 */
[----:B------:R-:W2:Y:S02]  /*19960*/  LDL.LU R25, [R1+0x94] ;  /* 0x0000940001197983 */ /* 0x000ea40000300800 */
[----:B------:R-:W3:Y:S02]  /*19970*/  LDL.LU R26, [R1+0x98] ;  /* 0x00009800011a7983 */ /* 0x000ee40000300800 */
[----:B------:R-:W3:Y:S01]  /*19980*/  LDL.LU R27, [R1+0x9c] ;  /* 0x00009c00011b7983 */ /* 0x000ee20000300800 */
[C---:B------:R-:W-:Y:S01]  /*19990*/  HMMA.16816.F32 R8, R12.reuse, R10, R20 ;  /* 0x0000000a0c08723c */ /* 0x040fe20000001814 */
[----:B---3--:R-:W-:Y:S01]  /*199a0*/  STL.64 [R1+0xbb8], R26 ;  /* 0x000bb81a01007387 */ /* 0x008fe20000100a00 */
        /* <DEDUP_REMOVED lines=9> */
[----:B0-----:R-:W3:Y:S01]  /*19a40*/  LDL.LU.64 R10, [R1+0xbe8] ;  /* 0x000be800010a7983 */ /* 0x001ee20000300a00 */
[----:B------:R-:W2:Y:S01]  /*19a50*/  LDL.LU.64 R8, [R1+0xbe0] ;  /* 0x000be00001087983 */ /* 0x000ea20000300a00 */
[C---:B---3--:R-:W-:Y:S11]  /*19a60*/  HMMA.16816.F32 R20, R12.reuse, R10, R20 ;  /* 0x0000000a0c14723c */ /* 0x048ff60000001814 */
[----:B------:R-:W-:Y:S11]  /*19a70*/  @!UPT UIADD3 URZ, URZ, URZ, URZ ;  /* 0x0000003f3f3ff290 */ /* 0x000ff6000fffe03f */
[----:B------:R-:W-:Y:S01]  /*19a80*/  @!UPT UIADD3 URZ, URZ, URZ, URZ ;  /* 0x0000003f3f3ff290 */ /* 0x000fe2000fffe03f */
[----:B------:R-:W-:Y:S01]  /*19a90*/  STL.64 [R1+0x2a0], R20 ;  /* 0x0002a01401007387 */ /* 0x000fe20000100a00 */
[----:B------:R0:W-:Y:S03]  /*19aa0*/  STL.64 [R1+0x2a8], R22 ;  /* 0x0002a81601007387 */ /* 0x0001e60000100a00 */
[----:B0-----:R-:W4:Y:S01]  /*19ab0*/  LDL.LU.64 R22, [R1+0xbd8] ;  /* 0x000bd80001167983 */ /* 0x001f220000300a00 */
[----:B------:R-:W4:Y:S02]  /*19ac0*/  LDL.LU.64 R20, [R1+0xbd0] ;  /* 0x000bd00001147983 */ /* 0x000f240000300a00 */
[----:B------:R-:W3:Y:S02]  /*19ad0*/  LDL.LU R0, [R1+0x814] ;  /* 0x0008140001007983 */ /* 0x000ee40000300800 */
[----:B------:R-:W2:Y:S01]  /*19ae0*/  LDL.LU R2, [R1+0x8a8] ;  /* 0x0008a80001027983 */ /* 0x000ea20000300800 */
[----:B------:R0:W-:Y:S01]  /*19af0*/  STL [R1+0xb48], R11 ;  /* 0x000b480b01007387 */ /* 0x0001e20000100800 */
[----:B----4-:R-:W-:Y:S03]  /*19b00*/  HMMA.16816.F32 R12, R12, R6, R20 ;  /* 0x000000060c0c723c */ /* 0x010fe60000001814 */
[----:B------:R-:W2:Y:S01]  /*19b10*/  LDL.LU.64 R22, [R1+0xbc8] ;  /* 0x000bc80001167983 */ /* 0x000ea20000300a00 */
[----:B------:R-:W2:Y:S02]  /*19b20*/  LDL.LU.64 R20, [R1+0xbc0] ;  /* 0x000bc00001147983 */ /* 0x000ea40000300a00 */
[----:B0-----:R-:W-:Y:S11]  /*19b30*/  IMAD.MOV.U32 R11, RZ, RZ, R18 ;  /* 0x000000ffff0b7224 */ /* 0x001ff600078e0012 */
[----:B------:R-:W-:Y:S06]  /*19b40*/  @!UPT UIADD3 URZ, URZ, URZ, URZ ;  /* 0x0000003f3f3ff290 */ /* 0x000fec000fffe03f */
[----:B------:R0:W-:Y:S01]  /*19b50*/  STL.64 [R1+0x260], R12 ;  /* 0x0002600c01007387 */ /* 0x0001e20000100a00 */
[----:B------:R-:W-:Y:S03]  /*19b60*/  STL.64 [R1+0x268], R14 ;  /* 0x0002680e01007387 */ /* 0x000fe60000100a00 */
[----:B0-----:R-:W4:Y:S01]  /*19b70*/  LDL.LU R12, [R1+0x810] ;  /* 0x00081000010c7983 */ /* 0x001f220000300800 */
[----:B------:R-:W3:Y:S01]  /*19b80*/  LDL.LU R13, [R1+0x8a4] ;  /* 0x0008a400010d7983 */ /* 0x000ee20000300800 */
[C---:B--2---:R-:W-:Y:S11]  /*19b90*/  HMMA.16816.F32 R24, R20.reuse, R18, R24 ;  /* 0x000000121418723c */ /* 0x044ff60000001818 */
[----:B------:R-:W-:Y:S11]  /*19ba0*/  @!UPT UIADD3 URZ, URZ, URZ, URZ ;  /* 0x0000003f3f3ff290 */ /* 0x000ff6000fffe03f */
[----:B------:R-:W-:Y:S01]  /*19bb0*/  @!UPT UIADD3 URZ, URZ, URZ, URZ ;  /* 0x0000003f3f3ff290 */ /* 0x000fe2000fffe03f */
[----:B------:R-:W-:Y:S01]  /*19bc0*/  STL.64 [R1+0x680], R24 ;  /* 0x0006801801007387 */ /* 0x000fe20000100a00 */
[----:B------:R0:W-:Y:S03]  /*19bd0*/  STL.64 [R1+0x688], R26 ;  /* 0x0006881a01007387 */ /* 0x0001e60000100a00 */
[----:B0-----:R-:W2:Y:S01]  /*19be0*/  LDL.LU.64 R26, [R1+0xbb8] ;  /* 0x000bb800011a7983 */ /* 0x001ea20000300a00 */
[----:B------:R-:W2:Y:S02]  /*19bf0*/  LDL.LU.64 R24, [R1+0xbb0] ;  /* 0x000bb00001187983 */ /* 0x000ea40000300a00 */
[----:B------:R-:W2:Y:S02]  /*19c00*/  LDL.LU.64 R18, [R1+0xba8] ;  /* 0x000ba80001127983 */ /* 0x000ea40000300a00 */
[C---:B--2---:R-:W-:Y:S01]  /*19c10*/  HMMA.16816.F32 R16, R20.reuse, R18, R24 ;  /* 0x000000121410723c */ /* 0x044fe20000001818 */
[----:B------:R-:W2:Y:S01]  /*19c20*/  LDL.LU.64 R26, [R1+0xba0] ;  /* 0x000ba000011a7983 */ /* 0x000ea20000300a00 */
[----:B------:R-:W2:Y:S11]  /*19c30*/  LDL.LU.64 R24, [R1+0xb98] ;  /* 0x000b980001187983 */ /* 0x000eb60000300a00 */
[----:B------:R-:W-:Y:S10]  /*19c40*/  @!UPT UIADD3 URZ, URZ, URZ, URZ ;  /* 0x0000003f3f3ff290 */ /* 0x000ff4000fffe03f */
[----:B------:R-:W-:Y:S01]  /*19c50*/  STL.64 [R1+0x670], R16 ;  /* 0x0006701001007387 */ /* 0x000fe20000100a00 */
[----:B------:R0:W-:Y:S03]  /*19c60*/  STL.64 [R1+0x678], R18 ;  /* 0x0006781201007387 */ /* 0x0001e60000100a00 */
[----:B0-----:R-:W2:Y:S02]  /*19c70*/  LDL.LU.64 R18, [R1+0xb90] ;  /* 0x000b900001127983 */ /* 0x001ea40000300a00 */
[----:B--2---:R-:W-:Y:S02]  /*19c80*/  HMMA.16816.F32 R16, R20, R18, R24 ;  /* 0x000000121410723c */ /* 0x004fe40000001818 */
[----:B------:R-:W2:Y:S01]  /*19c90*/  LDL.LU.64 R26, [R1+0xb88] ;  /* 0x000b8800011a7983 */ /* 0x000ea20000300a00 */
[----:B------:R-:W2:Y:S11]  /*19ca0*/  LDL.LU.64 R24, [R1+0xb80] ;  /* 0x000b800001187983 */ /* 0x000eb60000300a00 */
[----:B------:R-:W-:Y:S09]  /*19cb0*/  @!UPT UIADD3 URZ, URZ, URZ, URZ ;  /* 0x0000003f3f3ff290 */ /* 0x000ff2000fffe03f */
[----:B------:R-:W-:Y:S01]  /*19cc0*/  STL.64 [R1+0x660], R16 ;  /* 0x0006601001007387 */ /* 0x000fe20000100a00 */
[----:B------:R0:W-:Y:S03]  /*19cd0*/  STL.64 [R1+0x668], R18 ;  /* 0x0006681201007387 */ /* 0x0001e60000100a00 */
[----:B0-----:R-:W2:Y:S01]  /*19ce0*/  LDL.LU.64 R18, [R1+0xb78] ;  /* 0x000b780001127983 */ /* 0x001ea20000300a00 */
[----:B------:R-:W2:Y:S02]  /*19cf0*/  LDL.LU.64 R16, [R1+0xb70] ;  /* 0x000b700001107983 */ /* 0x000ea40000300a00 */
[----:B------:R-:W-:Y:S02]  /*19d00*/  IMAD.MOV.U32 R15, RZ, RZ, R3 ;  /* 0x000000ffff0f7224 */ /* 0x000fe400078e0003 */
[----:B------:R-:W-:Y:S02]  /*19d10*/  IMAD.MOV.U32 R3, RZ, RZ, c[0x0][0x18c] ;  /* 0x00006300ff037624 */ /* 0x000fe400078e00ff */
[----:B------:R-:W-:-:S02]  /*19d20*/  IMAD.MOV.U32 R14, RZ, RZ, R4 ;  /* 0x000000ffff0e7224 */ /* 0x000fc400078e0004 */
[----:B------:R-:W-:Y:S02]  /*19d30*/  IMAD.MOV.U32 R4, RZ, RZ, R9 ;  /* 0x000000ffff047224 */ /* 0x000fe400078e0009 */
[----:B------:R-:W-:Y:S02]  /*19d40*/  IMAD.MOV.U32 R5, RZ, RZ, R8 ;  /* 0x000000ffff057224 */ /* 0x000fe400078e0008 */
[----:B------:R-:W-:-:S04]  /*19d50*/  IMAD.SHL.U32 R3, R3, 0x40, RZ ;  /* 0x0000004003037824 */ /* 0x000fc800078e00ff */
[----:B------:R-:W-:-:S04]  /*19d60*/  IMAD.WIDE R8, R3, 0x2, R4 ;  /* 0x0000000203087825 */ /* 0x000fc800078e0204 */
[----:B---3--:R-:W-:Y:S02]  /*19d70*/  IMAD.MOV.U32 R4, RZ, RZ, R13 ;  /* 0x000000ffff047224 */ /* 0x008fe400078e000d */
[----:B----4-:R-:W-:Y:S01]  /*19d80*/  IMAD.MOV.U32 R5, RZ, RZ, R12 ;  /* 0x000000ffff057224 */ /* 0x010fe200078e000c */
[----:B------:R-:W-:Y:S03]  /*19d90*/  STL [R1+0x80c], R8 ;  /* 0x00080c0801007387 */ /* 0x000fe60000100800 */
[----:B------:R-:W-:Y:S01]  /*19da0*/  IMAD.WIDE R4, R3, 0x2, R4 ;  /* 0x0000000203047825 */ /* 0x000fe200078e0204 */
[----:B--2---:R-:W-:Y:S01]  /*19db0*/  HMMA.16816.F32 R12, R20, R14, R16 ;  /* 0x0000000e140c723c */ /* 0x004fe20000001810 */
[----:B------:R-:W2:Y:S02]  /*19dc0*/  LDL.LU R19, [R1+0xb68] ;  /* 0x000b680001137983 */ /* 0x000ea40000300800 */
[----:B------:R-:W-:Y:S11]  /*19dd0*/  STL [R1+0x74c], R9 ;  /* 0x00074c0901007387 */ /* 0x000ff60000100800 */
[----:B------:R-:W-:Y:S09]  /*19de0*/  @!UPT UIADD3 URZ, URZ, URZ, URZ ;  /* 0x0000003f3f3ff290 */ /* 0x000ff2000fffe03f */
[----:B------:R-:W-:Y:S01]  /*19df0*/  STL.64 [R1+0x640], R12 ;  /* 0x0006400c01007387 */ /* 0x000fe20000100a00 */
[----:B------:R-:W-:Y:S02]  /*19e00*/  STL.64 [R1+0x648], R14 ;  /* 0x0006480e01007387 */ /* 0x000fe40000100a00 */
[----:B------:R-:W0:Y:S04]  /*19e10*/  LDSM.16.MT88.4 R12, [R25+0x6080] ;  /* 0x00608000190c783b */ /* 0x000e280000004200 */
[----:B------:R-:W-:Y:S01]  /*19e20*/  STL [R1+0x8a4], R4 ;  /* 0x0008a40401007387 */ /* 0x000fe20000100800 */
[----:B------:R-:W-:Y:S04]  /*19e30*/  STL [R1+0x810], R5 ;  /* 0x0008100501007387 */ /* 0x000fe80000100800 */
[----:B0-----:R-:W-:Y:S01]  /*19e40*/  STL.64 [R1+0xb30], R14 ;  /* 0x000b300e01007387 */ /* 0x001fe20000100a00 */
[----:B------:R0:W-:Y:S03]  /*19e50*/  STL.64 [R1+0xb28], R12 ;  /* 0x000b280c01007387 */ /* 0x0001e60000100a00 */
[----:B0-----:R-:W3:Y:S01]  /*19e60*/  LDL.LU R12, [R1+0x330] ;  /* 0x00033000010c7983 */ /* 0x001ee20000300800 */
[----:B------:R-:W3:Y:S02]  /*19e70*/  LDL.LU R13, [R1+0x334] ;  /* 0x00033400010d7983 */ /* 0x000ee40000300800 */
[----:B------:R-:W3:Y:S02]  /*19e80*/  LDL.LU R14, [R1+0x338] ;  /* 0x00033800010e7983 */ /* 0x000ee40000300800 */
[----:B------:R-:W3:Y:S02]  /*19e90*/  LDL.LU R15, [R1+0x33c] ;  /* 0x00033c00010f7983 */ /* 0x000ee40000300800 */
[----:B------:R-:W-:Y:S01]  /*19ea0*/  IMAD.MOV.U32 R4, RZ, RZ, R24 ;  /* 0x000000ffff047224 */ /* 0x000fe200078e0018 */
[----:B------:R0:W-:Y:S01]  /*19eb0*/  STL.64 [R1+0xb60], R26 ;  /* 0x000b601a01007387 */ /* 0x0001e20000100a00 */
[----:B------:R-:W4:Y:S02]  /*19ec0*/  LDL.LU R24, [R1+0x360] ;  /* 0x0003600001187983 */ /* 0x000f240000300800 */
[----:B--2---:R-:W-:-:S04]  /*19ed0*/  IMAD.MOV.U32 R5, RZ, RZ, R19 ;  /* 0x000000ffff057224 */ /* 0x004fc800078e0013 */
[----:B------:R-:W-:-:S04]  /*19ee0*/  IMAD.WIDE R16, R3, 0x2, R4 ;  /* 0x0000000203107825 */ /* 0x000fc800078e0204 */
[----:B------:R-:W-:Y:S02]  /*19ef0*/  IMAD.MOV.U32 R4, RZ, RZ, R2 ;  /* 0x000000ffff047224 */ /* 0x000fe400078e0002 */
[----:B------:R-:W-:-:S04]  /*19f00*/  IMAD.MOV.U32 R5, RZ, RZ, R0 ;  /* 0x000000ffff057224 */ /* 0x000fc800078e0000 */
[----:B------:R-:W-:Y:S01]  /*19f10*/  IMAD.WIDE R4, R3, 0x2, R4 ;  /* 0x0000000203047825 */ /* 0x000fe200078e0204 */
[----:B---3--:R-:W-:Y:S11]  /*19f20*/  HMMA.16816.F32 R12, R20, R26, R12 ;  /* 0x0000001a140c723c */ /* 0x008ff6000000180c */
[----:B------:R-:W-:Y:S11]  /*19f30*/  @!UPT UIADD3 URZ, URZ, URZ, URZ ;  /* 0x0000003f3f3ff290 */ /* 0x000ff6000fffe03f */
[----:B------:R-:W-:Y:S01]  /*19f40*/  @!UPT UIADD3 URZ, URZ, URZ, URZ ;  /* 0x0000003f3f3ff290 */ /* 0x000fe2000fffe03f */
[----:B------:R-:W-:Y:S01]  /*19f50*/  STL.64 [R1+0x290], R12 ;  /* 0x0002900c01007387 */ /* 0x000fe20000100a00 */
[----:B------:R-:W-:Y:S02]  /*19f60*/  STL.64 [R1+0x298], R14 ;  /* 0x0002980e01007387 */ /* 0x000fe40000100a00 */
[----:B------:R-:W4:Y:S02]  /*19f70*/  LDL.LU R25, [R1+0x364] ;  /* 0x0003640001197983 */ /* 0x000f240000300800 */
[----:B0-----:R-:W4:Y:S01]  /*19f80*/  LDL.LU R26, [R1+0x368] ;  /* 0x00036800011a7983 */ /* 0x001f220000300800 */
[----:B------:R-:W4:Y:S01]  /*19f90*/  LDL.LU R27, [R1+0x36c] ;  /* 0x00036c00011b7983 */ /* 0x000f220000300800 */
[----:B------:R0:W-:Y:S02]  /*19fa0*/  STL.64 [R1+0xb58], R6 ;  /* 0x000b580601007387 */ /* 0x0001e40000100a00 */
[----:B------:R-:W-:Y:S01]  /*19fb0*/  STL.64 [R1+0xb50], R4 ;  /* 0x000b500401007387 */ /* 0x000fe20000100a00 */
[----:B0-----:R-:W4:Y:S01]  /*19fc0*/  LDL.64 R6, [R1+0x18] ;  /* 0x0000180001067983 */ /* 0x001f220000100a00 */
[----:B------:R-:W-:Y:S02]  /*19fd0*/  STL [R1+0x750], R16 ;  /* 0x0007501001007387 */ /* 0x000fe40000100800 */
[----:B------:R-:W2:Y:S02]  /*19fe0*/  LDL.LU R12, [R1+0x3d0] ;  /* 0x0003d000010c7983 */ /* 0x000ea40000300800 */
[----:B------:R-:W2:Y:S01]  /*19ff0*/  LDL.LU R13, [R1+0x3d4] ;  /* 0x0003d400010d7983 */ /* 0x000ea20000300800 */
[----:B------:R-:W3:Y:S01]  /*1a000*/  LDL.LU R14, [R1+0x3d8] ;  /* 0x0003d800010e7983 */ /* 0x000ee20000300800 */
[----:B------:R-:W3:Y:S02]  /*1a010*/  LDL.LU R15, [R1+0x3dc] ;  /* 0x0003dc00010f7983 */ /* 0x000ee40000300800 */
[----:B------:R-:W-:-:S02]  /*1a020*/  IMAD.MOV.U32 R8, RZ, RZ, R29 ;  /* 0x000000ffff087224 */ /* 0x000fc400078e001d */
[----:B------:R-:W-:-:S04]  /*1a030*/  IMAD.MOV.U32 R9, RZ, RZ, R28 ;  /* 0x000000ffff097224 */ /* 0x000fc800078e001c */
[----:B------:R-:W-:Y:S01]  /*1a040*/  IMAD.WIDE R8, R3, 0x2, R8 ;  /* 0x0000000203087825 */ /* 0x000fe200078e0208 */
[----:B----4-:R-:W-:Y:S01]  /*1a050*/  HMMA.16816.F32 R24, R20, R6, R24 ;  /* 0x000000061418723c */ /* 0x010fe20000001818 */
[----:B---3--:R-:W-:Y:S02]  /*1a060*/  STL.64 [R1+0xb40], R14 ;  /* 0x000b400e01007387 */ /* 0x008fe40000100a00 */
[----:B--2---:R0:W-:Y:S02]  /*1a070*/  STL.64 [R1+0xb38], R12 ;  /* 0x000b380c01007387 */ /* 0x0041e40000100a00 */
[----:B0-----:R-:W2:Y:S01]  /*1a080*/  LDL.LU R12, [R1+0x3e0] ;  /* 0x0003e000010c7983 */ /* 0x001ea20000300800 */
[----:B------:R-:W2:Y:S02]  /*1a090*/  LDL.LU R13, [R1+0x3e4] ;  /* 0x0003e400010d7983 */ /* 0x000ea40000300800 */
[----:B------:R-:W2:Y:S02]  /*1a0a0*/  LDL.LU R14, [R1+0x3e8] ;  /* 0x0003e800010e7983 */ /* 0x000ea40000300800 */
[----:B------:R-:W2:Y:S01]  /*1a0b0*/  LDL.LU R15, [R1+0x3ec] ;  /* 0x0003ec00010f7983 */ /* 0x000ea20000300800 */
[----:B------:R-:W3:Y:S01]  /*1a0c0*/  LDL.LU R18, [R1+0x6f4] ;  /* 0x0006f40001127983 */ /* 0x000ee20000300800 */
[----:B------:R-:W4:Y:S02]  /*1a0d0*/  LDL.LU R19, [R1+0x764] ;  /* 0x0007640001137983 */ /* 0x000f240000300800 */
[----:B------:R-:W2:Y:S02]  /*1a0e0*/  LDL.LU R28, [R1+0x768] ;  /* 0x00076800011c7983 */ /* 0x000ea40000300800 */
[----:B------:R-:W2:Y:S01]  /*1a0f0*/  LDL.LU R29, [R1+0x81c] ;  /* 0x00081c00011d7983 */ /* 0x000ea20000300800 */
[----:B------:R-:W2:Y:S01]  /*1a100*/  LDL.LU R0, [R1+0x820] ;  /* 0x0008200001007983 */ /* 0x000ea20000300800 */
[----:B------:R-:W2:Y:S02]  /*1a110*/  LDL.LU R2, [R1+0x8ac] ;  /* 0x0008ac0001027983 */ /* 0x000ea40000300800 */
[----:B------:R0:W-:Y:S02]  /*1a120*/  STL [R1+0x6e4], R17 ;  /* 0x0006e41101007387 */ /* 0x0001e40000100800 */
[----:B------:R-:W2:Y:S01]  /*1a130*/  LDL.LU R16, [R1+0x6f0] ;  /* 0x0006f00001107983 */ /* 0x000ea20000300800 */
[----:B0-----:R-:W2:Y:S01]  /*1a140*/  LDL.LU R17, [R1+0x75c] ;  /* 0x00075c0001117983 */ /* 0x001ea20000300800 */
[----:B------:R0:W-:Y:S02]  /*1a150*/  STL [R1+0x754], R8 ;  /* 0x0007540801007387 */ /* 0x0001e40000100800 */
[----:B------:R1:W-:Y:S01]  /*1a160*/  STL [R1+0x6e8], R9 ;  /* 0x0006e80901007387 */ /* 0x0003e20000100800 */
[----:B0-----:R-:W2:Y:S01]  /*1a170*/  LDL.LU R8, [R1+0x6ec] ;  /* 0x0006ec0001087983 */ /* 0x001ea20000300800 */
[----:B-1----:R-:W2:Y:S02]  /*1a180*/  LDL.LU R9, [R1+0x758] ;  /* 0x0007580001097983 */ /* 0x002ea40000300800 */
[----:B------:R-:W-:Y:S02]  /*1a190*/  STL.64 [R1+0x280], R24 ;  /* 0x0002801801007387 */ /* 0x000fe40000100a00 */
[----:B------:R0:W-:Y:S02]  /*1a1a0*/  STL.64 [R1+0x288], R26 ;  /* 0x0002881a01007387 */ /* 0x0001e40000100a00 */
[----:B0-----:R-:W2:Y:S01]  /*1a1b0*/  LDL.LU.64 R26, [R1+0xb60] ;  /* 0x000b6000011a7983 */ /* 0x001ea20000300a00 */
[----:B------:R-:W-:-:S02]  /*1a1c0*/  IMAD.MOV.U32 R25, RZ, RZ, R6 ;  /* 0x000000ffff197224 */ /* 0x000fc400078e0006 */
[----:B------:R-:W-:Y:S02]  /*1a1d0*/  IMAD.MOV.U32 R24, RZ, RZ, R7 ;  /* 0x000000ffff187224 */ /* 0x000fe400078e0007 */
[----:B------:R-:W3:Y:S01]  /*1a1e0*/  LDL.LU.64 R6, [R1+0xb58] ;  /* 0x000b580001067983 */ /* 0x000ee20000300a00 */
[----:B------:R-:W3:Y:S03]  /*1a1f0*/  LDL.LU.64 R4, [R1+0xb50] ;  /* 0x000b500001047983 */ /* 0x000ee60000300a00 */
[----:B--2---:R0:W-:Y:S01]  /*1a200*/  STL.64 [R1+0xae0], R26 ;  /* 0x000ae01a01007387 */ /* 0x0041e20000100a00 */
[----:B------:R1:W-:Y:S02]  /*1a210*/  STL.64 [R1+0xad8], R24 ;  /* 0x000ad81801007387 */ /* 0x0003e40000100a00 */
[----:B0-----:R-:W-:Y:S01]  /*1a220*/  IMAD.MOV.U32 R26, RZ, RZ, R11 ;  /* 0x000000ffff1a7224 */ /* 0x001fe200078e000b */
[----:B-1----:R-:W2:Y:S01]  /*1a230*/  LDL.LU R24, [R1+0x760] ;  /* 0x0007600001187983 */ /* 0x002ea20000300800 */
[----:B------:R-:W2:Y:S02]  /*1a240*/  LDL.LU R25, [R1+0x818] ;  /* 0x0008180001197983 */ /* 0x000ea40000300800 */
[----:B------:R-:W2:Y:S02]  /*1a250*/  LDL.LU R11, [R1+0xb48] ;  /* 0x000b4800010b7983 */ /* 0x000ea40000300800 */
[----:B------:R-:W4:Y:S01]  /*1a260*/  LDL R27, [R1+0x6c] ;  /* 0x00006c00011b7983 */ /* 0x000f220000100800 */
[----:B---3--:R-:W-:Y:S01]  /*1a270*/  STL [R1+0x8a8], R4 ;  /* 0x0008a80401007387 */ /* 0x008fe20000100800 */
[----:B------:R-:W-:Y:S01]  /*1a280*/  STL [R1+0x814], R5 ;  /* 0x0008140501007387 */ /* 0x000fe20000100800 */
[----:B--2---:R-:W-:Y:S11]  /*1a290*/  HMMA.16816.F32 R12, R20, R10, R12 ;  /* 0x0000000a140c723c */ /* 0x004ff6000000180c */
        /* <DEDUP_REMOVED lines=8> */
[----:B------:R-:W-:-:S02]  /*1a320*/  IMAD.MOV.U32 R8, RZ, RZ, R17 ;  /* 0x000000ffff087224 */ /* 0x000fc400078e0011 */
[----:B------:R-:W-:Y:S02]  /*1a330*/  IMAD.MOV.U32 R9, RZ, RZ, R16 ;  /* 0x000000ffff097224 */ /* 0x000fe400078e0010 */
[----:B------:R-:W-:-:S04]  /*1a340*/  IMAD.WIDE R16, R3, 0x2, R4 ;  /* 0x0000000203107825 */ /* 0x000fc800078e0204 */
[----:B------:R-:W-:Y:S02]  /*1a350*/  IMAD.MOV.U32 R4, RZ, RZ, R25 ;  /* 0x000000ffff047224 */ /* 0x000fe400078e0019 */
[----:B------:R-:W-:Y:S02]  /*1a360*/  IMAD.MOV.U32 R5, RZ, RZ, R24 ;  /* 0x000000ffff057224 */ /* 0x000fe400078e0018 */
[----:B------:R-:W-:-:S04]  /*1a370*/  IMAD.WIDE R8, R3, 0x2, R8 ;  /* 0x0000000203087825 */ /* 0x000fc800078e0208 */
[----:B------:R-:W-:Y:S01]  /*1a380*/  IMAD.WIDE R4, R3, 0x2, R4 ;  /* 0x0000000203047825 */ /* 0x000fe200078e0204 */
[----:B------:R-:W-:Y:S03]  /*1a390*/  STL [R1+0x758], R16 ;  /* 0x0007581001007387 */ /* 0x000fe60000100800 */
[----:B------:R-:W-:Y:S02]  /*1a3a0*/  STL [R1+0x6ec], R17 ;  /* 0x0006ec1101007387 */ /* 0x000fe40000100800 */
[----:B------:R-:W-:Y:S02]  /*1a3b0*/  STL [R1+0x75c], R8 ;  /* 0x00075c0801007387 */ /* 0x000fe40000100800 */
[----:B------:R-:W-:Y:S01]  /*1a3c0*/  STL [R1+0x6f0], R9 ;  /* 0x0006f00901007387 */ /* 0x000fe20000100800 */
[----:B------:R4:W-:Y:S01]  /*1a3d0*/  STL [R1+0x818], R4 ;  /* 0x0008180401007387 */ /* 0x0009e20000100800 */
[----:B------:R0:W-:Y:S02]  /*1a3e0*/  STL [R1+0x760], R5 ;  /* 0x0007600501007387 */ /* 0x0001e40000100800 */
[----:B----4-:R-:W-:-:S02]  /*1a3f0*/  IMAD.MOV.U32 R4, RZ, RZ, R19 ;  /* 0x000000ffff047224 */ /* 0x010fc400078e0013 */
[----:B0-----:R-:W-:-:S04]  /*1a400*/  IMAD.MOV.U32 R5, RZ, RZ, R18 ;  /* 0x000000ffff057224 */ /* 0x001fc800078e0012 */
[----:B------:R-:W-:Y:S01]  /*1a410*/  IMAD.WIDE R16, R3, 0x2, R4 ;  /* 0x0000000203107825 */ /* 0x000fe200078e0204 */
[----:B--2---:R-:W-:Y:S01]  /*1a420*/  HMMA.16816.F32 R20, R20, R6, R12 ;  /* 0x000000061414723c */ /* 0x004fe2000000180c */
[----:B------:R-:W2:Y:S02]  /*1a430*/  LDL.LU.64 R14, [R1+0xb30] ;  /* 0x000b3000010e7983 */ /* 0x000ea40000300a00 */
[----:B------:R-:W2:Y:S11]  /*1a440*/  LDL.LU.64 R12, [R1+0xb28] ;  /* 0x000b2800010c7983 */ /* 0x000eb60000300a00 */
[----:B------:R-:W-:Y:S09]  /*1a450*/  @!UPT UIADD3 URZ, URZ, URZ, URZ ;  /* 0x0000003f3f3ff290 */ /* 0x000ff2000fffe03f */
[----:B------:R-:W-:Y:S01]  /*1a460*/  STL.64 [R1+0x1c0], R20 ;  /* 0x0001c01401007387 */ /* 0x000fe20000100a00 */
[----:B------:R-:W-:Y:S02]  /*1a470*/  STL.64 [R1+0x1c8], R22 ;  /* 0x0001c81601007387 */ /* 0x000fe40000100a00 */
[----:B------:R0:W-:Y:S02]  /*1a480*/  STL [R1+0x764], R16 ;  /* 0x0007641001007387 */ /* 0x0001e40000100800 */
[----:B------:R1:W-:Y:S01]  /*1a490*/  STL [R1+0x6f4], R17 ;  /* 0x0006f41101007387 */ /* 0x0003e20000100800 */
[----:B0-----:R-:W2:Y:S01]  /*1a4a0*/  LDL.LU R16, [R1+0x410] ;  /* 0x0004100001107983 */ /* 0x001ea20000300800 */
[----:B-1----:R-:W2:Y:S02]  /*1a4b0*/  LDL.LU R17, [R1+0x414] ;  /* 0x0004140001117983 */ /* 0x002ea40000300800 */
[----:B------:R-:W2:Y:S02]  /*1a4c0*/  LDL.LU R18, [R1+0x418] ;  /* 0x0004180001127983 */ /* 0x000ea40000300800 */
[----:B------:R-:W2:Y:S02]  /*1a4d0*/  LDL.LU R19, [R1+0x41c] ;  /* 0x00041c0001137983 */ /* 0x000ea40000300800 */
[----:B------:R-:W-:-:S02]  /*1a4e0*/  IMAD.MOV.U32 R4, RZ, RZ, R29 ;  /* 0x000000ffff047224 */ /* 0x000fc400078e001d */
[----:B------:R-:W-:-:S04]  /*1a4f0*/  IMAD.MOV.U32 R5, RZ, RZ, R28 ;  /* 0x000000ffff057224 */ /* 0x000fc800078e001c */
[----:B------:R-:W-:-:S04]  /*1a500*/  IMAD.WIDE R8, R3, 0x2, R4 ;  /* 0x0000000203087825 */ /* 0x000fc800078e0204 */
[----:B------:R-:W-:Y:S02]  /*1a510*/  IMAD.MOV.U32 R4, RZ, RZ, R2 ;  /* 0x000000ffff047224 */ /* 0x000fe400078e0002 */
[----:B------:R-:W-:-:S04]  /*1a520*/  IMAD.MOV.U32 R5, RZ, RZ, R0 ;  /* 0x000000ffff057224 */ /* 0x000fc800078e0000 */
[----:B------:R-:W-:Y:S01]  /*1a530*/  IMAD.WIDE R4, R3, 0x2, R4 ;  /* 0x0000000203047825 */ /* 0x000fe200078e0204 */
[----:B------:R-:W-:Y:S03]  /*1a540*/  STL [R1+0x81c], R8 ;  /* 0x00081c0801007387 */ /* 0x000fe60000100800 */
[----:B------:R-:W-:Y:S01]  /*1a550*/  STL [R1+0x768], R9 ;  /* 0x0007680901007387 */ /* 0x000fe20000100800 */
[----:B------:R-:W-:Y:S01]  /*1a560*/  STL [R1+0x8ac], R4 ;  /* 0x0008ac0401007387 */ /* 0x000fe20000100800 */
[----:B------:R-:W3:Y:S02]  /*1a570*/  LDL.LU R20, [R1+0x8b0] ;  /* 0x0008b00001147983 */ /* 0x000ee40000300800 */
[----:B------:R-:W4:Y:S02]  /*1a580*/  LDL R23, [R1+0x398] ;  /* 0x0003980001177983 */ /* 0x000f240000100800 */
[----:B------:R-:W-:Y:S01]  /*1a590*/  STL [R1+0x820], R5 ;  /* 0x0008200501007387 */ /* 0x000fe20000100800 */
[----:B--2---:R-:W-:Y:S01]  /*1a5a0*/  HMMA.16816.F32 R24, R12, R26, R16 ;  /* 0x0000001a0c18723c */ /* 0x004fe20000001810 */
[----:B------:R-:W2:Y:S01]  /*1a5b0*/  LDL.LU R18, [R1+0x6f8] ;  /* 0x0006f80001127983 */ /* 0x000ea20000300800 */
[----:B------:R-:W2:Y:S11]  /*1a5c0*/  LDL.LU R19, [R1+0x76c] ;  /* 0x00076c0001137983 */ /* 0x000eb60000300800 */
[----:B------:R-:W-:Y:S10]  /*1a5d0*/  @!UPT UIADD3 URZ, URZ, URZ, URZ ;  /* 0x0000003f3f3ff290 */ /* 0x000ff4000fffe03f */
[----:B------:R0:W-:Y:S01]  /*1a5e0*/  STL.64 [R1+0x4d0], R24 ;  /* 0x0004d01801007387 */ /* 0x0001e20000100a00 */
[----:B------:R1:W-:Y:S02]  /*1a5f0*/  STL.64 [R1+0x4d8], R26 ;  /* 0x0004d81a01007387 */ /* 0x0003e40000100a00 */
[----:B------:R-:W2:Y:S02]  /*1a600*/  LDL.LU R28, [R1+0x770] ;  /* 0x00077000011c7983 */ /* 0x000ea40000300800 */
[----:B------:R-:W2:Y:S01]  /*1a610*/  LDL.LU R29, [R1+0x824] ;  /* 0x00082400011d7983 */ /* 0x000ea20000300800 */
[----:B------:R-:W2:Y:S01]  /*1a620*/  LDL.LU R0, [R1+0x774] ;  /* 0x0007740001007983 */ /* 0x000ea20000300800 */
[----:B------:R-:W2:Y:S03]  /*1a630*/  LDL.LU R2, [R1+0x828] ;  /* 0x0008280001027983 */ /* 0x000ea60000300800 */
[----:B0-----:R-:W2:Y:S01]  /*1a640*/  LDL.LU R24, [R1+0x440] ;  /* 0x0004400001187983 */ /* 0x001ea20000300800 */
[----:B------:R-:W2:Y:S02]  /*1a650*/  LDL.LU R25, [R1+0x444] ;  /* 0x0004440001197983 */ /* 0x000ea40000300800 */
[----:B-1----:R-:W2:Y:S02]  /*1a660*/  LDL.LU R26, [R1+0x448] ;  /* 0x00044800011a7983 */ /* 0x002ea40000300800 */
[----:B------:R-:W2:Y:S02]  /*1a670*/  LDL.LU R27, [R1+0x44c] ;  /* 0x00044c00011b7983 */ /* 0x000ea40000300800 */
[----:B--2---:R-:W-:Y:S01]  /*1a680*/  STL.64 [R1+0xaf0], R26 ;  /* 0x000af01a01007387 */ /* 0x004fe20000100a00 */
[----:B------:R0:W-:Y:S03]  /*1a690*/  STL.64 [R1+0xae8], R24 ;  /* 0x000ae81801007387 */ /* 0x0001e60000100a00 */
[----:B0-----:R-:W2:Y:S01]  /*1a6a0*/  LDL.LU R24, [R1+0x6fc] ;  /* 0x0006fc0001187983 */ /* 0x001ea20000300800 */
[----:B------:R-:W2:Y:S02]  /*1a6b0*/  LDL.LU R25, [R1+0x778] ;  /* 0x0007780001197983 */ /* 0x000ea40000300800 */
[----:B------:R-:W2:Y:S02]  /*1a6c0*/  LDL R26, [R1+0x48] ;  /* 0x00004800011a7983 */ /* 0x000ea40000100800 */
[----:B------:R-:W2:Y:S02]  /*1a6d0*/  LDL R27, [R1+0x4c] ;  /* 0x00004c00011b7983 */ /* 0x000ea40000100800 */
[----:B--2---:R0:W-:Y:S01]  /*1a6e0*/  STL.64 [R1+0xb10], R26 ;  /* 0x000b101a01007387 */ /* 0x0041e20000100a00 */
[----:B------:R-:W-:Y:S03]  /*1a6f0*/  STL.64 [R1+0xb08], R24 ;  /* 0x000b081801007387 */ /* 0x000fe60000100a00 */
[----:B0-----:R-:W2:Y:S01]  /*1a700*/  LDL.64 R26, [R1+0x58] ;  /* 0x00005800011a7983 */ /* 0x001ea20000100a00 */
[----:B------:R-:W3:Y:S02]  /*1a710*/  LDL.LU R21, [R1+0x700] ;  /* 0x0007000001157983 */ /* 0x000ee40000300800 */
[----:B------:R-:W4:Y:S02]  /*1a720*/  LDL.LU R22, [R1+0x780] ;  /* 0x0007800001167983 */ /* 0x000f240000300800 */
[----:B----4-:R-:W-:Y:S01]  /*1a730*/  STL.64 [R1+0xb00], R22 ;  /* 0x000b001601007387 */ /* 0x010fe20000100a00 */
[----:B---3--:R0:W-:Y:S03]  /*1a740*/  STL.64 [R1+0xaf8], R20 ;  /* 0x000af81401007387 */ /* 0x0081e60000100a00 */
[----:B0-----:R-:W3:Y:S01]  /*1a750*/  LDL.LU R20, [R1+0x430] ;  /* 0x0004300001147983 */ /* 0x001ee20000300800 */
[----:B------:R-:W3:Y:S02]  /*1a760*/  LDL.LU R21, [R1+0x434] ;  /* 0x0004340001157983 */ /* 0x000ee40000300800 */
[----:B------:R-:W4:Y:S02]  /*1a770*/  LDL.LU R22, [R1+0x438] ;  /* 0x0004380001167983 */ /* 0x000f240000300800 */
[----:B------:R-:W4:Y:S02]  /*1a780*/  LDL.LU R23, [R1+0x43c] ;  /* 0x00043c0001177983 */ /* 0x000f240000300800 */
[----:B----4-:R-:W-:Y:S01]  /*1a790*/  STL.64 [R1+0xb20], R22 ;  /* 0x000b201601007387 */ /* 0x010fe20000100a00 */
[----:B---3--:R0:W-:Y:S03]  /*1a7a0*/  STL.64 [R1+0xb18], R20 ;  /* 0x000b181401007387 */ /* 0x0081e60000100a00 */
[----:B0-----:R-:W3:Y:S01]  /*1a7b0*/  LDL.LU R20, [R1+0x420] ;  /* 0x0004200001147983 */ /* 0x001ee20000300800 */
[----:B------:R-:W3:Y:S02]  /*1a7c0*/  LDL.LU R21, [R1+0x424] ;  /* 0x0004240001157983 */ /* 0x000ee40000300800 */
[----:B------:R-:W3:Y:S02]  /*1a7d0*/  LDL.LU R22, [R1+0x428] ;  /* 0x0004280001167983 */ /* 0x000ee40000300800 */
[----:B------:R-:W3:Y:S02]  /*1a7e0*/  LDL.LU R23, [R1+0x42c] ;  /* 0x00042c0001177983 */ /* 0x000ee40000300800 */
[----:B------:R-:W-:-:S02]  /*1a7f0*/  IMAD.MOV.U32 R4, RZ, RZ, R19 ;  /* 0x000000ffff047224 */ /* 0x000fc400078e0013 */
[----:B------:R-:W-:Y:S02]  /*1a800*/  IMAD.MOV.U32 R5, RZ, RZ, R18 ;  /* 0x000000ffff057224 */ /* 0x000fe400078e0012 */
[----:B------:R-:W-:Y:S02]  /*1a810*/  IMAD.MOV.U32 R18, RZ, RZ, R2 ;  /* 0x000000ffff127224 */ /* 0x000fe400078e0002 */
[----:B------:R-:W-:Y:S02]  /*1a820*/  IMAD.MOV.U32 R19, RZ, RZ, R0 ;  /* 0x000000ffff137224 */ /* 0x000fe400078e0000 */
[----:B------:R-:W-:-:S04]  /*1a830*/  IMAD.WIDE R16, R3, 0x2, R4 ;  /* 0x0000000203107825 */ /* 0x000fc800078e0204 */
[----:B------:R-:W-:Y:S02]  /*1a840*/  IMAD.MOV.U32 R4, RZ, RZ, R29 ;  /* 0x000000ffff047224 */ /* 0x000fe400078e001d */
[----:B------:R-:W-:-:S04]  /*1a850*/  IMAD.MOV.U32 R5, RZ, RZ, R28 ;  /* 0x000000ffff057224 */ /* 0x000fc800078e001c */
[----:B------:R-:W-:-:S04]  /*1a860*/  IMAD.WIDE R8, R3, 0x2, R4 ;  /* 0x0000000203087825 */ /* 0x000fc800078e0204 */
[----:B------:R-:W-:Y:S02]  /*1a870*/  IMAD.WIDE R4, R3, 0x2, R18 ;  /* 0x0000000203047825 */ /* 0x000fe400078e0212 */
[----:B------:R-:W4:Y:S02]  /*1a880*/  LDL.LU R18, [R1+0x82c] ;  /* 0x00082c0001127983 */ /* 0x000f240000300800 */
[----:B------:R-:W4:Y:S02]  /*1a890*/  LDL.LU R19, [R1+0x830] ;  /* 0x0008300001137983 */ /* 0x000f240000300800 */
[----:B------:R-:W-:Y:S02]  /*1a8a0*/  STL [R1+0x76c], R16 ;  /* 0x00076c1001007387 */ /* 0x000fe40000100800 */
[----:B------:R-:W4:Y:S01]  /*1a8b0*/  LDL.LU R28, [R1+0x704] ;  /* 0x00070400011c7983 */ /* 0x000f220000300800 */
[----:B------:R-:W4:Y:S01]  /*1a8c0*/  LDL.LU R29, [R1+0x784] ;  /* 0x00078400011d7983 */ /* 0x000f220000300800 */
[----:B--2---:R-:W-:-:S02]  /*1a8d0*/  IMAD.MOV.U32 R2, RZ, RZ, R26 ;  /* 0x000000ffff027224 */ /* 0x004fc400078e001a */
[----:B------:R-:W-:Y:S01]  /*1a8e0*/  IMAD.MOV.U32 R0, RZ, RZ, R27 ;  /* 0x000000ffff007224 */ /* 0x000fe200078e001b */
[----:B---3--:R-:W-:Y:S11]  /*1a8f0*/  HMMA.16816.F32 R20, R12, R26, R20 ;  /* 0x0000001a0c14723c */ /* 0x008ff60000001814 */
[----:B------:R-:W-:Y:S11]  /*1a900*/  @!UPT UIADD3 URZ, URZ, URZ, URZ ;  /* 0x0000003f3f3ff290 */ /* 0x000ff6000fffe03f */
[----:B------:R-:W-:Y:S01]  /*1a910*/  @!UPT UIADD3 URZ, URZ, URZ, URZ ;  /* 0x0000003f3f3ff290 */ /* 0x000fe2000fffe03f */
[----:B------:R-:W-:Y:S01]  /*1a920*/  STL.64 [R1+0x1b0], R20 ;  /* 0x0001b01401007387 */ /* 0x000fe20000100a00 */
[----:B------:R0:W-:Y:S03]  /*1a930*/  STL.64 [R1+0x1b8], R22 ;  /* 0x0001b81601007387 */ /* 0x0001e60000100a00 */
[----:B0-----:R-:W2:Y:S01]  /*1a940*/  LDL.LU.64 R22, [R1+0xb20] ;  /* 0x000b200001167983 */ /* 0x001ea20000300a00 */
[----:B------:R-:W2:Y:S02]  /*1a950*/  LDL.LU.64 R20, [R1+0xb18] ;  /* 0x000b180001147983 */ /* 0x000ea40000300a00 */
[----:B------:R-:W2:Y:S02]  /*1a960*/  LDL.LU.64 R26, [R1+0xb10] ;  /* 0x000b1000011a7983 */ /* 0x000ea40000300a00 */
[----:B------:R-:W3:Y:S01]  /*1a970*/  LDL.LU.64 R24, [R1+0xb08] ;  /* 0x000b080001187983 */ /* 0x000ee20000300a00 */
[----:B------:R-:W-:Y:S01]  /*1a980*/  STL [R1+0x6f8], R17 ;  /* 0x0006f81101007387 */ /* 0x000fe20000100800 */
[----:B------:R-:W-:Y:S02]  /*1a990*/  STL [R1+0x824], R8 ;  /* 0x0008240801007387 */ /* 0x000fe40000100800 */
[----:B------:R0:W-:Y:S02]  /*1a9a0*/  STL [R1+0x770], R9 ;  /* 0x0007700901007387 */ /* 0x0001e40000100800 */
[----:B0-----:R-:W4:Y:S01]  /*1a9b0*/  LDL.LU R9, [R1+0x77c] ;  /* 0x00077c0001097983 */ /* 0x001f220000300800 */
[----:B------:R3:W-:Y:S02]  /*1a9c0*/  STL [R1+0x828], R4 ;  /* 0x0008280401007387 */ /* 0x0007e40000100800 */
[----:B------:R0:W-:Y:S02]  /*1a9d0*/  STL [R1+0x774], R5 ;  /* 0x0007740501007387 */ /* 0x0001e40000100800 */
[----:B---3--:R-:W-:-:S02]  /*1a9e0*/  IMAD.MOV.U32 R4, RZ, RZ, R25 ;  /* 0x000000ffff047224 */ /* 0x008fc400078e0019 */
[----:B0-----:R-:W-:Y:S02]  /*1a9f0*/  IMAD.MOV.U32 R5, RZ, RZ, R24 ;  /* 0x000000ffff057224 */ /* 0x001fe400078e0018 */
[----:B--2---:R-:W-:Y:S01]  /*1aa00*/  HMMA.16816.F32 R24, R12, R26, R20 ;  /* 0x0000001a0c18723c */ /* 0x004fe20000001814 */
[----:B------:R-:W2:Y:S01]  /*1aa10*/  LDL.LU.64 R22, [R1+0xb00] ;  /* 0x000b000001167983 */ /* 0x000ea20000300a00 */
[----:B------:R-:W-:-:S04]  /*1aa20*/  IMAD.WIDE R16, R3, 0x2, R4 ;  /* 0x0000000203107825 */ /* 0x000fc800078e0204 */
[----:B------:R-:W3:Y:S02]  /*1aa30*/  LDL.LU.64 R20, [R1+0xaf8] ;  /* 0x000af80001147983 */ /* 0x000ee40000300a00 */
[----:B----4-:R-:W-:Y:S02]  /*1aa40*/  IMAD.MOV.U32 R4, RZ, RZ, R18 ;  /* 0x000000ffff047224 */ /* 0x010fe400078e0012 */
[----:B------:R-:W-:-:S04]  /*1aa50*/  IMAD.MOV.U32 R5, RZ, RZ, R9 ;  /* 0x000000ffff057224 */ /* 0x000fc800078e0009 */
[----:B------:R-:W-:-:S04]  /*1aa60*/  IMAD.WIDE R8, R3, 0x2, R4 ;  /* 0x0000000203087825 */ /* 0x000fc800078e0204 */
[----:B------:R-:W-:-:S05]  /*1aa70*/  IMAD.MOV.U32 R5, RZ, RZ, R19 ;  /* 0x000000ffff057224 */ /* 0x000fca00078e0013 */
[----:B------:R-:W-:Y:S01]  /*1aa80*/  STL.64 [R1+0x1a0], R24 ;  /* 0x0001a01801007387 */ /* 0x000fe20000100a00 */
[----:B------:R0:W-:Y:S03]  /*1aa90*/  STL.64 [R1+0x1a8], R26 ;  /* 0x0001a81a01007387 */ /* 0x0001e60000100a00 */
[----:B0-----:R-:W4:Y:S01]  /*1aaa0*/  LDL.LU.64 R26, [R1+0xaf0] ;  /* 0x000af000011a7983 */ /* 0x001f220000300a00 */
[----:B------:R-:W4:Y:S02]  /*1aab0*/  LDL.LU.64 R24, [R1+0xae8] ;  /* 0x000ae80001187983 */ /* 0x000f240000300a00 */
[----:B------:R-:W-:Y:S02]  /*1aac0*/  STL [R1+0x778], R16 ;  /* 0x0007781001007387 */ /* 0x000fe40000100800 */
[----:B------:R4:W-:Y:S01]  /*1aad0*/  STL [R1+0x6fc], R17 ;  /* 0x0006fc1101007387 */ /* 0x0009e20000100800 */
[----:B------:R-:W4:Y:S04]  /*1aae0*/  LDL R18, [R1+0x38] ;  /* 0x0000380001127983 */ /* 0x000f280000100800 */
[----:B------:R-:W4:Y:S01]  /*1aaf0*/  LDL R19, [R1+0x3c] ;  /* 0x00003c0001137983 */ /* 0x000f220000100800 */
[----:B------:R-:W-:Y:S01]  /*1ab00*/  STL [R1+0x82c], R8 ;  /* 0x00082c0801007387 */ /* 0x000fe20000100800 */
[----:B----4-:R-:W-:Y:S02]  /*1ab10*/  HMMA.16816.F32 R16, R12, R18, R24 ;  /* 0x000000120c10723c */ /* 0x010fe40000001818 */
[----:B------:R-:W4:Y:S01]  /*1ab20*/  LDL.LU.64 R26, [R1+0xae0] ;  /* 0x000ae000011a7983 */ /* 0x000f220000300a00 */
[----:B------:R-:W4:Y:S02]  /*1ab30*/  LDL.LU.64 R24, [R1+0xad8] ;  /* 0x000ad80001187983 */ /* 0x000f240000300a00 */
[----:B------:R-:W-:Y:S11]  /*1ab40*/  STL [R1+0x77c], R9 ;  /* 0x00077c0901007387 */ /* 0x000ff60000100800 */
[----:B------:R-:W-:Y:S07]  /*1ab50*/  @!UPT UIADD3 URZ, URZ, URZ, URZ ;  /* 0x0000003f3f3ff290 */ /* 0x000fee000fffe03f */
[----:B------:R-:W-:Y:S01]  /*1ab60*/  STL.64 [R1+0x190], R16 ;  /* 0x0001901001007387 */ /* 0x000fe20000100a00 */
[----:B------:R-:W-:Y:S02]  /*1ab70*/  STL.64 [R1+0x198], R18 ;  /* 0x0001981201007387 */ /* 0x000fe40000100a00 */
[----:B--2---:R-:W0:Y:S04]  /*1ab80*/  LDSM.16.MT88.4 R16, [R23+0x6100] ;  /* 0x006100001710783b */ /* 0x004e280000004200 */
[----:B---3--:R-:W-:-:S04]  /*1ab90*/  IMAD.MOV.U32 R4, RZ, RZ, R20 ;  /* 0x000000ffff047224 */ /* 0x008fc800078e0014 */
[----:B------:R-:W-:-:S05]  /*1aba0*/  IMAD.WIDE R4, R3, 0x2, R4 ;  /* 0x0000000203047825 */ /* 0x000fca00078e0204 */
[----:B------:R-:W-:Y:S01]  /*1abb0*/  STL [R1+0x8b0], R4 ;  /* 0x0008b00401007387 */ /* 0x000fe20000100800 */
[----:B------:R-:W-:Y:S03]  /*1abc0*/  STL [R1+0x830], R5 ;  /* 0x0008300501007387 */ /* 0x000fe60000100800 */
[----:B0-----:R-:W-:Y:S01]  /*1abd0*/  STL.64 [R1+0xaa0], R18 ;  /* 0x000aa01201007387 */ /* 0x001fe20000100a00 */
[----:B------:R0:W-:Y:S03]  /*1abe0*/  STL.64 [R1+0xa98], R16 ;  /* 0x000a981001007387 */ /* 0x0001e60000100a00 */
[----:B0-----:R-:W4:Y:S01]  /*1abf0*/  LDL.LU R16, [R1+0x450] ;  /* 0x0004500001107983 */ /* 0x001f220000300800 */
[----:B------:R-:W4:Y:S02]  /*1ac00*/  LDL.LU R17, [R1+0x454] ;  /* 0x0004540001117983 */ /* 0x000f240000300800 */
[----:B------:R-:W4:Y:S02]  /*1ac10*/  LDL.LU R18, [R1+0x458] ;  /* 0x0004580001127983 */ /* 0x000f240000300800 */
[----:B------:R-:W4:Y:S02]  /*1ac20*/  LDL.LU R19, [R1+0x45c] ;  /* 0x00045c0001137983 */ /* 0x000f240000300800 */
[----:B------:R-:W-:-:S02]  /*1ac30*/  IMAD.MOV.U32 R4, RZ, RZ, R22 ;  /* 0x000000ffff047224 */ /* 0x000fc400078e0016 */
[----:B------:R-:W-:-:S04]  /*1ac40*/  IMAD.MOV.U32 R5, RZ, RZ, R21 ;  /* 0x000000ffff057224 */ /* 0x000fc800078e0015 */
[----:B------:R-:W-:Y:S02]  /*1ac50*/  IMAD.WIDE R20, R3, 0x2, R4 ;  /* 0x0000000203147825 */ /* 0x000fe400078e0204 */
[----:B------:R-:W2:Y:S02]  /*1ac60*/  LDL.LU R4, [R1+0x834] ;  /* 0x0008340001047983 */ /* 0x000ea40000300800 */
[----:B------:R-:W2:Y:S02]  /*1ac70*/  LDL.LU R5, [R1+0x8b4] ;  /* 0x0008b40001057983 */ /* 0x000ea40000300800 */
[----:B------:R-:W3:Y:S01]  /*1ac80*/  LDL.LU R22, [R1+0x838] ;  /* 0x0008380001167983 */ /* 0x000ee20000300800 */
[----:B----4-:R-:W-:Y:S11]  /*1ac90*/  HMMA.16816.F32 R16, R12, R26, R16 ;  /* 0x0000001a0c10723c */ /* 0x010ff60000001810 */
[----:B------:R-:W-:Y:S11]  /*1aca0*/  @!UPT UIADD3 URZ, URZ, URZ, URZ ;  /* 0x0000003f3f3ff290 */ /* 0x000ff6000fffe03f */
[----:B------:R-:W-:Y:S01]  /*1acb0*/  @!UPT UIADD3 URZ, URZ, URZ, URZ ;  /* 0x0000003f3f3ff290 */ /* 0x000fe2000fffe03f */
[----:B------:R0:W-:Y:S01]  /*1acc0*/  STL.64 [R1+0x180], R16 ;  /* 0x0001801001007387 */ /* 0x0001e20000100a00 */
[----:B------:R1:W-:Y:S03]  /*1acd0*/  STL.64 [R1+0x188], R18 ;  /* 0x0001881201007387 */ /* 0x0003e60000100a00 */
        /* <DEDUP_REMOVED lines=8> */
[----:B------:R-:W4:Y:S02]  /*1ad60*/  LDL.LU R18, [R1+0x478] ;  /* 0x0004780001127983 */ /* 0x000f240000300800 */
[----:B------:R-:W4:Y:S02]  /*1ad70*/  LDL.LU R19, [R1+0x47c] ;  /* 0x00047c0001137983 */ /* 0x000f240000300800 */
[----:B------:R-:W-:-:S02]  /*1ad80*/  IMAD.MOV.U32 R9, RZ, RZ, R28 ;  /* 0x000000ffff097224 */ /* 0x000fc400078e001c */
[----:B------:R-:W-:Y:S01]  /*1ad90*/  IMAD.MOV.U32 R8, RZ, RZ, R29 ;  /* 0x000000ffff087224 */ /* 0x000fe200078e001d */
[----:B----4-:R0:W-:Y:S01]  /*1ada0*/  STL.64 [R1+0xac0], R18 ;  /* 0x000ac01201007387 */ /* 0x0101e20000100a00 */
[----:B--2---:R-:W-:Y:S02]  /*1adb0*/  STL.64 [R1+0xab8], R16 ;  /* 0x000ab81001007387 */ /* 0x004fe40000100a00 */
[----:B0-----:R-:W-:Y:S02]  /*1adc0*/  IMAD.MOV.U32 R19, RZ, RZ, R24 ;  /* 0x000000ffff137224 */ /* 0x001fe400078e0018 */
[----:B------:R-:W-:Y:S01]  /*1add0*/  IMAD.MOV.U32 R18, RZ, RZ, R25 ;  /* 0x000000ffff127224 */ /* 0x000fe200078e0019 */
[----:B------:R-:W2:Y:S01]  /*1ade0*/  LDL.LU R24, [R1+0x798] ;  /* 0x0007980001187983 */ /* 0x000ea20000300800 */
[----:B------:R-:W2:Y:S02]  /*1adf0*/  LDL.LU R25, [R1+0x83c] ;  /* 0x00083c0001197983 */ /* 0x000ea40000300800 */
[----:B------:R-:W4:Y:S02]  /*1ae00*/  LDL.LU R28, [R1+0x840] ;  /* 0x00084000011c7983 */ /* 0x000f240000300800 */
[----:B------:R-:W2:Y:S01]  /*1ae10*/  LDL.LU R29, [R1+0x8b8] ;  /* 0x0008b800011d7983 */ /* 0x000ea20000300800 */
[----:B------:R0:W-:Y:S04]  /*1ae20*/  STL.64 [R1+0xa78], R26 ;  /* 0x000a781a01007387 */ /* 0x0001e80000100a00 */
[----:B0-----:R-:W2:Y:S01]  /*1ae30*/  LDL.LU R26, [R1+0x710] ;  /* 0x00071000011a7983 */ /* 0x001ea20000300800 */
[----:B------:R-:W2:Y:S03]  /*1ae40*/  LDL.LU R27, [R1+0x794] ;  /* 0x00079400011b7983 */ /* 0x000ea60000300800 */
[----:B--2---:R-:W-:Y:S01]  /*1ae50*/  STL.64 [R1+0xad0], R26 ;  /* 0x000ad01a01007387 */ /* 0x004fe20000100a00 */
[----:B------:R0:W-:Y:S03]  /*1ae60*/  STL.64 [R1+0xac8], R24 ;  /* 0x000ac81801007387 */ /* 0x0001e60000100a00 */
[----:B0-----:R-:W2:Y:S01]  /*1ae70*/  LDL.LU R24, [R1+0x460] ;  /* 0x0004600001187983 */ /* 0x001ea20000300800 */
[----:B------:R-:W2:Y:S02]  /*1ae80*/  LDL.LU R25, [R1+0x464] ;  /* 0x0004640001197983 */ /* 0x000ea40000300800 */
[----:B------:R-:W2:Y:S02]  /*1ae90*/  LDL.LU R26, [R1+0x468] ;  /* 0x00046800011a7983 */ /* 0x000ea40000300800 */
[----:B------:R-:W2:Y:S02]  /*1aea0*/  LDL.LU R27, [R1+0x46c] ;  /* 0x00046c00011b7983 */ /* 0x000ea40000300800 */
[----:B------:R-:W-:Y:S01]  /*1aeb0*/  IMAD.WIDE R8, R3, 0x2, R8 ;  /* 0x0000000203087825 */ /* 0x000fe200078e0208 */
[----:B------:R0:W-:Y:S03]  /*1aec0*/  STL [R1+0x780], R20 ;  /* 0x0007801401007387 */ /* 0x0001e60000100800 */
[----:B------:R1:W-:Y:S01]  /*1aed0*/  STL [R1+0x700], R21 ;  /* 0x0007001501007387 */ /* 0x0003e20000100800 */
[----:B0-----:R-:W3:Y:S01]  /*1aee0*/  LDL.LU R20, [R1+0x70c] ;  /* 0x00070c0001147983 */ /* 0x001ee20000300800 */
[----:B-1----:R-:W3:Y:S02]  /*1aef0*/  LDL.LU R21, [R1+0x78c] ;  /* 0x00078c0001157983 */ /* 0x002ee40000300800 */
[----:B------:R0:W-:Y:S02]  /*1af00*/  STL [R1+0x784], R8 ;  /* 0x0007840801007387 */ /* 0x0001e40000100800 */
[----:B------:R1:W-:Y:S01]  /*1af10*/  STL [R1+0x704], R9 ;  /* 0x0007040901007387 */ /* 0x0003e20000100800 */
[----:B0-----:R-:W3:Y:S01]  /*1af20*/  LDL.LU R8, [R1+0x708] ;  /* 0x0007080001087983 */ /* 0x001ee20000300800 */
[----:B-1----:R-:W3:Y:S01]  /*1af30*/  LDL.LU R9, [R1+0x788] ;  /* 0x0007880001097983 */ /* 0x002ee20000300800 */
[----:B--2---:R-:W-:Y:S02]  /*1af40*/  HMMA.16816.F32 R16, R12, R18, R24 ;  /* 0x000000120c10723c */ /* 0x004fe40000001818 */
[----:B------:R-:W2:Y:S01]  /*1af50*/  LDL.LU.64 R26, [R1+0xad0] ;  /* 0x000ad000011a7983 */ /* 0x000ea20000300a00 */
[----:B------:R-:W2:Y:S11]  /*1af60*/  LDL.LU.64 R24, [R1+0xac8] ;  /* 0x000ac80001187983 */ /* 0x000eb60000300a00 */
[----:B------:R-:W-:Y:S09]  /*1af70*/  @!UPT UIADD3 URZ, URZ, URZ, URZ ;  /* 0x0000003f3f3ff290 */ /* 0x000ff2000fffe03f */
[----:B------:R-:W-:Y:S01]  /*1af80*/  STL.64 [R1+0x170], R16 ;  /* 0x0001701001007387 */ /* 0x000fe20000100a00 */
[----:B------:R0:W-:Y:S03]  /*1af90*/  STL.64 [R1+0x178], R18 ;  /* 0x0001781201007387 */ /* 0x0001e60000100a00 */
[----:B0-----:R-:W2:Y:S01]  /*1afa0*/  LDL.LU.64 R18, [R1+0xac0] ;  /* 0x000ac00001127983 */ /* 0x001ea20000300a00 */
[----:B------:R-:W2:Y:S01]  /*1afb0*/  LDL.LU.64 R16, [R1+0xab8] ;  /* 0x000ab80001107983 */ /* 0x000ea20000300a00 */
[----:B------:R-:W-:-:S04]  /*1afc0*/  LOP3.LUT R5, R5, R4, RZ, 0x3c, !PT ;  /* 0x0000000405057212 */ /* 0x000fc800078e3cff */
[----:B------:R-:W-:-:S04]  /*1afd0*/  LOP3.LUT R4, R5, R4, RZ, 0x3c, !PT ;  /* 0x0000000405047212 */ /* 0x000fc800078e3cff */
[----:B------:R-:W-:-:S05]  /*1afe0*/  LOP3.LUT R5, R5, R4, RZ, 0x3c, !PT ;  /* 0x0000000405057212 */ /* 0x000fca00078e3cff */
[----:B------:R-:W-:-:S05]  /*1aff0*/  IMAD.WIDE R4, R3, 0x2, R4 ;  /* 0x0000000203047825 */ /* 0x000fca00078e0204 */
[----:B------:R-:W-:Y:S01]  /*1b000*/  STL [R1+0x8b4], R4 ;  /* 0x0008b40401007387 */ /* 0x000fe20000100800 */
[----:B------:R3:W-:Y:S02]  /*1b010*/  STL [R1+0x834], R5 ;  /* 0x0008340501007387 */ /* 0x0007e40000100800 */
[----:B---3--:R-:W-:Y:S02]  /*1b020*/  IMAD.MOV.U32 R5, RZ, RZ, R8 ;  /* 0x000000ffff057224 */ /* 0x008fe400078e0008 */
[----:B------:R-:W-:Y:S02]  /*1b030*/  IMAD.MOV.U32 R4, RZ, RZ, R9 ;  /* 0x000000ffff047224 */ /* 0x000fe400078e0009 */
[----:B------:R-:W-:Y:S02]  /*1b040*/  IMAD.MOV.U32 R8, RZ, RZ, R21 ;  /* 0x000000ffff087224 */ /* 0x000fe400078e0015 */
[----:B------:R-:W-:Y:S02]  /*1b050*/  IMAD.MOV.U32 R9, RZ, RZ, R20 ;  /* 0x000000ffff097224 */ /* 0x000fe400078e0014 */
[----:B------:R-:W-:-:S02]  /*1b060*/  IMAD.WIDE R20, R3, 0x2, R4 ;  /* 0x0000000203147825 */ /* 0x000fc400078e0204 */
[----:B------:R-:W3:Y:S01]  /*1b070*/  LDL.LU R5, [R1+0x790] ;  /* 0x0007900001057983 */ /* 0x000ee20000300800 */
        /* <DEDUP_REMOVED lines=8> */
[C---:B------:R-:W-:Y:S01]  /*1b100*/  IMAD.WIDE R8, R3.reuse, 0x2, R8 ;  /* 0x0000000203087825 */ /* 0x040fe200078e0208 */
[----:B------:R-:W-:Y:S03]  /*1b110*/  STL [R1+0x788], R20 ;  /* 0x0007881401007387 */ /* 0x000fe60000100800 */
[----:B---3--:R-:W-:-:S04]  /*1b120*/  IMAD.WIDE R4, R3, 0x2, R4 ;  /* 0x0000000203047825 */ /* 0x008fc800078e0204 */
[----:B------:R-:W-:Y:S02]  /*1b130*/  STL [R1+0x708], R21 ;  /* 0x0007081501007387 */ /* 0x000fe40000100800 */
[----:B------:R0:W-:Y:S02]  /*1b140*/  STL [R1+0xa90], R23 ;  /* 0x000a901701007387 */ /* 0x0001e40000100800 */
[----:B0-----:R-:W3:Y:S01]  /*1b150*/  LDL.LU.64 R22, [R1+0x68] ;  /* 0x0000680001167983 */ /* 0x001ee20000300a00 */
[----:B------:R-:W-:Y:S02]  /*1b160*/  STL [R1+0x78c], R8 ;  /* 0x00078c0801007387 */ /* 0x000fe40000100800 */
[----:B------:R-:W-:Y:S02]  /*1b170*/  STL [R1+0x70c], R9 ;  /* 0x00070c0901007387 */ /* 0x000fe40000100800 */
[----:B------:R0:W-:Y:S01]  /*1b180*/  STL [R1+0x838], R4 ;  /* 0x0008380401007387 */ /* 0x0001e20000100800 */
[----:B------:R1:W-:Y:S01]  /*1b190*/  STL [R1+0x790], R5 ;  /* 0x0007900501007387 */ /* 0x0003e20000100800 */
[----:B0-----:R-:W-:-:S02]  /*1b1a0*/  IMAD.MOV.U32 R4, RZ, RZ, R27 ;  /* 0x000000ffff047224 */ /* 0x001fc400078e001b */
[----:B-1----:R-:W-:Y:S01]  /*1b1b0*/  IMAD.MOV.U32 R5, RZ, RZ, R26 ;  /* 0x000000ffff057224 */ /* 0x002fe200078e001a */
[----:B--2---:R-:W-:Y:S01]  /*1b1c0*/  HMMA.16816.F32 R12, R12, R6, R16 ;  /* 0x000000060c0c723c */ /* 0x004fe20000001810 */
[----:B------:R-:W3:Y:S01]  /*1b1d0*/  LDL.LU.64 R18, [R1+0xaa0] ;  /* 0x000aa00001127983 */ /* 0x000ee20000300a00 */
[----:B------:R-:W3:Y:S02]  /*1b1e0*/  LDL.LU.64 R16, [R1+0xa98] ;  /* 0x000a980001107983 */ /* 0x000ee40000300a00 */
[----:B------:R-:W-:Y:S02]  /*1b1f0*/  STL [R1+0xa14], R6 ;  /* 0x000a140601007387 */ /* 0x000fe40000100800 */
[----:B------:R-:W-:Y:S11]  /*1b200*/  STL [R1+0xa10], R7 ;  /* 0x000a100701007387 */ /* 0x000ff60000100800 */
[----:B------:R-:W-:Y:S06]  /*1b210*/  @!UPT UIADD3 URZ, URZ, URZ, URZ ;  /* 0x0000003f3f3ff290 */ /* 0x000fec000fffe03f */
[----:B------:R0:W-:Y:S01]  /*1b220*/  STL.64 [R1+0xf0], R12 ;  /* 0x0000f00c01007387 */ /* 0x0001e20000100a00 */
[----:B------:R1:W-:Y:S02]  /*1b230*/  STL.64 [R1+0xf8], R14 ;  /* 0x0000f80e01007387 */ /* 0x0003e40000100a00 */
[----:B0-----:R-:W-:-:S04]  /*1b240*/  IMAD.WIDE R12, R3, 0x2, R4 ;  /* 0x00000002030c7825 */ /* 0x001fc800078e0204 */
[----:B------:R-:W-:Y:S02]  /*1b250*/  IMAD.MOV.U32 R4, RZ, RZ, R25 ;  /* 0x000000ffff047224 */ /* 0x000fe400078e0019 */
[----:B------:R-:W-:-:S04]  /*1b260*/  IMAD.MOV.U32 R5, RZ, RZ, R24 ;  /* 0x000000ffff057224 */ /* 0x000fc800078e0018 */
[C---:B------:R-:W-:Y:S01]  /*1b270*/  IMAD.WIDE R8, R3.reuse, 0x2, R4 ;  /* 0x0000000203087825 */ /* 0x040fe200078e0204 */
[----:B------:R-:W-:Y:S03]  /*1b280*/  STL [R1+0x794], R12 ;  /* 0x0007940c01007387 */ /* 0x000fe60000100800 */
[----:B------:R-:W-:Y:S02]  /*1b290*/  IMAD.MOV.U32 R4, RZ, RZ, R29 ;  /* 0x000000ffff047224 */ /* 0x000fe400078e001d */
[----:B----4-:R-:W-:Y:S02]  /*1b2a0*/  IMAD.MOV.U32 R5, RZ, RZ, R28 ;  /* 0x000000ffff057224 */ /* 0x010fe400078e001c */
[----:B------:R-:W-:Y:S01]  /*1b2b0*/  STL [R1+0x710], R13 ;  /* 0x0007100d01007387 */ /* 0x000fe20000100800 */
[----:B------:R-:W-:Y:S01]  /*1b2c0*/  STL [R1+0x83c], R8 ;  /* 0x00083c0801007387 */ /* 0x000fe20000100800 */
[----:B------:R-:W-:Y:S02]  /*1b2d0*/  STL [R1+0x798], R9 ;  /* 0x0007980901007387 */ /* 0x000fe40000100800 */
[----:B-1----:R-:W2:Y:S02]  /*1b2e0*/  LDL.LU R14, [R1+0x714] ;  /* 0x00071400010e7983 */ /* 0x002ea40000300800 */
[----:B------:R-:W-:Y:S01]  /*1b2f0*/  IMAD.WIDE R4, R3, 0x2, R4 ;  /* 0x0000000203047825 */ /* 0x000fe200078e0204 */
[----:B------:R-:W4:Y:S03]  /*1b300*/  LDL.LU R15, [R1+0x79c] ;  /* 0x00079c00010f7983 */ /* 0x000f260000300800 */
[----:B------:R-:W2:Y:S02]  /*1b310*/  LDL.LU R24, [R1+0x7a0] ;  /* 0x0007a00001187983 */ /* 0x000ea40000300800 */
[----:B------:R-:W2:Y:S02]  /*1b320*/  LDL.LU R25, [R1+0x844] ;  /* 0x0008440001197983 */ /* 0x000ea40000300800 */
[----:B------:R-:W2:Y:S01]  /*1b330*/  LDL.LU R28, [R1+0x7a4] ;  /* 0x0007a400011c7983 */ /* 0x000ea20000300800 */
[----:B------:R-:W2:Y:S01]  /*1b340*/  LDL.LU R29, [R1+0x848] ;  /* 0x00084800011d7983 */ /* 0x000ea20000300800 */
[----:B------:R0:W-:Y:S02]  /*1b350*/  STL [R1+0x8b8], R4 ;  /* 0x0008b80401007387 */ /* 0x0001e40000100800 */
[----:B------:R1:W-:Y:S01]  /*1b360*/  STL [R1+0x840], R5 ;  /* 0x0008400501007387 */ /* 0x0003e20000100800 */
[----:B0-----:R-:W3:Y:S01]  /*1b370*/  LDL.LU R4, [R1+0x3f0] ;  /* 0x0003f00001047983 */ /* 0x001ee20000300800 */
[----:B-1----:R-:W3:Y:S02]  /*1b380*/  LDL.LU R5, [R1+0x3f4] ;  /* 0x0003f40001057983 */ /* 0x002ee40000300800 */
[----:B------:R-:W3:Y:S02]  /*1b390*/  LDL.LU R6, [R1+0x3f8] ;  /* 0x0003f80001067983 */ /* 0x000ee40000300800 */
[----:B------:R-:W3:Y:S02]  /*1b3a0*/  LDL.LU R7, [R1+0x3fc] ;  /* 0x0003fc0001077983 */ /* 0x000ee40000300800 */
[----:B------:R-:W-:-:S02]  /*1b3b0*/  IMAD.MOV.U32 R27, RZ, RZ, R0 ;  /* 0x000000ffff1b7224 */ /* 0x000fc400078e0000 */
[----:B------:R-:W-:Y:S01]  /*1b3c0*/  IMAD.MOV.U32 R26, RZ, RZ, R2 ;  /* 0x000000ffff1a7224 */ /* 0x000fe200078e0002 */
[----:B---3--:R-:W-:Y:S11]  /*1b3d0*/  HMMA.16816.F32 R4, R16, R22, R4 ;  /* 0x000000161004723c */ /* 0x008ff60000001804 */
[----:B------:R-:W-:Y:S11]  /*1b3e0*/  @!UPT UIADD3 URZ, URZ, URZ, URZ ;  /* 0x0000003f3f3ff290 */ /* 0x000ff6000fffe03f */
[----:B------:R-:W-:Y:S01]  /*1b3f0*/  @!UPT UIADD3 URZ, URZ, URZ, URZ ;  /* 0x0000003f3f3ff290 */ /* 0x000fe2000fffe03f */
[----:B------:R-:W-:Y:S01]  /*1b400*/  STL.64 [R1+0xe0], R4 ;  /* 0x0000e00401007387 */ /* 0x000fe20000100a00 */
[----:B------:R0:W-:Y:S02]  /*1b410*/  STL.64 [R1+0xe8], R6 ;  /* 0x0000e80601007387 */ /* 0x0001e40000100a00 */
[----:B0-----:R-:W-:Y:S02]  /*1b420*/  IMAD.MOV.U32 R7, RZ, RZ, R23 ;  /* 0x000000ffff077224 */ /* 0x001fe400078e0017 */
[----:B------:R-:W3:Y:S01]  /*1b430*/  LDL.LU R23, [R1+0xa90] ;  /* 0x000a900001177983 */ /* 0x000ee20000300800 */
[----:B------:R-:W2:Y:S02]  /*1b440*/  LDL.LU R0, [R1+0x850] ;  /* 0x0008500001007983 */ /* 0x000ea40000300800 */
[----:B------:R-:W2:Y:S02]  /*1b450*/  LDL.LU R2, [R1+0x8bc] ;  /* 0x0008bc0001027983 */ /* 0x000ea40000300800 */
[----:B------:R-:W-:Y:S01]  /*1b460*/  IMAD.MOV.U32 R6, RZ, RZ, R22 ;  /* 0x000000ffff067224 */ /* 0x000fe200078e0016 */
[----:B------:R-:W2:Y:S01]  /*1b470*/  LDL.LU R21, [R1+0x71c] ;  /* 0x00071c0001157983 */ /* 0x000ea20000300800 */
[----:B------:R-:W3:Y:S03]  /*1b480*/  LDL.LU R22, [R1+0x7b0] ;  /* 0x0007b00001167983 */ /* 0x000ee60000300800 */
[----:B---3--:R-:W-:Y:S01]  /*1b490*/  STL.64 [R1+0xa50], R22 ;  /* 0x000a501601007387 */ /* 0x008fe20000100a00 */
[----:B--2---:R0:W-:Y:S02]  /*1b4a0*/  STL [R1+0xa48], R21 ;  /* 0x000a481501007387 */ /* 0x0041e40000100800 */
[----:B------:R-:W2:Y:S01]  /*1b4b0*/  LDL.LU R20, [R1+0x3a0] ;  /* 0x0003a00001147983 */ /* 0x000ea20000300800 */
[----:B0-----:R-:W2:Y:S01]  /*1b4c0*/  LDL.LU R21, [R1+0x3a4] ;  /* 0x0003a40001157983 */ /* 0x001ea20000300800 */
[----:B------:R-:W3:Y:S02]  /*1b4d0*/  LDL.LU R22, [R1+0x3a8] ;  /* 0x0003a80001167983 */ /* 0x000ee40000300800 */
[----:B------:R-:W3:Y:S02]  /*1b4e0*/  LDL.LU R23, [R1+0x3ac] ;  /* 0x0003ac0001177983 */ /* 0x000ee40000300800 */
[----:B---3--:R-:W-:Y:S01]  /*1b4f0*/  STL.64 [R1+0xa60], R22 ;  /* 0x000a601601007387 */ /* 0x008fe20000100a00 */
[----:B--2---:R0:W-:Y:S03]  /*1b500*/  STL.64 [R1+0xa58], R20 ;  /* 0x000a581401007387 */ /* 0x0041e60000100a00 */
[----:B0-----:R-:W2:Y:S01]  /*1b510*/  LDL.LU R20, [R1+0x718] ;  /* 0x0007180001147983 */ /* 0x001ea20000300800 */
[----:B------:R-:W2:Y:S02]  /*1b520*/  LDL.LU R21, [R1+0x7a8] ;  /* 0x0007a80001157983 */ /* 0x000ea40000300800 */
[----:B------:R-:W3:Y:S02]  /*1b530*/  LDL R22, [R1+0x48] ;  /* 0x0000480001167983 */ /* 0x000ee40000100800 */
[----:B------:R-:W3:Y:S02]  /*1b540*/  LDL R23, [R1+0x4c] ;  /* 0x00004c0001177983 */ /* 0x000ee40000100800 */
[----:B----4-:R-:W-:Y:S01]  /*1b550*/  IMAD.MOV.U32 R4, RZ, RZ, R15 ;  /* 0x000000ffff047224 */ /* 0x010fe200078e000f */
[----:B---3--:R-:W-:Y:S01]  /*1b560*/  STL.64 [R1+0xa88], R22 ;  /* 0x000a881601007387 */ /* 0x008fe20000100a00 */
[----:B--2---:R0:W-:Y:S03]  /*1b570*/  STL.64 [R1+0xa80], R20 ;  /* 0x000a801401007387 */ /* 0x0041e60000100a00 */
[----:B0-----:R-:W2:Y:S01]  /*1b580*/  LDL.LU R20, [R1+0x3c0] ;  /* 0x0003c00001147983 */ /* 0x001ea20000300800 */
[----:B------:R-:W2:Y:S02]  /*1b590*/  LDL.LU R21, [R1+0x3c4] ;  /* 0x0003c40001157983 */ /* 0x000ea40000300800 */
[----:B------:R-:W2:Y:S02]  /*1b5a0*/  LDL.LU R22, [R1+0x3c8] ;  /* 0x0003c80001167983 */ /* 0x000ea40000300800 */
[----:B------:R-:W2:Y:S02]  /*1b5b0*/  LDL.LU R23, [R1+0x3cc] ;  /* 0x0003cc0001177983 */ /* 0x000ea40000300800 */
[----:B------:R-:W-:-:S04]  /*1b5c0*/  IMAD.MOV.U32 R5, RZ, RZ, R14 ;  /* 0x000000ffff057224 */ /* 0x000fc800078e000e */
[----:B------:R-:W-:-:S04]  /*1b5d0*/  IMAD.WIDE R12, R3, 0x2, R4 ;  /* 0x00000002030c7825 */ /* 0x000fc800078e0204 */
[----:B------:R-:W-:Y:S02]  /*1b5e0*/  IMAD.MOV.U32 R4, RZ, RZ, R25 ;  /* 0x000000ffff047224 */ /* 0x000fe400078e0019 */
[----:B------:R-:W-:Y:S02]  /*1b5f0*/  IMAD.MOV.U32 R5, RZ, RZ, R24 ;  /* 0x000000ffff057224 */ /* 0x000fe400078e0018 */
[----:B------:R-:W-:Y:S02]  /*1b600*/  IMAD.MOV.U32 R14, RZ, RZ, R29 ;  /* 0x000000ffff0e7224 */ /* 0x000fe400078e001d */
[----:B------:R-:W-:Y:S02]  /*1b610*/  IMAD.MOV.U32 R15, RZ, RZ, R28 ;  /* 0x000000ffff0f7224 */ /* 0x000fe400078e001c */
[----:B------:R-:W-:-:S04]  /*1b620*/  IMAD.WIDE R8, R3, 0x2, R4 ;  /* 0x0000000203087825 */ /* 0x000fc800078e0204 */
[----:B------:R-:W-:Y:S02]  /*1b630*/  IMAD.WIDE R4, R3, 0x2, R14 ;  /* 0x0000000203047825 */ /* 0x000fe400078e020e */
[----:B------:R-:W3:Y:S02]  /*1b640*/  LDL.LU R14, [R1+0x7ac] ;  /* 0x0007ac00010e7983 */ /* 0x000ee40000300800 */
[----:B------:R-:W4:Y:S02]  /*1b650*/  LDL.LU R15, [R1+0x84c] ;  /* 0x00084c00010f7983 */ /* 0x000f240000300800 */
[----:B------:R-:W-:Y:S01]  /*1b660*/  STL [R1+0x79c], R12 ;  /* 0x00079c0c01007387 */ /* 0x000fe20000100800 */
[----:B--2---:R-:W-:Y:S01]  /*1b670*/  HMMA.16816.F32 R24, R16, R26, R20 ;  /* 0x0000001a1018723c */ /* 0x004fe20000001814 */
[----:B------:R-:W2:Y:S01]  /*1b680*/  LDL.LU.64 R22, [R1+0xa88] ;  /* 0x000a880001167983 */ /* 0x000ea20000300a00 */
[----:B------:R-:W2:Y:S11]  /*1b690*/  LDL.LU.64 R20, [R1+0xa80] ;  /* 0x000a800001147983 */ /* 0x000eb60000300a00 */
[----:B------:R-:W-:Y:S10]  /*1b6a0*/  @!UPT UIADD3 URZ, URZ, URZ, URZ ;  /* 0x0000003f3f3ff290 */ /* 0x000ff4000fffe03f */
[----:B------:R-:W-:Y:S01]  /*1b6b0*/  STL.64 [R1+0xd0], R24 ;  /* 0x0000d01801007387 */ /* 0x000fe20000100a00 */
[----:B------:R0:W-:Y:S03]  /*1b6c0*/  STL.64 [R1+0xd8], R26 ;  /* 0x0000d81a01007387 */ /* 0x0001e60000100a00 */
[----:B0-----:R-:W2:Y:S01]  /*1b6d0*/  LDL.LU.64 R26, [R1+0xa78] ;  /* 0x000a7800011a7983 */ /* 0x001ea20000300a00 */
[----:B------:R-:W-:Y:S02]  /*1b6e0*/  STL [R1+0x714], R13 ;  /* 0x0007140d01007387 */ /* 0x000fe40000100800 */
[----:B------:R-:W3:Y:S02]  /*1b6f0*/  LDL.LU R24, [R1+0x720] ;  /* 0x0007200001187983 */ /* 0x000ee40000300800 */
[----:B------:R-:W3:Y:S01]  /*1b700*/  LDL.LU R25, [R1+0x7b4] ;  /* 0x0007b40001197983 */ /* 0x000ee20000300800 */
[----:B--2---:R-:W-:Y:S01]  /*1b710*/  STL.64 [R1+0xa70], R26 ;  /* 0x000a701a01007387 */ /* 0x004fe20000100a00 */
[----:B---3--:R0:W-:Y:S03]  /*1b720*/  STL.64 [R1+0xa68], R24 ;  /* 0x000a681801007387 */ /* 0x0081e60000100a00 */
[----:B0-----:R-:W2:Y:S01]  /*1b730*/  LDL.LU R24, [R1+0x3b0] ;  /* 0x0003b00001187983 */ /* 0x001ea20000300800 */
[----:B------:R-:W2:Y:S02]  /*1b740*/  LDL.LU R25, [R1+0x3b4] ;  /* 0x0003b40001197983 */ /* 0x000ea40000300800 */
[----:B------:R-:W2:Y:S02]  /*1b750*/  LDL.LU R26, [R1+0x3b8] ;  /* 0x0003b800011a7983 */ /* 0x000ea40000300800 */
[----:B------:R-:W2:Y:S01]  /*1b760*/  LDL.LU R27, [R1+0x3bc] ;  /* 0x0003bc00011b7983 */ /* 0x000ea20000300800 */
[----:B------:R-:W3:Y:S01]  /*1b770*/  LDL.LU R28, [R1+0x854] ;  /* 0x00085400011c7983 */ /* 0x000ee20000300800 */
[----:B------:R-:W3:Y:S02]  /*1b780*/  LDL.LU R29, [R1+0x8c0] ;  /* 0x0008c000011d7983 */ /* 0x000ee40000300800 */
[----:B------:R-:W-:Y:S02]  /*1b790*/  STL [R1+0x844], R8 ;  /* 0x0008440801007387 */ /* 0x000fe40000100800 */
[----:B------:R-:W-:Y:S01]  /*1b7a0*/  STL [R1+0x7a0], R9 ;  /* 0x0007a00901007387 */ /* 0x000fe20000100800 */
[----:B------:R0:W-:Y:S01]  /*1b7b0*/  STL [R1+0x848], R4 ;  /* 0x0008480401007387 */ /* 0x0001e20000100800 */
[----:B------:R1:W-:Y:S02]  /*1b7c0*/  STL [R1+0x7a4], R5 ;  /* 0x0007a40501007387 */ /* 0x0003e40000100800 */
[----:B0-----:R-:W-:-:S02]  /*1b7d0*/  IMAD.MOV.U32 R4, RZ, RZ, R21 ;  /* 0x000000ffff047224 */ /* 0x001fc400078e0015 */
[----:B-1----:R-:W-:-:S04]  /*1b7e0*/  IMAD.MOV.U32 R5, RZ, RZ, R20 ;  /* 0x000000ffff057224 */ /* 0x002fc800078e0014 */
[----:B------:R-:W-:-:S04]  /*1b7f0*/  IMAD.WIDE R12, R3, 0x2, R4 ;  /* 0x00000002030c7825 */ /* 0x000fc800078e0204 */
[----:B----4-:R-:W-:Y:S02]  /*1b800*/  IMAD.MOV.U32 R4, RZ, RZ, R15 ;  /* 0x000000ffff047224 */ /* 0x010fe400078e000f */
[----:B------:R-:W-:Y:S01]  /*1b810*/  IMAD.MOV.U32 R5, RZ, RZ, R14 ;  /* 0x000000ffff057224 */ /* 0x000fe200078e000e */
[----:B--2---:R-:W-:Y:S01]  /*1b820*/  HMMA.16816.F32 R20, R16, R22, R24 ;  /* 0x000000161014723c */ /* 0x004fe20000001818 */
[----:B------:R-:W2:Y:S01]  /*1b830*/  LDL.LU.64 R26, [R1+0xa70] ;  /* 0x000a7000011a7983 */ /* 0x000ea20000300a00 */
[----:B------:R-:W4:Y:S11]  /*1b840*/  LDL.LU.64 R24, [R1+0xa68] ;  /* 0x000a680001187983 */ /* 0x000f360000300a00 */
[----:B------:R-:W-:Y:S10]  /*1b850*/  @!UPT UIADD3 URZ, URZ, URZ, URZ ;  /* 0x0000003f3f3ff290 */ /* 0x000ff4000fffe03f */
[----:B------:R-:W-:Y:S01]  /*1b860*/  STL.64 [R1+0x4c0], R20 ;  /* 0x0004c01401007387 */ /* 0x000fe20000100a00 */
[----:B------:R0:W-:Y:S03]  /*1b870*/  STL.64 [R1+0x4c8], R22 ;  /* 0x0004c81601007387 */ /* 0x0001e60000100a00 */
[----:B0-----:R-:W2:Y:S01]  /*1b880*/  LDL.LU.64 R22, [R1+0xa60] ;  /* 0x000a600001167983 */ /* 0x001ea20000300a00 */
[----:B------:R-:W2:Y:S02]  /*1b890*/  LDL.LU.64 R20, [R1+0xa58] ;  /* 0x000a580001147983 */ /* 0x000ea40000300a00 */
[----:B------:R-:W-:Y:S02]  /*1b8a0*/  STL [R1+0x7a8], R12 ;  /* 0x0007a80c01007387 */ /* 0x000fe40000100800 */
[----:B------:R-:W-:Y:S01]  /*1b8b0*/  STL [R1+0x718], R13 ;  /* 0x0007180d01007387 */ /* 0x000fe20000100800 */
[----:B------:R-:W2:Y:S01]  /*1b8c0*/  LDL.LU.64 R14, [R1+0x38] ;  /* 0x00003800010e7983 */ /* 0x000ea20000300a00 */
[----:B------:R-:W-:-:S05]  /*1b8d0*/  IMAD.WIDE R8, R3, 0x2, R4 ;  /* 0x0000000203087825 */ /* 0x000fca00078e0204 */
[----:B------:R-:W-:Y:S01]  /*1b8e0*/  STL [R1+0x84c], R8 ;  /* 0x00084c0801007387 */ /* 0x000fe20000100800 */
[----:B--2---:R-:W-:Y:S11]  /*1b8f0*/  HMMA.16816.F32 R20, R16, R14, R20 ;  /* 0x0000000e1014723c */ /* 0x004ff60000001814 */
[----:B------:R-:W-:Y:S11]  /*1b900*/  @!UPT UIADD3 URZ, URZ, URZ, URZ ;  /* 0x0000003f3f3ff290 */ /* 0x000ff6000fffe03f */
[----:B------:R-:W-:Y:S01]  /*1b910*/  @!UPT UIADD3 URZ, URZ, URZ, URZ ;  /* 0x0000003f3f3ff290 */ /* 0x000fe2000fffe03f */
[----:B------:R-:W-:Y:S01]  /*1b920*/  STL.64 [R1+0x4b0], R20 ;  /* 0x0004b01401007387 */ /* 0x000fe20000100a00 */
[----:B------:R0:W-:Y:S03]  /*1b930*/  STL.64 [R1+0x4b8], R22 ;  /* 0x0004b81601007387 */ /* 0x0001e60000100a00 */
[----:B0-----:R-:W2:Y:S01]  /*1b940*/  LDL.LU.64 R22, [R1+0xa50] ;  /* 0x000a500001167983 */ /* 0x001ea20000300a00 */
[----:B------:R-:W-:Y:S02]  /*1b950*/  IMAD.MOV.U32 R4, RZ, RZ, R2 ;  /* 0x000000ffff047224 */ /* 0x000fe400078e0002 */
[----:B------:R-:W-:Y:S02]  /*1b960*/  IMAD.MOV.U32 R5, RZ, RZ, R0 ;  /* 0x000000ffff057224 */ /* 0x000fe400078e0000 */
[----:B------:R-:W-:Y:S02]  /*1b970*/  IMAD.MOV.U32 R2, RZ, RZ, R14 ;  /* 0x000000ffff027224 */ /* 0x000fe400078e000e */
[----:B------:R-:W-:Y:S01]  /*1b980*/  IMAD.MOV.U32 R0, RZ, RZ, R15 ;  /* 0x000000ffff007224 */ /* 0x000fe200078e000f */
[----:B------:R-:W3:Y:S01]  /*1b990*/  LDL.LU R21, [R1+0xa48] ;  /* 0x000a480001157983 */ /* 0x000ee20000300800 */
[----:B------:R-:W-:-:S04]  /*1b9a0*/  IMAD.WIDE R4, R3, 0x2, R4 ;  /* 0x0000000203047825 */ /* 0x000fc800078e0204 */
[----:B------:R-:W-:Y:S01]  /*1b9b0*/  STL [R1+0x7ac], R9 ;  /* 0x0007ac0901007387 */ /* 0x000fe20000100800 */
[----:B------:R0:W-:Y:S01]  /*1b9c0*/  STL [R1+0x8bc], R4 ;  /* 0x0008bc0401007387 */ /* 0x0001e20000100800 */
[----:B------:R-:W-:Y:S03]  /*1b9d0*/  STL [R1+0x850], R5 ;  /* 0x0008500501007387 */ /* 0x000fe60000100800 */
[----:B--2---:R1:W2:Y:S01]  /*1b9e0*/  LDSM.16.MT88.4 R12, [R23+0x6180] ;  /* 0x00618000170c783b */ /* 0x0042a20000004200 */
[----:B0-----:R-:W-:Y:S02]  /*1b9f0*/  IMAD.MOV.U32 R4, RZ, RZ, R22 ;  /* 0x000000ffff047224 */ /* 0x001fe400078e0016 */
[----:B------:R-:W4:Y:S01]  /*1ba00*/  LDL.LU R22, [R1+0x7c0] ;  /* 0x0007c00001167983 */ /* 0x000f220000300800 */
[----:B-1----:R-:W4:Y:S04]  /*1ba10*/  LDL.LU R23, [R1+0x858] ;  /* 0x0008580001177983 */ /* 0x002f280000300800 */
[----:B--2---:R-:W-:Y:S01]  /*1ba20*/  STL.64 [R1+0xa08], R14 ;  /* 0x000a080e01007387 */ /* 0x004fe20000100a00 */
[----:B------:R0:W-:Y:S03]  /*1ba30*/  STL.64 [R1+0xa00], R12 ;  /* 0x000a000c01007387 */ /* 0x0001e60000100a00 */
[----:B0-----:R-:W2:Y:S01]  /*1ba40*/  LDL.LU R12, [R1+0x380] ;  /* 0x00038000010c7983 */ /* 0x001ea20000300800 */
[----:B------:R-:W2:Y:S02]  /*1ba50*/  LDL.LU R13, [R1+0x384] ;  /* 0x00038400010d7983 */ /* 0x000ea40000300800 */
[----:B------:R-:W2:Y:S02]  /*1ba60*/  LDL.LU R14, [R1+0x388] ;  /* 0x00038800010e7983 */ /* 0x000ea40000300800 */
[----:B------:R-:W2:Y:S02]  /*1ba70*/  LDL.LU R15, [R1+0x38c] ;  /* 0x00038c00010f7983 */ /* 0x000ea40000300800 */
[----:B---3--:R-:W-:-:S04]  /*1ba80*/  IMAD.MOV.U32 R5, RZ, RZ, R21 ;  /* 0x000000ffff057224 */ /* 0x008fc800078e0015 */
[----:B------:R-:W-:-:S04]  /*1ba90*/  IMAD.WIDE R20, R3, 0x2, R4 ;  /* 0x0000000203147825 */ /* 0x000fc800078e0204 */
[----:B------:R-:W-:Y:S02]  /*1baa0*/  IMAD.MOV.U32 R4, RZ, RZ, R29 ;  /* 0x000000ffff047224 */ /* 0x000fe400078e001d */
[----:B------:R-:W-:-:S04]  /*1bab0*/  IMAD.MOV.U32 R5, RZ, RZ, R28 ;  /* 0x000000ffff057224 */ /* 0x000fc800078e001c */
[----:B------:R-:W-:Y:S01]  /*1bac0*/  IMAD.WIDE R4, R3, 0x2, R4 ;  /* 0x0000000203047825 */ /* 0x000fe200078e0204 */
[----:B--2---:R-:W-:Y:S11]  /*1bad0*/  HMMA.16816.F32 R12, R16, R26, R12 ;  /* 0x0000001a100c723c */ /* 0x004ff6000000180c */
[----:B------:R-:W-:Y:S11]  /*1bae0*/  @!UPT UIADD3 URZ, URZ, URZ, URZ ;  /* 0x0000003f3f3ff290 */ /* 0x000ff6000fffe03f */
[----:B------:R-:W-:Y:S01]  /*1baf0*/  @!UPT UIADD3 URZ, URZ, URZ, URZ ;  /* 0x0000003f3f3ff290 */ /* 0x000fe2000fffe03f */
[----:B------:R-:W-:Y:S01]  /*1bb00*/  STL.64 [R1+0x4a0], R12 ;  /* 0x0004a00c01007387 */ /* 0x000fe20000100a00 */
[----:B------:R-:W-:Y:S02]  /*1bb10*/  STL.64 [R1+0x4a8], R14 ;  /* 0x0004a80e01007387 */ /* 0x000fe40000100a00 */
[----:B------:R0:W-:Y:S02]  /*1bb20*/  STL.64 [R1+0xa30], R6 ;  /* 0x000a300601007387 */ /* 0x0001e40000100a00 */
[----:B------:R-:W-:Y:S01]  /*1bb30*/  STL.64 [R1+0xa28], R4 ;  /* 0x000a280401007387 */ /* 0x000fe20000100a00 */
[----:B0-----:R-:W2:Y:S01]  /*1bb40*/  LDL.LU.64 R6, [R1+0x18] ;  /* 0x0000180001067983 */ /* 0x001ea20000300a00 */
[----:B------:R0:W-:Y:S02]  /*1bb50*/  STL [R1+0x7b0], R20 ;  /* 0x0007b01401007387 */ /* 0x0001e40000100800 */
[----:B------:R1:W-:Y:S01]  /*1bb60*/  STL [R1+0x71c], R21 ;  /* 0x00071c1501007387 */ /* 0x0003e20000100800 */
[----:B0-----:R-:W3:Y:S01]  /*1bb70*/  LDL.LU R20, [R1+0x728] ;  /* 0x0007280001147983 */ /* 0x001ee20000300800 */
[----:B-1----:R-:W3:Y:S02]  /*1bb80*/  LDL.LU R21, [R1+0x7bc] ;  /* 0x0007bc0001157983 */ /* 0x002ee40000300800 */
[----:B----4-:R-:W-:-:S02]  /*1bb90*/  IMAD.MOV.U32 R8, RZ, RZ, R25 ;  /* 0x000000ffff087224 */ /* 0x010fc400078e0019 */
[----:B------:R-:W-:Y:S01]  /*1bba0*/  IMAD.MOV.U32 R9, RZ, RZ, R24 ;  /* 0x000000ffff097224 */ /* 0x000fe200078e0018 */
[----:B------:R-:W-:Y:S03]  /*1bbb0*/  STL.64 [R1+0xa40], R22 ;  /* 0x000a401601007387 */ /* 0x000fe60000100a00 */
[----:B------:R-:W-:Y:S01]  /*1bbc0*/  IMAD.WIDE R8, R3, 0x2, R8 ;  /* 0x0000000203087825 */ /* 0x000fe200078e0208 */
[----:B---3--:R0:W-:Y:S04]  /*1bbd0*/  STL.64 [R1+0xa38], R20 ;  /* 0x000a381401007387 */ /* 0x0081e80000100a00 */
[----:B0-----:R-:W3:Y:S01]  /*1bbe0*/  LDL.LU R20, [R1+0x370] ;  /* 0x0003700001147983 */ /* 0x001ee20000300800 */
[----:B------:R-:W3:Y:S02]  /*1bbf0*/  LDL.LU R21, [R1+0x374] ;  /* 0x0003740001157983 */ /* 0x000ee40000300800 */
[----:B------:R-:W3:Y:S02]  /*1bc00*/  LDL.LU R22, [R1+0x378] ;  /* 0x0003780001167983 */ /* 0x000ee40000300800 */
[----:B------:R-:W3:Y:S01]  /*1bc10*/  LDL.LU R23, [R1+0x37c] ;  /* 0x00037c0001177983 */ /* 0x000ee20000300800 */
[----:B------:R0:W-:Y:S01]  /*1bc20*/  STL [R1+0x7b4], R8 ;  /* 0x0007b40801007387 */ /* 0x0001e20000100800 */
[----:B------:R1:W-:Y:S03]  /*1bc30*/  STL [R1+0x720], R9 ;  /* 0x0007200901007387 */ /* 0x0003e60000100800 */
[----:B0-----:R-:W4:Y:S01]  /*1bc40*/  LDL.LU R8, [R1+0x724] ;  /* 0x0007240001087983 */ /* 0x001f220000300800 */
[----:B-1----:R-:W4:Y:S02]  /*1bc50*/  LDL.LU R9, [R1+0x7b8] ;  /* 0x0007b80001097983 */ /* 0x002f240000300800 */
[----:B------:R-:W4:Y:S02]  /*1bc60*/  LDL.LU R12, [R1+0x340] ;  /* 0x00034000010c7983 */ /* 0x000f240000300800 */
[----:B------:R-:W4:Y:S01]  /*1bc70*/  LDL.LU R13, [R1+0x344] ;  /* 0x00034400010d7983 */ /* 0x000f220000300800 */
[----:B------:R-:W4:Y:S01]  /*1bc80*/  LDL.LU R14, [R1+0x348] ;  /* 0x00034800010e7983 */ /* 0x000f220000300800 */
[----:B------:R-:W4:Y:S02]  /*1bc90*/  LDL.LU R15, [R1+0x34c] ;  /* 0x00034c00010f7983 */ /* 0x000f240000300800 */
[----:B--2---:R-:W-:-:S02]  /*1bca0*/  IMAD.MOV.U32 R29, RZ, RZ, R6 ;  /* 0x000000ffff1d7224 */ /* 0x004fc400078e0006 */
[----:B------:R-:W-:Y:S01]  /*1bcb0*/  IMAD.MOV.U32 R28, RZ, RZ, R7 ;  /* 0x000000ffff1c7224 */ /* 0x000fe200078e0007 */
[C---:B---3--:R-:W-:Y:S01]  /*1bcc0*/  HMMA.16816.F32 R20, R16.reuse, R6, R20 ;  /* 0x000000061014723c */ /* 0x048fe20000001814 */
[----:B----4-:R-:W-:Y:S01]  /*1bcd0*/  STL.64 [R1+0xa20], R14 ;  /* 0x000a200e01007387 */ /* 0x010fe20000100a00 */
[----:B------:R0:W-:Y:S03]  /*1bce0*/  STL.64 [R1+0xa18], R12 ;  /* 0x000a180c01007387 */ /* 0x0001e60000100a00 */
[----:B0-----:R-:W2:Y:S01]  /*1bcf0*/  LDL.LU R12, [R1+0x350] ;  /* 0x00035000010c7983 */ /* 0x001ea20000300800 */
[----:B------:R-:W2:Y:S02]  /*1bd00*/  LDL.LU R13, [R1+0x354] ;  /* 0x00035400010d7983 */ /* 0x000ea40000300800 */
[----:B------:R-:W2:Y:S02]  /*1bd10*/  LDL.LU R14, [R1+0x358] ;  /* 0x00035800010e7983 */ /* 0x000ea40000300800 */
[----:B------:R-:W2:Y:S01]  /*1bd20*/  LDL.LU R15, [R1+0x35c] ;  /* 0x00035c00010f7983 */ /* 0x000ea20000300800 */
[----:B------:R-:W3:Y:S01]  /*1bd30*/  LDL.LU R24, [R1+0x860] ;  /* 0x0008600001187983 */ /* 0x000ee20000300800 */
[----:B------:R-:W4:Y:S11]  /*1bd40*/  LDL.LU R25, [R1+0x8c4] ;  /* 0x0008c40001197983 */ /* 0x000f360000300800 */
[----:B------:R-:W-:Y:S02]  /*1bd50*/  STL.64 [R1+0x490], R20 ;  /* 0x0004901401007387 */ /* 0x000fe40000100a00 */
[----:B------:R0:W-:Y:S02]  /*1bd60*/  STL.64 [R1+0x498], R22 ;  /* 0x0004981601007387 */ /* 0x0001e40000100a00 */
[----:B0-----:R-:W3:Y:S01]  /*1bd70*/  LDL.LU.64 R22, [R1+0xa40] ;  /* 0x000a400001167983 */ /* 0x001ee20000300a00 */
[----:B------:R-:W3:Y:S02]  /*1bd80*/  LDL.LU.64 R20, [R1+0xa38] ;  /* 0x000a380001147983 */ /* 0x000ee40000300a00 */
[----:B------:R-:W3:Y:S02]  /*1bd90*/  LDL.LU.64 R6, [R1+0xa30] ;  /* 0x000a300001067983 */ /* 0x000ee40000300a00 */
[----:B------:R-:W3:Y:S01]  /*1bda0*/  LDL.LU.64 R4, [R1+0xa28] ;  /* 0x000a280001047983 */ /* 0x000ee20000300a00 */
[----:B--2---:R-:W-:Y:S01]  /*1bdb0*/  HMMA.16816.F32 R12, R16, R10, R12 ;  /* 0x0000000a100c723c */ /* 0x004fe2000000180c */
[----:B---3--:R0:W-:Y:S01]  /*1bdc0*/  STL [R1+0x8c0], R4 ;  /* 0x0008c00401007387 */ /* 0x0081e20000100800 */
[----:B------:R1:W-:Y:S11]  /*1bdd0*/  STL [R1+0x854], R5 ;  /* 0x0008540501007387 */ /* 0x0003f60000100800 */
[----:B------:R-:W-:Y:S10]  /*1bde0*/  @!UPT UIADD3 URZ, URZ, URZ, URZ ;  /* 0x0000003f3f3ff290 */ /* 0x000ff4000fffe03f */
[----:B------:R-:W-:Y:S01]  /*1bdf0*/  STL.64 [R1+0x480], R12 ;  /* 0x0004800c01007387 */ /* 0x000fe20000100a00 */
[----:B------:R2:W-:Y:S02]  /*1be00*/  STL.64 [R1+0x488], R14 ;  /* 0x0004880e01007387 */ /* 0x0005e40000100a00 */
[----:B0-----:R-:W-:Y:S02]  /*1be10*/  IMAD.MOV.U32 R4, RZ, RZ, R9 ;  /* 0x000000ffff047224 */ /* 0x001fe400078e0009 */
[----:B-1----:R-:W-:Y:S02]  /*1be20*/  IMAD.MOV.U32 R5, RZ, RZ, R8 ;  /* 0x000000ffff057224 */ /* 0x002fe400078e0008 */
[----:B------:R-:W-:Y:S02]  /*1be30*/  IMAD.MOV.U32 R8, RZ, RZ, R21 ;  /* 0x000000ffff087224 */ /* 0x000fe400078e0015 */
[----:B------:R-:W-:Y:S02]  /*1be40*/  IMAD.MOV.U32 R9, RZ, RZ, R20 ;  /* 0x000000ffff097224 */ /* 0x000fe400078e0014 */
[----:B------:R-:W-:Y:S01]  /*1be50*/  IMAD.WIDE R20, R3, 0x2, R4 ;  /* 0x0000000203147825 */ /* 0x000fe200078e0204 */
[----:B--2---:R-:W2:Y:S03]  /*1be60*/  LDL.LU.64 R14, [R1+0xa20] ;  /* 0x000a2000010e7983 */ /* 0x004ea60000300a00 */
[----:B------:R-:W2:Y:S02]  /*1be70*/  LDL.LU.64 R12, [R1+0xa18] ;  /* 0x000a1800010c7983 */ /* 0x000ea40000300a00 */
[----:B------:R-:W-:-:S02]  /*1be80*/  IMAD.MOV.U32 R5, RZ, RZ, R22 ;  /* 0x000000ffff057224 */ /* 0x000fc400078e0016 */
[----:B------:R-:W-:Y:S01]  /*1be90*/  IMAD.MOV.U32 R4, RZ, RZ, R23 ;  /* 0x000000ffff047224 */ /* 0x000fe200078e0017 */
[----:B------:R0:W-:Y:S01]  /*1bea0*/  STL [R1+0x7b8], R20 ;  /* 0x0007b81401007387 */ /* 0x0001e20000100800 */
[----:B------:R-:W3:Y:S02]  /*1beb0*/  LDL.LU R22, [R1+0x868] ;  /* 0x0008680001167983 */ /* 0x000ee40000300800 */
[----:B------:R-:W3:Y:S02]  /*1bec0*/  LDL.LU R23, [R1+0x8c8] ;  /* 0x0008c80001177983 */ /* 0x000ee40000300800 */
[----:B------:R1:W-:Y:S01]  /*1bed0*/  STL [R1+0x724], R21 ;  /* 0x0007241501007387 */ /* 0x0003e20000100800 */
[----:B0-----:R-:W2:Y:S01]  /*1bee0*/  LDL.LU R20, [R1+0x7d0] ;  /* 0x0007d00001147983 */ /* 0x001ea20000300800 */
[----:B-1----:R-:W2:Y:S02]  /*1bef0*/  LDL.LU R21, [R1+0x864] ;  /* 0x0008640001157983 */ /* 0x002ea40000300800 */
[----:B------:R-:W-:Y:S01]  /*1bf00*/  IMAD.WIDE R8, R3, 0x2, R8 ;  /* 0x0000000203087825 */ /* 0x000fe200078e0208 */
[----:B---3--:R0:W-:Y:S04]  /*1bf10*/  STL.64 [R1+0x9e8], R22 ;  /* 0x0009e81601007387 */ /* 0x0081e80000100a00 */
[----:B--2---:R1:W-:Y:S01]  /*1bf20*/  STL.64 [R1+0x9e0], R20 ;  /* 0x0009e01401007387 */ /* 0x0043e20000100a00 */
[----:B0-----:R-:W-:-:S02]  /*1bf30*/  IMAD.MOV.U32 R22, RZ, RZ, R6 ;  /* 0x000000ffff167224 */ /* 0x001fc400078e0006 */
[----:B------:R-:W-:Y:S01]  /*1bf40*/  IMAD.MOV.U32 R23, RZ, RZ, R7 ;  /* 0x000000ffff177224 */ /* 0x000fe200078e0007 */
[----:B-1----:R-:W2:Y:S01]  /*1bf50*/  LDL.LU R20, [R1+0x7c8] ;  /* 0x0007c80001147983 */ /* 0x002ea20000300800 */
[----:B------:R-:W3:Y:S02]  /*1bf60*/  LDL.LU R21, [R1+0x85c] ;  /* 0x00085c0001157983 */ /* 0x000ee40000300800 */
[----:B------:R-:W2:Y:S02]  /*1bf70*/  LDL.LU R6, [R1+0xa14] ;  /* 0x000a140001067983 */ /* 0x000ea40000300800 */
[----:B------:R-:W2:Y:S01]  /*1bf80*/  LDL.LU R7, [R1+0xa10] ;  /* 0x000a100001077983 */ /* 0x000ea20000300800 */
[----:B------:R0:W-:Y:S01]  /*1bf90*/  STL [R1+0x7bc], R8 ;  /* 0x0007bc0801007387 */ /* 0x0001e20000100800 */
[----:B------:R1:W-:Y:S03]  /*1bfa0*/  STL [R1+0x728], R9 ;  /* 0x0007280901007387 */ /* 0x0003e60000100800 */
[----:B0-----:R-:W3:Y:S01]  /*1bfb0*/  LDL.LU R8, [R1+0x72c] ;  /* 0x00072c0001087983 */ /* 0x001ee20000300800 */
[----:B-1----:R-:W4:Y:S02]  /*1bfc0*/  LDL.LU R9, [R1+0x7c4] ;  /* 0x0007c40001097983 */ /* 0x002f240000300800 */
[----:B------:R-:W-:-:S05]  /*1bfd0*/  IMAD.WIDE R4, R3, 0x2, R4 ;  /* 0x0000000203047825 */ /* 0x000fca00078e0204 */
[----:B------:R-:W-:Y:S01]  /*1bfe0*/  STL [R1+0x858], R4 ;  /* 0x0008580401007387 */ /* 0x000fe20000100800 */
[----:B------:R3:W-:Y:S01]  /*1bff0*/  STL [R1+0x7c0], R5 ;  /* 0x0007c00501007387 */ /* 0x0007e20000100800 */
[----:B--2---:R-:W-:Y:S02]  /*1c000*/  HMMA.16816.F32 R16, R16, R6, R12 ;  /* 0x000000061010723c */ /* 0x004fe4000000180c */
[----:B------:R-:W2:Y:S01]  /*1c010*/  LDL.LU.64 R14, [R1+0xa08] ;  /* 0x000a0800010e7983 */ /* 0x000ea20000300a00 */
[----:B------:R-:W2:Y:S02]  /*1c020*/  LDL.LU.64 R12, [R1+0xa00] ;  /* 0x000a0000010c7983 */ /* 0x000ea40000300a00 */
[----:B---3--:R-:W-:Y:S02]  /*1c030*/  IMAD.MOV.U32 R5, RZ, RZ, R8 ;  /* 0x000000ffff057224 */ /* 0x008fe400078e0008 */
[----:B----4-:R-:W-:Y:S11]  /*1c040*/  IMAD.MOV.U32 R4, RZ, RZ, R9 ;  /* 0x000000ffff047224 */ /* 0x010ff600078e0009 */
[----:B------:R-:W-:Y:S05]  /*1c050*/  @!UPT UIADD3 URZ, URZ, URZ, URZ ;  /* 0x0000003f3f3ff290 */ /* 0x000fea000fffe03f */
[----:B------:R0:W-:Y:S01]  /*1c060*/  STL.64 [R1+0x470], R16 ;  /* 0x0004701001007387 */ /* 0x0001e20000100a00 */
[----:B------:R1:W-:Y:S02]  /*1c070*/  STL.64 [R1+0x478], R18 ;  /* 0x0004781201007387 */ /* 0x0003e40000100a00 */
[----:B0-----:R-:W-:-:S04]  /*1c080*/  IMAD.WIDE R16, R3, 0x2, R4 ;  /* 0x0000000203107825 */ /* 0x001fc800078e0204 */
[----:B------:R-:W-:Y:S02]  /*1c090*/  IMAD.MOV.U32 R4, RZ, RZ, R21 ;  /* 0x000000ffff047224 */ /* 0x000fe400078e0015 */
[----:B------:R-:W-:Y:S01]  /*1c0a0*/  IMAD.MOV.U32 R5, RZ, RZ, R20 ;  /* 0x000000ffff057224 */ /* 0x000fe200078e0014 */
[----:B-1----:R-:W3:Y:S01]  /*1c0b0*/  LDL.LU R19, [R1+0x7cc] ;  /* 0x0007cc0001137983 */ /* 0x002ee20000300800 */
[----:B------:R-:W-:Y:S02]  /*1c0c0*/  STL [R1+0x7c4], R16 ;  /* 0x0007c41001007387 */ /* 0x000fe40000100800 */
[----:B------:R-:W-:Y:S01]  /*1c0d0*/  IMAD.WIDE R8, R3, 0x2, R4 ;  /* 0x0000000203087825 */ /* 0x000fe200078e0204 */
[----:B------:R0:W-:Y:S04]  /*1c0e0*/  STL [R1+0x72c], R17 ;  /* 0x00072c1101007387 */ /* 0x0001e80000100800 */
[----:B0-----:R-:W4:Y:S01]  /*1c0f0*/  LDL.LU R17, [R1+0x730] ;  /* 0x0007300001117983 */ /* 0x001f220000300800 */
[----:B------:R-:W-:Y:S02]  /*1c100*/  STL [R1+0x85c], R8 ;  /* 0x00085c0801007387 */ /* 0x000fe40000100800 */
[----:B------:R-:W3:Y:S02]  /*1c110*/  LDL.LU R18, [R1+0x86c] ;  /* 0x00086c0001127983 */ /* 0x000ee40000300800 */
[----:B------:R-:W-:-:S02]  /*1c120*/  IMAD.MOV.U32 R5, RZ, RZ, R24 ;  /* 0x000000ffff057224 */ /* 0x000fc400078e0018 */
[----:B------:R-:W-:Y:S01]  /*1c130*/  IMAD.MOV.U32 R4, RZ, RZ, R25 ;  /* 0x000000ffff047224 */ /* 0x000fe200078e0019 */
[----:B---3--:R-:W-:Y:S01]  /*1c140*/  STL.64 [R1+0x9f8], R18 ;  /* 0x0009f81201007387 */ /* 0x008fe20000100a00 */
[----:B----4-:R0:W-:Y:S02]  /*1c150*/  STL [R1+0x9f0], R17 ;  /* 0x0009f01101007387 */ /* 0x0101e40000100800 */
[----:B------:R-:W2:Y:S01]  /*1c160*/  LDL.LU R16, [R1+0x320] ;  /* 0x0003200001107983 */ /* 0x000ea20000300800 */
[----:B0-----:R-:W2:Y:S01]  /*1c170*/  LDL.LU R17, [R1+0x324] ;  /* 0x0003240001117983 */ /* 0x001ea20000300800 */
[----:B------:R-:W2:Y:S02]  /*1c180*/  LDL.LU R18, [R1+0x328] ;  /* 0x0003280001127983 */ /* 0x000ea40000300800 */
[----:B------:R-:W2:Y:S02]  /*1c190*/  LDL.LU R19, [R1+0x32c] ;  /* 0x00032c0001137983 */ /* 0x000ea40000300800 */
[----:B------:R-:W3:Y:S01]  /*1c1a0*/  LDL.LU R24, [R1+0x870] ;  /* 0x0008700001187983 */ /* 0x000ee20000300800 */
[----:B------:R-:W3:Y:S01]  /*1c1b0*/  LDL.LU R25, [R1+0x8cc] ;  /* 0x0008cc0001197983 */ /* 0x000ee20000300800 */
[----:B------:R-:W-:-:S04]  /*1c1c0*/  IMAD.WIDE R4, R3, 0x2, R4 ;  /* 0x0000000203047825 */ /* 0x000fc800078e0204 */
[----:B------:R0:W-:Y:S01]  /*1c1d0*/  STL.64 [R1+0x9c8], R26 ;  /* 0x0009c81a01007387 */ /* 0x0001e20000100a00 */
[----:B--2---:R-:W-:Y:S01]  /*1c1e0*/  HMMA.16816.F32 R20, R12, R22, R16 ;  /* 0x000000160c14723c */ /* 0x004fe20000001810 */
[----:B---3--:R-:W-:Y:S01]  /*1c1f0*/  STL.64 [R1+0x9c0], R24 ;  /* 0x0009c01801007387 */ /* 0x008fe20000100a00 */
[----:B0-----:R-:W2:Y:S02]  /*1c200*/  LDL.LU R26, [R1+0x58] ;  /* 0x00005800011a7983 */ /* 0x001ea40000300800 */
[----:B------:R-:W2:Y:S02]  /*1c210*/  LDL.LU R27, [R1+0x5c] ;  /* 0x00005c00011b7983 */ /* 0x000ea40000300800 */
[----:B------:R-:W-:Y:S01]  /*1c220*/  STL [R1+0x7c8], R9 ;  /* 0x0007c80901007387 */ /* 0x000fe20000100800 */
[----:B------:R-:W-:Y:S01]  /*1c230*/  STL [R1+0x8c4], R4 ;  /* 0x0008c40401007387 */ /* 0x000fe20000100800 */
[----:B------:R-:W-:Y:S02]  /*1c240*/  STL [R1+0x860], R5 ;  /* 0x0008600501007387 */ /* 0x000fe40000100800 */
[----:B------:R-:W3:Y:S02]  /*1c250*/  LDL.LU.64 R18, [R1+0x9f8] ;  /* 0x0009f80001127983 */ /* 0x000ee40000300a00 */
[----:B------:R-:W4:Y:S11]  /*1c260*/  LDL.LU R17, [R1+0x9f0] ;  /* 0x0009f00001117983 */ /* 0x000f360000300800 */
[----:B------:R-:W-:Y:S01]  /*1c270*/  STL.64 [R1+0x430], R20 ;  /* 0x0004301401007387 */ /* 0x000fe20000100a00 */
[----:B------:R0:W-:Y:S03]  /*1c280*/  STL.64 [R1+0x438], R22 ;  /* 0x0004381601007387 */ /* 0x0001e60000100a00 */
[----:B0-----:R-:W2:Y:S01]  /*1c290*/  LDL.LU.64 R22, [R1+0x9e8] ;  /* 0x0009e80001167983 */ /* 0x001ea20000300a00 */
[----:B------:R-:W2:Y:S02]  /*1c2a0*/  LDL.LU.64 R20, [R1+0x9e0] ;  /* 0x0009e00001147983 */ /* 0x000ea40000300a00 */
[----:B---3--:R-:W-:-:S02]  /*1c2b0*/  IMAD.MOV.U32 R4, RZ, RZ, R19 ;  /* 0x000000ffff047224 */ /* 0x008fc400078e0013 */
[----:B----4-:R-:W-:-:S04]  /*1c2c0*/  IMAD.MOV.U32 R5, RZ, RZ, R17 ;  /* 0x000000ffff057224 */ /* 0x010fc800078e0011 */
[----:B------:R-:W-:-:S05]  /*1c2d0*/  IMAD.WIDE R16, R3, 0x2, R4 ;  /* 0x0000000203107825 */ /* 0x000fca00078e0204 */
[----:B------:R-:W-:Y:S01]  /*1c2e0*/  STL [R1+0x7cc], R16 ;  /* 0x0007cc1001007387 */ /* 0x000fe20000100800 */
[----:B------:R-:W3:Y:S02]  /*1c2f0*/  LDL.LU R19, [R1+0x7dc] ;  /* 0x0007dc0001137983 */ /* 0x000ee40000300800 */
[----:B--2---:R-:W-:Y:S02]  /*1c300*/  IMAD.MOV.U32 R4, RZ, RZ, R21 ;  /* 0x000000ffff047224 */ /* 0x004fe400078e0015 */
[----:B------:R-:W-:Y:S02]  /*1c310*/  IMAD.MOV.U32 R5, RZ, RZ, R20 ;  /* 0x000000ffff057224 */ /* 0x000fe400078e0014 */
[----:B------:R-:W2:Y:S01]  /*1c320*/  LDL.LU R20, [R1+0x7e0] ;  /* 0x0007e00001147983 */ /* 0x000ea20000300800 */
[----:B------:R-:W2:Y:S02]  /*1c330*/  LDL.LU R21, [R1+0x874] ;  /* 0x0008740001157983 */ /* 0x000ea40000300800 */
[----:B------:R-:W-:-:S04]  /*1c340*/  IMAD.WIDE R8, R3, 0x2, R4 ;  /* 0x0000000203087825 */ /* 0x000fc800078e0204 */
[----:B------:R-:W-:Y:S02]  /*1c350*/  IMAD.MOV.U32 R5, RZ, RZ, R22 ;  /* 0x000000ffff057224 */ /* 0x000fe400078e0016 */
[----:B------:R-:W-:Y:S01]  /*1c360*/  IMAD.MOV.U32 R4, RZ, RZ, R23 ;  /* 0x000000ffff047224 */ /* 0x000fe200078e0017 */
[----:B------:R-:W4:Y:S01]  /*1c370*/  LDL.LU R22, [R1+0x878] ;  /* 0x0008780001167983 */ /* 0x000f220000300800 */
[----:B------:R-:W4:Y:S03]  /*1c380*/  LDL.LU R23, [R1+0x8d0] ;  /* 0x0008d00001177983 */ /* 0x000f260000300800 */
[----:B----4-:R-:W-:Y:S01]  /*1c390*/  STL.64 [R1+0x9a8], R22 ;  /* 0x0009a81601007387 */ /* 0x010fe20000100a00 */
[----:B--2---:R0:W-:Y:S03]  /*1c3a0*/  STL.64 [R1+0x9a0], R20 ;  /* 0x0009a01401007387 */ /* 0x0041e60000100a00 */
[----:B0-----:R-:W2:Y:S01]  /*1c3b0*/  LDL.LU R20, [R1+0x7d4] ;  /* 0x0007d40001147983 */ /* 0x001ea20000300800 */
[----:B------:R-:W2:Y:S02]  /*1c3c0*/  LDL.LU R21, [R1+0x7d8] ;  /* 0x0007d80001157983 */ /* 0x000ea40000300800 */
[----:B------:R-:W4:Y:S02]  /*1c3d0*/  LDL.LU R22, [R1+0x48] ;  /* 0x0000480001167983 */ /* 0x000f240000300800 */
[----:B------:R-:W4:Y:S02]  /*1c3e0*/  LDL.LU R23, [R1+0x4c] ;  /* 0x00004c0001177983 */ /* 0x000f240000300800 */
[----:B------:R-:W-:Y:S01]  /*1c3f0*/  IMAD.WIDE R4, R3, 0x2, R4 ;  /* 0x0000000203047825 */ /* 0x000fe200078e0204 */
[----:B----4-:R-:W-:Y:S03]  /*1c400*/  STL.64 [R1+0x9d8], R22 ;  /* 0x0009d81601007387 */ /* 0x010fe60000100a00 */
[----:B--2---:R0:W-:Y:S02]  /*1c410*/  STL.64 [R1+0x9d0], R20 ;  /* 0x0009d01401007387 */ /* 0x0041e40000100a00 */
[----:B0-----:R-:W2:Y:S01]  /*1c420*/  LDL.LU R20, [R1+0x310] ;  /* 0x0003100001147983 */ /* 0x001ea20000300800 */
[----:B------:R-:W2:Y:S02]  /*1c430*/  LDL.LU R21, [R1+0x314] ;  /* 0x0003140001157983 */ /* 0x000ea40000300800 */
[----:B------:R-:W2:Y:S02]  /*1c440*/  LDL.LU R22, [R1+0x318] ;  /* 0x0003180001167983 */ /* 0x000ea40000300800 */
[----:B------:R-:W2:Y:S01]  /*1c450*/  LDL.LU R23, [R1+0x31c] ;  /* 0x00031c0001177983 */ /* 0x000ea20000300800 */
[----:B------:R0:W-:Y:S04]  /*1c460*/  STL [R1+0x730], R17 ;  /* 0x0007301101007387 */ /* 0x0001e80000100800 */
[----:B0-----:R-:W4:Y:S01]  /*1c470*/  LDL.LU R17, [R1+0x734] ;  /* 0x0007340001117983 */ /* 0x001f220000300800 */
[----:B------:R-:W-:Y:S02]  /*1c480*/  STL [R1+0x864], R8 ;  /* 0x0008640801007387 */ /* 0x000fe40000100800 */
[----:B------:R-:W-:Y:S02]  /*1c490*/  STL [R1+0x7d0], R9 ;  /* 0x0007d00901007387 */ /* 0x000fe40000100800 */
[----:B------:R-:W-:Y:S01]  /*1c4a0*/  STL [R1+0x8c8], R4 ;  /* 0x0008c80401007387 */ /* 0x000fe20000100800 */
[----:B------:R-:W-:Y:S01]  /*1c4b0*/  STL [R1+0x868], R5 ;  /* 0x0008680501007387 */ /* 0x000fe20000100800 */
[----:B--2---:R-:W-:Y:S03]  /*1c4c0*/  HMMA.16816.F32 R24, R12, R26, R20 ;  /* 0x0000001a0c18723c */ /* 0x004fe60000001814 */
[----:B------:R-:W2:Y:S01]  /*1c4d0*/  LDL.LU.64 R22, [R1+0x9d8] ;  /* 0x0009d80001167983 */ /* 0x000ea20000300a00 */
[----:B------:R-:W2:Y:S11]  /*1c4e0*/  LDL.LU.64 R20, [R1+0x9d0] ;  /* 0x0009d00001147983 */ /* 0x000eb60000300a00 */
[----:B------:R-:W-:Y:S08]  /*1c4f0*/  @!UPT UIADD3 URZ, URZ, URZ, URZ ;  /* 0x0000003f3f3ff290 */ /* 0x000ff0000fffe03f */
[----:B------:R-:W-:Y:S01]  /*1c500*/  STL.64 [R1+0x460], R24 ;  /* 0x0004601801007387 */ /* 0x000fe20000100a00 */
[----:B------:R0:W-:Y:S03]  /*1c510*/  STL.64 [R1+0x468], R26 ;  /* 0x0004681a01007387 */ /* 0x0001e60000100a00 */
[----:B0-----:R-:W3:Y:S01]  /*1c520*/  LDL.LU.64 R26, [R1+0x9c8] ;  /* 0x0009c800011a7983 */ /* 0x001ee20000300a00 */
[----:B------:R-:W3:Y:S02]  /*1c530*/  LDL.LU.64 R24, [R1+0x9c0] ;  /* 0x0009c00001187983 */ /* 0x000ee40000300a00 */
[----:B----4-:R-:W-:Y:S02]  /*1c540*/  IMAD.MOV.U32 R5, RZ, RZ, R17 ;  /* 0x000000ffff057224 */ /* 0x010fe400078e0011 */
[----:B--2---:R-:W-:-:S04]  /*1c550*/  IMAD.MOV.U32 R4, RZ, RZ, R20 ;  /* 0x000000ffff047224 */ /* 0x004fc800078e0014 */
[----:B------:R-:W-:-:S04]  /*1c560*/  IMAD.WIDE R16, R3, 0x2, R4 ;  /* 0x0000000203107825 */ /* 0x000fc800078e0204 */
[----:B------:R-:W-:Y:S02]  /*1c570*/  IMAD.MOV.U32 R4, RZ, RZ, R18 ;  /* 0x000000ffff047224 */ /* 0x000fe400078e0012 */
[----:B------:R-:W-:-:S04]  /*1c580*/  IMAD.MOV.U32 R5, RZ, RZ, R21 ;  /* 0x000000ffff057224 */ /* 0x000fc800078e0015 */
[----:B------:R-:W-:Y:S01]  /*1c590*/  IMAD.WIDE R4, R3, 0x2, R4 ;  /* 0x0000000203047825 */ /* 0x000fe200078e0204 */
[----:B------:R-:W-:Y:S03]  /*1c5a0*/  STL [R1+0x7d4], R16 ;  /* 0x0007d41001007387 */ /* 0x000fe60000100800 */
[----:B------:R0:W-:Y:S02]  /*1c5b0*/  STL [R1+0x734], R17 ;  /* 0x0007341101007387 */ /* 0x0001e40000100800 */
[----:B0-----:R-:W2:Y:S01]  /*1c5c0*/  LDL.LU R17, [R1+0x738] ;  /* 0x0007380001117983 */ /* 0x001ea20000300800 */
[----:B------:R0:W-:Y:S02]  /*1c5d0*/  STL [R1+0x86c], R4 ;  /* 0x00086c0401007387 */ /* 0x0001e40000100800 */
[----:B------:R1:W-:Y:S02]  /*1c5e0*/  STL [R1+0x7d8], R5 ;  /* 0x0007d80501007387 */ /* 0x0003e40000100800 */
[----:B------:R4:W-:Y:S01]  /*1c5f0*/  STL.64 [R1+0x9b0], R6 ;  /* 0x0009b00601007387 */ /* 0x0009e20000100a00 */
[----:B0-----:R-:W2:Y:S01]  /*1c600*/  LDL.LU R4, [R1+0x300] ;  /* 0x0003000001047983 */ /* 0x001ea20000300800 */
[----:B-1----:R-:W2:Y:S02]  /*1c610*/  LDL.LU R5, [R1+0x304] ;  /* 0x0003040001057983 */ /* 0x002ea40000300800 */
[----:B----4-:R-:W2:Y:S02]  /*1c620*/  LDL.LU R6, [R1+0x308] ;  /* 0x0003080001067983 */ /* 0x010ea40000300800 */
[----:B------:R-:W2:Y:S02]  /*1c630*/  LDL.LU R7, [R1+0x30c] ;  /* 0x00030c0001077983 */ /* 0x000ea40000300800 */
[----:B---3--:R-:W-:-:S02]  /*1c640*/  IMAD.MOV.U32 R8, RZ, RZ, R25 ;  /* 0x000000ffff087224 */ /* 0x008fc400078e0019 */
[----:B------:R-:W-:-:S04]  /*1c650*/  IMAD.MOV.U32 R9, RZ, RZ, R24 ;  /* 0x000000ffff097224 */ /* 0x000fc800078e0018 */
[----:B------:R-:W-:-:S05]  /*1c660*/  IMAD.WIDE R8, R3, 0x2, R8 ;  /* 0x0000000203087825 */ /* 0x000fca00078e0208 */
[----:B------:R-:W-:Y:S01]  /*1c670*/  STL [R1+0x8cc], R8 ;  /* 0x0008cc0801007387 */ /* 0x000fe20000100800 */
[----:B------:R-:W3:Y:S02]  /*1c680*/  LDL.LU R18, [R1+0x87c] ;  /* 0x00087c0001127983 */ /* 0x000ee40000300800 */
[----:B------:R-:W4:Y:S02]  /*1c690*/  LDL.LU R24, [R1+0x880] ;  /* 0x0008800001187983 */ /* 0x000f240000300800 */
[----:B------:R-:W4:Y:S01]  /*1c6a0*/  LDL.LU R25, [R1+0x8d4] ;  /* 0x0008d40001197983 */ /* 0x000f220000300800 */
[----:B------:R0:W-:Y:S02]  /*1c6b0*/  STL.64 [R1+0x988], R26 ;  /* 0x0009881a01007387 */ /* 0x0001e40000100a00 */
[----:B0-----:R-:W-:Y:S02]  /*1c6c0*/  IMAD.MOV.U32 R26, RZ, RZ, R2 ;  /* 0x000000ffff1a7224 */ /* 0x001fe400078e0002 */
[----:B------:R-:W-:Y:S01]  /*1c6d0*/  IMAD.MOV.U32 R27, RZ, RZ, R0 ;  /* 0x000000ffff1b7224 */ /* 0x000fe200078e0000 */
[----:B--2---:R-:W-:Y:S07]  /*1c6e0*/  HMMA.16816.F32 R20, R12, R22, R4 ;  /* 0x000000160c14723c */ /* 0x004fee0000001804 */
[----:B------:R-:W-:-:S02]  /*1c6f0*/  IMAD.MOV.U32 R4, RZ, RZ, R19 ;  /* 0x000000ffff047224 */ /* 0x000fc400078e0013 */
[----:B------:R-:W-:Y:S01]  /*1c700*/  IMAD.MOV.U32 R5, RZ, RZ, R17 ;  /* 0x000000ffff057224 */ /* 0x000fe200078e0011 */
[----:B----4-:R-:W-:Y:S01]  /*1c710*/  STL.64 [R1+0x980], R24 ;  /* 0x0009801801007387 */ /* 0x010fe20000100a00 */
[----:B------:R-:W2:Y:S02]  /*1c720*/  LDL.LU R2, [R1+0x9bc] ;  /* 0x0009bc0001027983 */ /* 0x000ea40000300800 */
[----:B------:R-:W4:Y:S02]  /*1c730*/  LDL.LU R0, [R1+0x9b8] ;  /* 0x0009b80001007983 */ /* 0x000f240000300800 */
[----:B------:R-:W-:Y:S01]  /*1c740*/  STL [R1+0x870], R9 ;  /* 0x0008700901007387 */ /* 0x000fe20000100800 */
[----:B------:R-:W2:Y:S01]  /*1c750*/  LDL.LU.64 R6, [R1+0x9b0] ;  /* 0x0009b00001067983 */ /* 0x000ea20000300a00 */
[----:B------:R-:W-:-:S06]  /*1c760*/  IMAD.WIDE R4, R3, 0x2, R4 ;  /* 0x0000000203047825 */ /* 0x000fcc00078e0204 */
[----:B------:R-:W-:Y:S01]  /*1c770*/  STL.64 [R1+0x450], R20 ;  /* 0x0004501401007387 */ /* 0x000fe20000100a00 */
[----:B------:R0:W-:Y:S03]  /*1c780*/  STL.64 [R1+0x458], R22 ;  /* 0x0004581601007387 */ /* 0x0001e60000100a00 */
[----:B0-----:R-:W3:Y:S01]  /*1c790*/  LDL.LU.64 R22, [R1+0x9a8] ;  /* 0x0009a80001167983 */ /* 0x001ee20000300a00 */
[----:B------:R-:W3:Y:S02]  /*1c7a0*/  LDL.LU.64 R20, [R1+0x9a0] ;  /* 0x0009a00001147983 */ /* 0x000ee40000300a00 */
[----:B------:R0:W-:Y:S02]  /*1c7b0*/  STL [R1+0x7dc], R4 ;  /* 0x0007dc0401007387 */ /* 0x0001e40000100800 */
[----:B------:R1:W-:Y:S01]  /*1c7c0*/  STL [R1+0x738], R5 ;  /* 0x0007380501007387 */ /* 0x0003e20000100800 */
[----:B0-----:R-:W4:Y:S01]  /*1c7d0*/  LDL.LU R4, [R1+0x73c] ;  /* 0x00073c0001047983 */ /* 0x001f220000300800 */
[----:B-1----:R-:W4:Y:S03]  /*1c7e0*/  LDL.LU R5, [R1+0x7e4] ;  /* 0x0007e40001057983 */ /* 0x002f260000300800 */
[----:B--2---:R-:W-:Y:S01]  /*1c7f0*/  STL.64 [R1+0x998], R6 ;  /* 0x0009980601007387 */ /* 0x004fe20000100a00 */
[----:B---3--:R-:W-:-:S02]  /*1c800*/  IMAD.MOV.U32 R8, RZ, RZ, R21 ;  /* 0x000000ffff087224 */ /* 0x008fc400078e0015 */
[----:B------:R-:W-:-:S04]  /*1c810*/  IMAD.MOV.U32 R9, RZ, RZ, R20 ;  /* 0x000000ffff097224 */ /* 0x000fc800078e0014 */
[----:B------:R-:W-:Y:S01]  /*1c820*/  IMAD.WIDE R8, R3, 0x2, R8 ;  /* 0x0000000203087825 */ /* 0x000fe200078e0208 */
[----:B----4-:R0:W-:Y:S04]  /*1c830*/  STL.64 [R1+0x990], R4 ;  /* 0x0009900401007387 */ /* 0x0101e80000100a00 */
[----:B0-----:R-:W2:Y:S01]  /*1c840*/  LDL.LU R4, [R1+0x2f0] ;  /* 0x0002f00001047983 */ /* 0x001ea20000300800 */
[----:B------:R-:W2:Y:S02]  /*1c850*/  LDL.LU R5, [R1+0x2f4] ;  /* 0x0002f40001057983 */ /* 0x000ea40000300800 */
[----:B------:R-:W2:Y:S02]  /*1c860*/  LDL.LU R6, [R1+0x2f8] ;  /* 0x0002f80001067983 */ /* 0x000ea40000300800 */
[----:B------:R-:W2:Y:S01]  /*1c870*/  LDL.LU R7, [R1+0x2fc] ;  /* 0x0002fc0001077983 */ /* 0x000ea20000300800 */
[----:B------:R-:W-:Y:S01]  /*1c880*/  STL [R1+0x874], R8 ;  /* 0x0008740801007387 */ /* 0x000fe20000100800 */
[----:B------:R-:W3:Y:S02]  /*1c890*/  LDL.LU R19, [R1+0x7ec] ;  /* 0x0007ec0001137983 */ /* 0x000ee40000300800 */
[----:B------:R-:W4:Y:S02]  /*1c8a0*/  LDL.LU R20, [R1+0x7f0] ;  /* 0x0007f00001147983 */ /* 0x000f240000300800 */
[----:B------:R-:W-:Y:S01]  /*1c8b0*/  IMAD.MOV.U32 R17, RZ, RZ, R22 ;  /* 0x000000ffff117224 */ /* 0x000fe200078e0016 */
[----:B------:R-:W4:Y:S01]  /*1c8c0*/  LDL.LU R21, [R1+0x884] ;  /* 0x0008840001157983 */ /* 0x000f220000300800 */
[----:B------:R-:W-:-:S02]  /*1c8d0*/  IMAD.MOV.U32 R16, RZ, RZ, R23 ;  /* 0x000000ffff107224 */ /* 0x000fc400078e0017 */
[----:B------:R-:W3:Y:S02]  /*1c8e0*/  LDL.LU R22, [R1+0x888] ;  /* 0x0008880001167983 */ /* 0x000ee40000300800 */
[----:B------:R-:W3:Y:S02]  /*1c8f0*/  LDL.LU R23, [R1+0x8d8] ;  /* 0x0008d80001177983 */ /* 0x000ee40000300800 */
[----:B------:R-:W-:Y:S01]  /*1c900*/  IMAD.WIDE R16, R3, 0x2, R16 ;  /* 0x0000000203107825 */ /* 0x000fe200078e0210 */
[----:B--2---:R-:W-:Y:S01]  /*1c910*/  HMMA.16816.F32 R24, R12, R26, R4 ;  /* 0x0000001a0c18723c */ /* 0x004fe20000001804 */
[----:B---3--:R-:W-:Y:S02]  /*1c920*/  STL.64 [R1+0x978], R22 ;  /* 0x0009781601007387 */ /* 0x008fe40000100a00 */
[----:B----4-:R0:W-:Y:S02]  /*1c930*/  STL.64 [R1+0x970], R20 ;  /* 0x0009701401007387 */ /* 0x0101e40000100a00 */
[----:B0-----:R-:W2:Y:S01]  /*1c940*/  LDL.LU R20, [R1+0x2e0] ;  /* 0x0002e00001147983 */ /* 0x001ea20000300800 */
[----:B------:R-:W2:Y:S02]  /*1c950*/  LDL.LU R21, [R1+0x2e4] ;  /* 0x0002e40001157983 */ /* 0x000ea40000300800 */
[----:B------:R-:W2:Y:S02]  /*1c960*/  LDL.LU R22, [R1+0x2e8] ;  /* 0x0002e80001167983 */ /* 0x000ea40000300800 */
[----:B------:R-:W2:Y:S01]  /*1c970*/  LDL.LU R23, [R1+0x2ec] ;  /* 0x0002ec0001177983 */ /* 0x000ea20000300800 */
[----:B------:R0:W-:Y:S04]  /*1c980*/  STL [R1+0x7e0], R9 ;  /* 0x0007e00901007387 */ /* 0x0001e80000100800 */
[----:B0-----:R-:W3:Y:S01]  /*1c990*/  LDL.LU R9, [R1+0x7e8] ;  /* 0x0007e80001097983 */ /* 0x001ee20000300800 */
[----:B------:R-:W-:Y:S02]  /*1c9a0*/  STL [R1+0x8d0], R16 ;  /* 0x0008d01001007387 */ /* 0x000fe40000100800 */
[----:B------:R-:W-:Y:S02]  /*1c9b0*/  STL [R1+0x878], R17 ;  /* 0x0008781101007387 */ /* 0x000fe40000100800 */
[----:B------:R-:W4:Y:S01]  /*1c9c0*/  LDL.LU.64 R6, [R1+0x998] ;  /* 0x0009980001067983 */ /* 0x000f220000300a00 */
[----:B------:R-:W2:Y:S02]  /*1c9d0*/  LDL.LU.64 R4, [R1+0x990] ;  /* 0x0009900001047983 */ /* 0x000ea40000300a00 */
[----:B------:R-:W-:Y:S02]  /*1c9e0*/  STL.64 [R1+0x440], R24 ;  /* 0x0004401801007387 */ /* 0x000fe40000100a00 */
[----:B------:R0:W-:Y:S02]  /*1c9f0*/  STL.64 [R1+0x448], R26 ;  /* 0x0004481a01007387 */ /* 0x0001e40000100a00 */
[----:B0-----:R-:W3:Y:S01]  /*1ca00*/  LDL.LU.64 R26, [R1+0x988] ;  /* 0x00098800011a7983 */ /* 0x001ee20000300a00 */
[----:B------:R-:W3:Y:S02]  /*1ca10*/  LDL.LU.64 R24, [R1+0x980] ;  /* 0x0009800001187983 */ /* 0x000ee40000300a00 */
[----:B------:R-:W-:Y:S01]  /*1ca20*/  IMAD.MOV.U32 R8, RZ, RZ, R18 ;  /* 0x000000ffff087224 */ /* 0x000fe200078e0012 */
[----:B--2---:R-:W-:-:S04]  /*1ca30*/  LOP3.LUT R5, R5, R4, RZ, 0x3c, !PT ;  /* 0x0000000405057212 */ /* 0x004fc800078e3cff */
[----:B------:R-:W-:-:S04]  /*1ca40*/  LOP3.LUT R4, R5, R4, RZ, 0x3c, !PT ;  /* 0x0000000405047212 */ /* 0x000fc800078e3cff */
[----:B------:R-:W-:Y:S01]  /*1ca50*/  LOP3.LUT R5, R5, R4, RZ, 0x3c, !PT ;  /* 0x0000000405057212 */ /* 0x000fe200078e3cff */
[----:B---3--:R-:W-:Y:S02]  /*1ca60*/  IMAD.MOV.U32 R16, RZ, RZ, R25 ;  /* 0x000000ffff107224 */ /* 0x008fe400078e0019 */
[----:B------:R-:W-:Y:S02]  /*1ca70*/  IMAD.MOV.U32 R17, RZ, RZ, R24 ;  /* 0x000000ffff117224 */ /* 0x000fe400078e0018 */
[----:B------:R-:W-:Y:S01]  /*1ca80*/  HMMA.16816.F32 R24, R12, R26, R20 ;  /* 0x0000001a0c18723c */ /* 0x000fe20000001814 */
[----:B------:R-:W-:-:S04]  /*1ca90*/  IMAD.WIDE R4, R3, 0x2, R4 ;  /* 0x0000000203047825 */ /* 0x000fc800078e0204 */
[----:B------:R-:W-:-:S04]  /*1caa0*/  IMAD.WIDE R8, R3, 0x2, R8 ;  /* 0x0000000203087825 */ /* 0x000fc800078e0208 */
[----:B------:R-:W-:Y:S01]  /*1cab0*/  IMAD.WIDE R16, R3, 0x2, R16 ;  /* 0x0000000203107825 */ /* 0x000fe200078e0210 */
[----:B------:R-:W-:Y:S03]  /*1cac0*/  STL [R1+0x7e4], R4 ;  /* 0x0007e40401007387 */ /* 0x000fe60000100800 */
[----:B------:R-:W2:Y:S02]  /*1cad0*/  LDL.LU R18, [R1+0x88c] ;  /* 0x00088c0001127983 */ /* 0x000ea40000300800 */
[----:B------:R0:W-:Y:S02]  /*1cae0*/  STL [R1+0x73c], R5 ;  /* 0x00073c0501007387 */ /* 0x0001e40000100800 */
[----:B0-----:R-:W3:Y:S01]  /*1caf0*/  LDL.LU R5, [R1+0x740] ;  /* 0x0007400001057983 */ /* 0x001ee20000300800 */
[----:B------:R-:W-:Y:S02]  /*1cb00*/  STL [R1+0x87c], R8 ;  /* 0x00087c0801007387 */ /* 0x000fe40000100800 */
[----:B------:R-:W-:Y:S02]  /*1cb10*/  STL [R1+0x7e8], R9 ;  /* 0x0007e80901007387 */ /* 0x000fe40000100800 */
[----:B------:R-:W-:Y:S01]  /*1cb20*/  STL [R1+0x8d4], R16 ;  /* 0x0008d41001007387 */ /* 0x000fe20000100800 */
[----:B------:R-:W-:Y:S01]  /*1cb30*/  STL [R1+0x880], R17 ;  /* 0x0008801101007387 */ /* 0x000fe20000100800 */
[----:B------:R-:W2:Y:S02]  /*1cb40*/  LDL.LU.64 R22, [R1+0x978] ;  /* 0x0009780001167983 */ /* 0x000ea40000300a00 */
[----:B------:R-:W2:Y:S02]  /*1cb50*/  LDL.LU.64 R20, [R1+0x970] ;  /* 0x0009700001147983 */ /* 0x000ea40000300a00 */
[----:B------:R0:W-:Y:S01]  /*1cb60*/  STL.64 [R1+0x420], R24 ;  /* 0x0004201801007387 */ /* 0x0001e20000100a00 */
[----:B------:R1:W-:Y:S04]  /*1cb70*/  STL.64 [R1+0x428], R26 ;  /* 0x0004281a01007387 */ /* 0x0003e80000100a00 */
[----:B0-----:R-:W2:Y:S01]  /*1cb80*/  LDL.LU R24, [R1+0x2c0] ;  /* 0x0002c00001187983 */ /* 0x001ea20000300800 */
[----:B------:R-:W2:Y:S02]  /*1cb90*/  LDL.LU R25, [R1+0x2c4] ;  /* 0x0002c40001197983 */ /* 0x000ea40000300800 */
[----:B-1----:R-:W2:Y:S02]  /*1cba0*/  LDL.LU R26, [R1+0x2c8] ;  /* 0x0002c800011a7983 */ /* 0x002ea40000300800 */
[----:B------:R-:W2:Y:S02]  /*1cbb0*/  LDL.LU R27, [R1+0x2cc] ;  /* 0x0002cc00011b7983 */ /* 0x000ea40000300800 */
[----:B------:R-:W-:-:S04]  /*1cbc0*/  IMAD.MOV.U32 R4, RZ, RZ, R19 ;  /* 0x000000ffff047224 */ /* 0x000fc800078e0013 */
[----:B---3--:R-:W-:Y:S01]  /*1cbd0*/  IMAD.WIDE R4, R3, 0x2, R4 ;  /* 0x0000000203047825 */ /* 0x008fe200078e0204 */
[----:B--2---:R0:W-:Y:S03]  /*1cbe0*/  STL.64 [R1+0x940], R26 ;  /* 0x0009401a01007387 */ /* 0x0041e60000100a00 */
[----:B------:R-:W-:Y:S02]  /*1cbf0*/  STL.64 [R1+0x938], R24 ;  /* 0x0009381801007387 */ /* 0x000fe40000100a00 */
[----:B0-----:R-:W-:Y:S02]  /*1cc00*/  IMAD.MOV.U32 R26, RZ, RZ, R29 ;  /* 0x000000ffff1a7224 */ /* 0x001fe400078e001d */
[----:B------:R-:W-:Y:S01]  /*1cc10*/  IMAD.MOV.U32 R27, RZ, RZ, R28 ;  /* 0x000000ffff1b7224 */ /* 0x000fe200078e001c */
[----:B------:R-:W2:Y:S01]  /*1cc20*/  LDL.LU R29, [R1+0x96c] ;  /* 0x00096c00011d7983 */ /* 0x000ea20000300800 */
[----:B------:R-:W3:Y:S02]  /*1cc30*/  LDL.LU R28, [R1+0x968] ;  /* 0x00096800011c7983 */ /* 0x000ee40000300800 */
[----:B------:R0:W-:Y:S02]  /*1cc40*/  STL [R1+0x7ec], R4 ;  /* 0x0007ec0401007387 */ /* 0x0001e40000100800 */
[----:B------:R1:W-:Y:S01]  /*1cc50*/  STL [R1+0x740], R5 ;  /* 0x0007400501007387 */ /* 0x0003e20000100800 */
[----:B0-----:R-:W2:Y:S01]  /*1cc60*/  LDL.LU R4, [R1+0x744] ;  /* 0x0007440001047983 */ /* 0x001ea20000300800 */
[----:B-1----:R-:W2:Y:S02]  /*1cc70*/  LDL.LU R5, [R1+0x7f4] ;  /* 0x0007f40001057983 */ /* 0x002ea40000300800 */
[----:B----4-:R-:W-:Y:S02]  /*1cc80*/  STL.64 [R1+0x950], R6 ;  /* 0x0009500601007387 */ /* 0x010fe40000100a00 */
[----:B------:R-:W-:-:S02]  /*1cc90*/  IMAD.MOV.U32 R8, RZ, RZ, R21 ;  /* 0x000000ffff087224 */ /* 0x000fc400078e0015 */
[----:B------:R-:W-:Y:S02]  /*1cca0*/  IMAD.MOV.U32 R9, RZ, RZ, R20 ;  /* 0x000000ffff097224 */ /* 0x000fe400078e0014 */
[----:B------:R-:W-:Y:S02]  /*1ccb0*/  IMAD.MOV.U32 R16, RZ, RZ, R23 ;  /* 0x000000ffff107224 */ /* 0x000fe400078e0017 */
[----:B------:R-:W-:Y:S01]  /*1ccc0*/  IMAD.WIDE R8, R3, 0x2, R8 ;  /* 0x0000000203087825 */ /* 0x000fe200078e0208 */
[----:B--2---:R0:W-:Y:S04]  /*1ccd0*/  STL.64 [R1+0x948], R4 ;  /* 0x0009480401007387 */ /* 0x0041e80000100a00 */
[----:B0-----:R-:W2:Y:S01]  /*1cce0*/  LDL.LU R4, [R1+0x2d0] ;  /* 0x0002d00001047983 */ /* 0x001ea20000300800 */
[----:B------:R-:W2:Y:S02]  /*1ccf0*/  LDL.LU R5, [R1+0x2d4] ;  /* 0x0002d40001057983 */ /* 0x000ea40000300800 */
[----:B------:R-:W2:Y:S02]  /*1cd00*/  LDL.LU R6, [R1+0x2d8] ;  /* 0x0002d80001067983 */ /* 0x000ea40000300800 */
[----:B------:R-:W2:Y:S02]  /*1cd10*/  LDL.LU R7, [R1+0x2dc] ;  /* 0x0002dc0001077983 */ /* 0x000ea40000300800 */
[----:B------:R-:W-:Y:S01]  /*1cd20*/  IMAD.MOV.U32 R17, RZ, RZ, R22 ;  /* 0x000000ffff117224 */ /* 0x000fe200078e0016 */
[----:B------:R-:W-:Y:S01]  /*1cd30*/  STL [R1+0x884], R8 ;  /* 0x0008840801007387 */ /* 0x000fe20000100800 */
[----:B---3--:R-:W-:-:S02]  /*1cd40*/  IMAD.MOV.U32 R20, RZ, RZ, R28 ;  /* 0x000000ffff147224 */ /* 0x008fc400078e001c */
[----:B------:R0:W5:Y:S02]  /*1cd50*/  LDL.LU R28, [R1+0x964] ;  /* 0x00096400011c7983 */ /* 0x0001640000300800 */
[----:B------:R-:W-:Y:S02]  /*1cd60*/  IMAD.MOV.U32 R21, RZ, RZ, R29 ;  /* 0x000000ffff157224 */ /* 0x000fe400078e001d */
[----:B------:R-:W-:Y:S01]  /*1cd70*/  IMAD.WIDE R16, R3, 0x2, R16 ;  /* 0x0000000203107825 */ /* 0x000fe200078e0210 */
[----:B------:R0:W5:Y:S03]  /*1cd80*/  LDL.LU R29, [R1+0x960] ;  /* 0x00096000011d7983 */ /* 0x0001660000300800 */
[----:B------:R-:W-:Y:S02]  /*1cd90*/  IMAD.MOV.U32 R22, RZ, RZ, R0 ;  /* 0x000000ffff167224 */ /* 0x000fe400078e0000 */
[----:B------:R-:W3:Y:S02]  /*1cda0*/  LDL.LU R0, [R1+0x95c] ;  /* 0x00095c0001007983 */ /* 0x000ee40000300800 */
[----:B------:R-:W-:-:S02]  /*1cdb0*/  IMAD.MOV.U32 R23, RZ, RZ, R2 ;  /* 0x000000ffff177224 */ /* 0x000fc400078e0002 */
[----:B------:R-:W4:Y:S01]  /*1cdc0*/  LDL.LU R2, [R1+0x958] ;  /* 0x0009580001027983 */ /* 0x000f220000300800 */
[----:B------:R1:W-:Y:S03]  /*1cdd0*/  STL [R1+0x7f0], R9 ;  /* 0x0007f00901007387 */ /* 0x0003e60000100800 */
[----:B-1----:R-:W4:Y:S01]  /*1cde0*/  LDL.LU R9, [R1+0x7f8] ;  /* 0x0007f80001097983 */ /* 0x002f220000300800 */
[----:B------:R-:W-:Y:S02]  /*1cdf0*/  STL [R1+0x8d8], R16 ;  /* 0x0008d81001007387 */ /* 0x000fe40000100800 */
[----:B------:R3:W-:Y:S01]  /*1ce00*/  STL [R1+0x888], R17 ;  /* 0x0008881101007387 */ /* 0x0007e20000100800 */
[----:B--2---:R-:W-:Y:S01]  /*1ce10*/  HMMA.16816.F32 R24, R12, R26, R4 ;  /* 0x0000001a0c18723c */ /* 0x004fe20000001804 */
[----:B------:R-:W2:Y:S01]  /*1ce20*/  LDL.LU.64 R6, [R1+0x950] ;  /* 0x0009500001067983 */ /* 0x000ea20000300a00 */
[----:B------:R-:W2:Y:S02]  /*1ce30*/  LDL.LU.64 R4, [R1+0x948] ;  /* 0x0009480001047983 */ /* 0x000ea40000300a00 */
[----:B---3--:R-:W-:-:S02]  /*1ce40*/  IMAD.MOV.U32 R17, RZ, RZ, R0 ;  /* 0x000000ffff117224 */ /* 0x008fc400078e0000 */
[----:B----4-:R-:W-:Y:S11]  /*1ce50*/  IMAD.MOV.U32 R16, RZ, RZ, R2 ;  /* 0x000000ffff107224 */ /* 0x010ff600078e0002 */
[----:B------:R-:W-:Y:S06]  /*1ce60*/  @!UPT UIADD3 URZ, URZ, URZ, URZ ;  /* 0x0000003f3f3ff290 */ /* 0x000fec000fffe03f */
[----:B------:R-:W-:Y:S01]  /*1ce70*/  STL.64 [R1+0x410], R24 ;  /* 0x0004101801007387 */ /* 0x000fe20000100a00 */
[----:B------:R1:W-:Y:S03]  /*1ce80*/  STL.64 [R1+0x418], R26 ;  /* 0x0004181a01007387 */ /* 0x0003e60000100a00 */
[----:B-1----:R-:W3:Y:S01]  /*1ce90*/  LDL.LU.64 R26, [R1+0x940] ;  /* 0x00094000011a7983 */ /* 0x002ee20000300a00 */
[----:B------:R-:W3:Y:S02]  /*1cea0*/  LDL.LU.64 R24, [R1+0x938] ;  /* 0x0009380001187983 */ /* 0x000ee40000300a00 */
[----:B------:R-:W4:Y:S02]  /*1ceb0*/  LDL.LU R19, [R1+0x89c] ;  /* 0x00089c0001137983 */ /* 0x000f240000300800 */
[----:B------:R-:W3:Y:S01]  /*1cec0*/  LDL.LU R0, [R1+0x934] ;  /* 0x0009340001007983 */ /* 0x000ee20000300800 */
[----:B------:R-:W3:Y:S01]  /*1ced0*/  LDL.LU R2, [R1+0x930] ;  /* 0x0009300001027983 */ /* 0x000ee20000300800 */
[----:B------:R-:W-:-:S04]  /*1cee0*/  IMAD.MOV.U32 R8, RZ, RZ, R18 ;  /* 0x000000ffff087224 */ /* 0x000fc800078e0012 */
[----:B------:R-:W-:Y:S01]  /*1cef0*/  IMAD.WIDE R8, R3, 0x2, R8 ;  /* 0x0000000203087825 */ /* 0x000fe200078e0208 */
[----:B--2---:R-:W-:-:S04]  /*1cf00*/  LOP3.LUT R5, R5, R4, RZ, 0x3c, !PT ;  /* 0x0000000405057212 */ /* 0x004fc800078e3cff */
[----:B------:R-:W-:-:S04]  /*1cf10*/  LOP3.LUT R4, R5, R4, RZ, 0x3c, !PT ;  /* 0x0000000405047212 */ /* 0x000fc800078e3cff */
[----:B------:R-:W-:-:S05]  /*1cf20*/  LOP3.LUT R5, R5, R4, RZ, 0x3c, !PT ;  /* 0x0000000405057212 */ /* 0x000fca00078e3cff */
[----:B------:R-:W-:-:S05]  /*1cf30*/  IMAD.WIDE R4, R3, 0x2, R4 ;  /* 0x0000000203047825 */ /* 0x000fca00078e0204 */
[----:B------:R1:W-:Y:S01]  /*1cf40*/  STL [R1+0x7f4], R4 ;  /* 0x0007f40401007387 */ /* 0x0003e20000100800 */
[----:B------:R2:W-:Y:S03]  /*1cf50*/  STL [R1+0x744], R5 ;  /* 0x0007440501007387 */ /* 0x0005e60000100800 */
[----:B-1----:R-:W4:Y:S01]  /*1cf60*/  LDL.LU R4, [R1+0x748] ;  /* 0x0007480001047983 */ /* 0x002f220000300800 */
[----:B--2---:R-:W4:Y:S02]  /*1cf70*/  LDL.LU R5, [R1+0x7fc] ;  /* 0x0007fc0001057983 */ /* 0x004f240000300800 */
[----:B------:R1:W-:Y:S02]  /*1cf80*/  STL [R1+0x88c], R8 ;  /* 0x00088c0801007387 */ /* 0x0003e40000100800 */
[----:B------:R2:W-:Y:S01]  /*1cf90*/  STL [R1+0x7f8], R9 ;  /* 0x0007f80901007387 */ /* 0x0005e20000100800 */
[----:B-1----:R-:W4:Y:S01]  /*1cfa0*/  LDL.LU R8, [R1+0x800] ;  /* 0x0008000001087983 */ /* 0x002f220000300800 */
[----:B--2---:R-:W2:Y:S01]  /*1cfb0*/  LDL.LU R9, [R1+0x894] ;  /* 0x0008940001097983 */ /* 0x004ea20000300800 */
[----:B---3--:R-:W-:Y:S01]  /*1cfc0*/  HMMA.16816.F32 R24, R12, R10, R24 ;  /* 0x0000000a0c18723c */ /* 0x008fe20000001818 */
[----:B------:R-:W-:-:S05]  /*1cfd0*/  IMAD.WIDE R16, R3, 0x2, R16 ;  /* 0x0000000203107825 */ /* 0x000fca00078e0210 */
[----:B------:R-:W-:Y:S01]  /*1cfe0*/  STL [R1+0x8dc], R16 ;  /* 0x0008dc1001007387 */ /* 0x000fe20000100800 */
[----:B------:R1:W-:Y:S11]  /*1cff0*/  STL [R1+0x890], R17 ;  /* 0x0008901101007387 */ /* 0x0003f60000100800 */
[----:B------:R-:W-:Y:S05]  /*1d000*/  @!UPT UIADD3 URZ, URZ, URZ, URZ ;  /* 0x0000003f3f3ff290 */ /* 0x000fea000fffe03f */
[----:B------:R-:W-:Y:S01]  /*1d010*/  STL.64 [R1+0x150], R24 ;  /* 0x0001501801007387 */ /* 0x000fe20000100a00 */
[----:B-1----:R-:W-:Y:S02]  /*1d020*/  IMAD.MOV.U32 R17, RZ, RZ, R26 ;  /* 0x000000ffff117224 */ /* 0x002fe400078e001a */
[----:B------:R1:W-:Y:S02]  /*1d030*/  STL.64 [R1+0x158], R26 ;  /* 0x0001581a01007387 */ /* 0x0003e40000100a00 */
[----:B------:R-:W-:Y:S02]  /*1d040*/  IMAD.MOV.U32 R16, RZ, RZ, R27 ;  /* 0x000000ffff107224 */ /* 0x000fe400078e001b */
[----:B-1----:R0:W5:Y:S01]  /*1d050*/  LDL.LU.64 R26, [R1+0x928] ;  /* 0x00092800011a7983 */ /* 0x0021620000300a00 */
[----:B------:R0:W5:Y:S02]  /*1d060*/  LDL.LU.64 R24, [R1+0x920] ;  /* 0x0009200001187983 */ /* 0x0001640000300a00 */
[----:B------:R-:W3:Y:S01]  /*1d070*/  LDL.LU R18, [R1+0x6e0] ;  /* 0x0006e00001127983 */ /* 0x000ee20000300800 */
[----:B----4-:R-:W-:-:S04]  /*1d080*/  LOP3.LUT R5, R5, R4, RZ, 0x3c, !PT ;  /* 0x0000000405057212 */ /* 0x010fc800078e3cff */
[----:B------:R-:W-:-:S04]  /*1d090*/  LOP3.LUT R4, R5, R4, RZ, 0x3c, !PT ;  /* 0x0000000405047212 */ /* 0x000fc800078e3cff */
[----:B------:R-:W-:-:S05]  /*1d0a0*/  LOP3.LUT R5, R5, R4, RZ, 0x3c, !PT ;  /* 0x0000000405057212 */ /* 0x000fca00078e3cff */
[----:B------:R-:W-:-:S04]  /*1d0b0*/  IMAD.WIDE R10, R3, 0x2, R4 ;  /* 0x00000002030a7825 */ /* 0x000fc800078e0204 */
[----:B--2---:R-:W-:Y:S02]  /*1d0c0*/  IMAD.MOV.U32 R4, RZ, RZ, R9 ;  /* 0x000000ffff047224 */ /* 0x004fe400078e0009 */
[----:B------:R-:W-:Y:S02]  /*1d0d0*/  IMAD.MOV.U32 R9, RZ, RZ, R0 ;  /* 0x000000ffff097224 */ /* 0x000fe400078e0000 */
[----:B------:R-:W2:Y:S01]  /*1d0e0*/  LDL.LU R0, [R1+0x91c] ;  /* 0x00091c0001007983 */ /* 0x000ea20000300800 */
[----:B------:R-:W-:Y:S02]  /*1d0f0*/  IMAD.MOV.U32 R5, RZ, RZ, R8 ;  /* 0x000000ffff057224 */ /* 0x000fe400078e0008 */
[----:B------:R-:W-:Y:S02]  /*1d100*/  IMAD.MOV.U32 R8, RZ, RZ, R2 ;  /* 0x000000ffff087224 */ /* 0x000fe400078e0002 */
[----:B------:R-:W4:Y:S01]  /*1d110*/  LDL.LU R2, [R1+0x918] ;  /* 0x0009180001027983 */ /* 0x000f220000300800 */
[----:B------:R-:W-:-:S04]  /*1d120*/  IMAD.WIDE R4, R3, 0x2, R4 ;  /* 0x0000000203047825 */ /* 0x000fc800078e0204 */
[----:B------:R-:W-:Y:S02]  /*1d130*/  IMAD.WIDE R8, R3, 0x2, R8 ;  /* 0x0000000203087825 */ /* 0x000fe400078e0208 */
[----:B------:R-:W4:Y:S02]  /*1d140*/  LDL.LU R3, [R1+0x914] ;  /* 0x0009140001037983 */ /* 0x000f240000300800 */
[----:B------:R1:W-:Y:S02]  /*1d150*/  STL [R1+0x7fc], R10 ;  /* 0x0007fc0a01007387 */ /* 0x0003e40000100800 */
[----:B------:R0:W-:Y:S01]  /*1d160*/  STL [R1+0x748], R11 ;  /* 0x0007480b01007387 */ /* 0x0001e20000100800 */
[----:B------:R-:W-:Y:S01]  /*1d170*/  HMMA.16816.F32 R20, R12, R6, R20 ;  /* 0x000000060c14723c */ /* 0x000fe20000001814 */
[----:B-1----:R-:W4:Y:S01]  /*1d180*/  LDL.LU R10, [R1+0x8a0] ;  /* 0x0008a000010a7983 */ /* 0x002f220000300800 */
[----:B------:R-:W4:Y:S02]  /*1d190*/  LDL.LU R7, [R1+0x808] ;  /* 0x0008080001077983 */ /* 0x000f240000300800 */
[----:B------:R1:W-:Y:S02]  /*1d1a0*/  STL [R1+0x894], R4 ;  /* 0x0008940401007387 */ /* 0x0003e40000100800 */
[----:B------:R4:W-:Y:S01]  /*1d1b0*/  STL [R1+0x800], R5 ;  /* 0x0008000501007387 */ /* 0x0009e20000100800 */
[----:B------:R-:W-:Y:S01]  /*1d1c0*/  STL [R1+0x898], R8 ;  /* 0x0008980801007387 */ /* 0x000fe20000100800 */
[----:B------:R-:W-:Y:S02]  /*1d1d0*/  STL [R1+0x804], R9 ;  /* 0x0008040901007387 */ /* 0x000fe40000100800 */
[----:B0-----:R-:W-:-:S04]  /*1d1e0*/  IMAD.MOV.U32 R11, RZ, RZ, c[0x0][0x18c] ;  /* 0x00006300ff0b7624 */ /* 0x001fc800078e00ff */
[----:B------:R-:W-:Y:S02]  /*1d1f0*/  IMAD.SHL.U32 R11, R11, 0x40, RZ ;  /* 0x000000400b0b7824 */ /* 0x000fe400078e00ff */
[----:B--2---:R-:W-:Y:S02]  /*1d200*/  IMAD.MOV.U32 R6, RZ, RZ, R0 ;  /* 0x000000ffff067224 */ /* 0x004fe400078e0000 */
[----:B------:R-:W2:Y:S01]  /*1d210*/  LDL.LU R0, [R1+0x910] ;  /* 0x0009100001007983 */ /* 0x000ea20000300800 */
[----:B-1----:R-:W-:Y:S01]  /*1d220*/  IMAD.MOV.U32 R4, RZ, RZ, R19 ;  /* 0x000000ffff047224 */ /* 0x002fe200078e0013 */
[----:B---3--:R-:W-:-:S05]  /*1d230*/  IADD3 R18, R18, -0x1, RZ ;  /* 0xffffffff12127810 */ /* 0x008fca0007ffe0ff */
[----:B------:R-:W-:Y:S01]  /*1d240*/  STL [R1+0x6e0], R18 ;  /* 0x0006e01201007387 */ /* 0x000fe20000100800 */
[----:B----4-:R-:W-:Y:S02]  /*1d250*/  IMAD.MOV.U32 R5, RZ, RZ, R7 ;  /* 0x000000ffff057224 */ /* 0x010fe400078e0007 */
[----:B------:R-:W-:Y:S02]  /*1d260*/  IMAD.MOV.U32 R7, RZ, RZ, R10 ;  /* 0x000000ffff077224 */ /* 0x000fe400078e000a */
[----:B------:R-:W-:-:S04]  /*1d270*/  IMAD.WIDE R4, R11, 0x2, R4 ;  /* 0x000000020b047825 */ /* 0x000fc800078e0204 */
[----:B------:R-:W-:Y:S01]  /*1d280*/  IMAD.WIDE R6, R11, 0x2, R6 ;  /* 0x000000020b067825 */ /* 0x000fe200078e0206 */
[----:B------:R0:W-:Y:S03]  /*1d290*/  STL [R1+0x89c], R4 ;  /* 0x00089c0401007387 */ /* 0x0001e60000100800 */
[----:B------:R1:W-:Y:S02]  /*1d2a0*/  STL [R1+0x808], R5 ;  /* 0x0008080501007387 */ /* 0x0003e40000100800 */
[----:B------:R1:W-:Y:S02]  /*1d2b0*/  STL [R1+0x8e0], R6 ;  /* 0x0008e00601007387 */ /* 0x0003e40000100800 */
[----:B------:R1:W-:Y:S01]  /*1d2c0*/  STL [R1+0x8a0], R7 ;  /* 0x0008a00701007387 */ /* 0x0003e20000100800 */
[----:B------:R-:W-:Y:S01]  /*1d2d0*/  ISETP.NE.U32.AND P0, PT, R18, RZ, PT ;  /* 0x000000ff1200720c */ /* 0x000fe20003f05070 */
[----:B------:R-:W-:-:S04]  /*1d2e0*/  IMAD.MOV.U32 R19, RZ, RZ, c[0x0][0x188] ;  /* 0x00006200ff137624 */ /* 0x000fc800078e00ff */
[----:B------:R-:W-:-:S04]  /*1d2f0*/  IMAD.SHL.U32 R19, R19, 0x40, RZ ;  /* 0x0000004013137824 */ /* 0x000fc800078e00ff */
[----:B------:R-:W-:-:S04]  /*1d300*/  IMAD.WIDE R2, R19, 0x2, R2 ;  /* 0x0000000213027825 */ /* 0x000fc800078e0202 */
[----:B0-----:R-:W-:Y:S02]  /*1d310*/  IMAD.MOV.U32 R4, RZ, RZ, R2 ;  /* 0x000000ffff047224 */ /* 0x001fe400078e0002 */
[----:B------:R-:W-:Y:S01]  /*1d320*/  IMAD.MOV.U32 R2, RZ, RZ, R3 ;  /* 0x000000ffff027224 */ /* 0x000fe200078e0003 */
[----:B--2---:R-:W-:Y:S01]  /*1d330*/  IADD3 R0, R0, -0x40, RZ ;  /* 0xffffffc000007810 */ /* 0x004fe20007ffe0ff */
[----:B-1----:R-:W-:Y:S01]  /*1d340*/  @!P0 CALL.REL.NOINC `(.L_x_2) ;  /* 0x0000001000008944 */ /* 0x002fe20003c00000 */
[----:B------:R-:W-:Y:S05]  /*1d350*/  BRA `(.L_x_3) ;  /* 0xfffeaf0000007947 */ /* 0x000fea000383ffff */
.L_x_2:
[----:B------:R0:W-:Y:S04]  /*1d360*/  STL [R1+0xb24], R21 ;  /* 0x000b241501007387 */ /* 0x0001e80000100800 */
[----:B------:R-:W-:Y:S04]  /*1d370*/  STL [R1+0xb20], R20 ;  /* 0x000b201401007387 */ /* 0x000fe80000100800 */
[----:B------:R-:W2:Y:S04]  /*1d380*/  LDL.LU R18, [R1+0xf8] ;  /* 0x0000f80001127983 */ /* 0x000ea80000300800 */
[----:B--2---:R-:W-:Y:S04]  /*1d390*/  STL [R1+0xab4], R18 ;  /* 0x000ab41201007387 */ /* 0x004fe80000100800 */
[----:B------:R-:W2:Y:S04]  /*1d3a0*/  LDL.LU R19, [R1+0xfc] ;  /* 0x0000fc0001137983 */ /* 0x000ea80000300800 */
[----:B0-----:R-:W3:Y:S04]  /*1d3b0*/  LDL.LU R21, [R1+0x42c] ;  /* 0x00042c0001157983 */ /* 0x001ee80000300800 */
[----:B---3--:R0:W-:Y:S04]  /*1d3c0*/  STL [R1+0xb28], R21 ;  /* 0x000b281501007387 */ /* 0x0081e80000100800 */
[----:B0-----:R-:W3:Y:S04]  /*1d3d0*/  LDL.LU R21, [R1+0x418] ;  /* 0x0004180001157983 */ /* 0x001ee80000300800 */
[----:B---3--:R0:W-:Y:S04]  /*1d3e0*/  STL [R1+0xb30], R21 ;  /* 0x000b301501007387 */ /* 0x0081e80000100800 */
[----:B------:R-:W3:Y:S01]  /*1d3f0*/  LDL.LU R20, [R1+0x428] ;  /* 0x0004280001147983 */ /* 0x000ee20000300800 */
[----:B0-----:R-:W-:-:S03]  /*1d400*/  IMAD.MOV.U32 R21, RZ, RZ, R17 ;  /* 0x000000ffff157224 */ /* 0x001fc600078e0011 */
[----:B---3--:R0:W-:Y:S04]  /*1d410*/  STL [R1+0xb2c], R20 ;  /* 0x000b2c1401007387 */ /* 0x0081e80000100800 */
[----:B0-----:R-:W3:Y:S04]  /*1d420*/  LDL.LU R20, [R1+0x41c] ;  /* 0x00041c0001147983 */ /* 0x001ee80000300800 */
[----:B---3--:R-:W-:Y:S04]  /*1d430*/  STL [R1+0xb34], R20 ;  /* 0x000b341401007387 */ /* 0x008fe80000100800 */
[----:B--2---:R0:W-:Y:S04]  /*1d440*/  STL [R1+0xab8], R19 ;  /* 0x000ab81301007387 */ /* 0x0041e80000100800 */
[----:B0-----:R-:W2:Y:S04]  /*1d450*/  LDL.LU R19, [R1+0x488] ;  /* 0x0004880001137983 */ /* 0x001ea80000300800 */
        /* <DEDUP_REMOVED lines=24> */
[----:B------:R-:W3:Y:S04]  /*1d5e0*/  LDL.LU R18, [R1+0x49c] ;  /* 0x00049c0001127983 */ /* 0x000ee80000300800 */
[----:B---3--:R0:W-:Y:S04]  /*1d5f0*/  STL [R1+0xabc], R18 ;  /* 0x000abc1201007387 */ /* 0x0081e80000100800 */
[----:B0-----:R-:W3:Y:S04]  /*1d600*/  LDL.LU R18, [R1+0x48c] ;  /* 0x00048c0001127983 */ /* 0x001ee80000300800 */
        /* <DEDUP_REMOVED lines=21> */
[----:B0-----:R-:W3:Y:S01]  /*1d760*/  LDL.LU R18, [R1+0x414] ;  /* 0x0004140001127983 */ /* 0x001ee20000300800 */
[----:B------:R-:W-:Y:S01]  /*1d770*/  IMAD.MOV.U32 R20, RZ, RZ, R16 ;  /* 0x000000ffff147224 */ /* 0x000fe200078e0010 */
[----:B------:R-:W-:-:S04]  /*1d780*/  F2FP.PACK_AB R23, R23, R22 ;  /* 0x000000161717723e */ /* 0x000fc800000000ff */
[----:B------:R-:W-:Y:S01]  /*1d790*/  F2FP.PACK_AB R21, R20, R21 ;  /* 0x000000151415723e */ /* 0x000fe200000000ff */
[----:B---3--:R0:W-:Y:S04]  /*1d7a0*/  STL [R1+0xb1c], R18 ;  /* 0x000b1c1201007387 */ /* 0x0081e80000100800 */
[----:B0-----:R-:W2:Y:S04]  /*1d7b0*/  LDL.LU R18, [R1+0x154] ;  /* 0x0001540001127983 */ /* 0x001ea80000300800 */
[----:B------:R-:W3:Y:S04]  /*1d7c0*/  LDL.LU R0, [R1+0x490] ;  /* 0x0004900001007983 */ /* 0x000ee80000300800 */
[----:B-----5:R-:W4:Y:S04]  /*1d7d0*/  LDL.LU R28, [R1+0x4a4] ;  /* 0x0004a400011c7983 */ /* 0x020f280000300800 */
[----:B------:R-:W4:Y:S04]  /*1d7e0*/  LDL.LU R29, [R1+0x4a0] ;  /* 0x0004a000011d7983 */ /* 0x000f280000300800 */
[----:B------:R-:W2:Y:S04]  /*1d7f0*/  LDL.LU R4, [R1+0x52c] ;  /* 0x00052c0001047983 */ /* 0x000ea80000300800 */
        /* <DEDUP_REMOVED lines=15> */
[----:B------:R0:W-:Y:S04]  /*1d8f0*/  STL [R1+0x9a8], R26 ;  /* 0x0009a81a01007387 */ /* 0x0001e80000100800 */
[----:B0-----:R-:W3:Y:S04]  /*1d900*/  LDL.LU R26, [R1+0x494] ;  /* 0x00049400011a7983 */ /* 0x001ee80000300800 */
[----:B------:R0:W-:Y:S04]  /*1d910*/  STL [R1+0x9a4], R27 ;  /* 0x0009a41b01007387 */ /* 0x0001e80000100800 */
[----:B0-----:R-:W2:Y:S04]  /*1d920*/  LDL.LU R27, [R1+0x480] ;  /* 0x00048000011b7983 */ /* 0x001ea80000300800 */
[----:B------:R0:W-:Y:S04]  /*1d930*/  STL [R1+0x9a0], R24 ;  /* 0x0009a01801007387 */ /* 0x0001e80000100800 */
[----:B0-----:R-:W2:Y:S04]  /*1d940*/  LDL.LU R24, [R1+0x484] ;  /* 0x0004840001187983 */ /* 0x001ea80000300800 */
[----:B------:R0:W-:Y:S04]  /*1d950*/  STL [R1+0x99c], R25 ;  /* 0x00099c1901007387 */ /* 0x0001e80000100800 */
[----:B0-----:R-:W2:Y:S04]  /*1d960*/  LDL.LU R25, [R1+0x470] ;  /* 0x0004700001197983 */ /* 0x001ea80000300800 */
[----:B------:R-:W2:Y:S04]  /*1d970*/  LDL.LU R22, [R1+0x4a8] ;  /* 0x0004a80001167983 */ /* 0x000ea80000300800 */
[----:B------:R0:W-:Y:S04]  /*1d980*/  STL [R1+0x24c], R23 ;  /* 0x00024c1701007387 */ /* 0x0001e80000100800 */
[----:B0-----:R-:W2:Y:S04]  /*1d990*/  LDL.LU R23, [R1+0x474] ;  /* 0x0004740001177983 */ /* 0x001ea80000300800 */
[----:B------:R-:W2:Y:S04]  /*1d9a0*/  LDL.LU R20, [R1+0xb34] ;  /* 0x000b340001147983 */ /* 0x000ea80000300800 */
[----:B------:R0:W-:Y:S04]  /*1d9b0*/  STL [R1+0x248], R21 ;  /* 0x0002481501007387 */ /* 0x0001e80000100800 */
[----:B0-----:R-:W2:Y:S02]  /*1d9c0*/  LDL.LU R21, [R1+0xb30] ;  /* 0x000b300001157983 */ /* 0x001ea40000300800 */
[----:B--2---:R-:W-:-:S02]  /*1d9d0*/  F2FP.PACK_AB R21, R20, R21 ;  /* 0x000000151415723e */ /* 0x004fc400000000ff */
[----:B------:R-:W2:Y:S04]  /*1d9e0*/  LDL.LU R20, [R1+0xb2c] ;  /* 0x000b2c0001147983 */ /* 0x000ea80000300800 */
[----:B------:R0:W-:Y:S04]  /*1d9f0*/  STL [R1+0x244], R21 ;  /* 0x0002441501007387 */ /* 0x0001e80000100800 */
[----:B0-----:R-:W2:Y:S02]  /*1da00*/  LDL.LU R21, [R1+0xb28] ;  /* 0x000b280001157983 */ /* 0x001ea40000300800 */
[----:B--2---:R-:W-:-:S02]  /*1da10*/  F2FP.PACK_AB R20, R21, R20 ;  /* 0x000000141514723e */ /* 0x004fc400000000ff */
[----:B------:R-:W2:Y:S04]  /*1da20*/  LDL.LU R21, [R1+0xb24] ;  /* 0x000b240001157983 */ /* 0x000ea80000300800 */
[----:B------:R0:W-:Y:S04]  /*1da30*/  STL [R1+0x240], R20 ;  /* 0x0002401401007387 */ /* 0x0001e80000100800 */
[----:B0-----:R-:W2:Y:S01]  /*1da40*/  LDL.LU R20, [R1+0xb20] ;  /* 0x000b200001147983 */ /* 0x001ea20000300800 */
[----:B------:R-:W-:Y:S02]  /*1da50*/  F2FP.PACK_AB R19, R18, R19 ;  /* 0x000000131213723e */ /* 0x000fe400000000ff */
[----:B--2---:R-:W-:-:S02]  /*1da60*/  F2FP.PACK_AB R21, R21, R20 ;  /* 0x000000141515723e */ /* 0x004fc400000000ff */
        /* <DEDUP_REMOVED lines=51> */
[----:B------:R-:W2:Y:S01]  /*1dda0*/  LDL.LU R18, [R1+0xabc] ;  /* 0x000abc0001127983 */ /* 0x000ea20000300800 */
[----:B------:R-:W-:-:S03]  /*1ddb0*/  F2FP.PACK_AB R22, R21, R22 ;  /* 0x000000161516723e */ /* 0x000fc600000000ff */
[----:B------:R0:W-:Y:S01]  /*1ddc0*/  STL [R1+0x208], R19 ;  /* 0x0002081301007387 */ /* 0x0001e20000100800 */
[----:B------:R-:W-:Y:S02]  /*1ddd0*/  F2FP.PACK_AB R21, R24, R27 ;  /* 0x0000001b1815723e */ /* 0x000fe400000000ff */
[----:B---3--:R-:W-:Y:S01]  /*1dde0*/  F2FP.PACK_AB R0, R26, R0 ;  /* 0x000000001a00723e */ /* 0x008fe200000000ff */
[----:B0-----:R-:W3:Y:S01]  /*1ddf0*/  LDL.LU R19, [R1+0xab8] ;  /* 0x000ab80001137983 */ /* 0x001ee20000300800 */
[----:B------:R-:W-:Y:S02]  /*1de00*/  F2FP.PACK_AB R2, R4, R2 ;  /* 0x000000020402723e */ /* 0x000fe400000000ff */
[----:B--2---:R-:W-:Y:S02]  /*1de10*/  F2FP.PACK_AB R20, R18, R20 ;  /* 0x000000141214723e */ /* 0x004fe400000000ff */
[----:B------:R-:W2:Y:S04]  /*1de20*/  LDL.LU R18, [R1+0xab4] ;  /* 0x000ab40001127983 */ /* 0x000ea80000300800 */
[----:B------:R0:W-:Y:S04]  /*1de30*/  STL [R1+0x204], R20 ;  /* 0x0002041401007387 */ /* 0x0001e80000100800 */
[----:B------:R-:W-:Y:S01]  /*1de40*/  STL [R1+0x200], R22 ;  /* 0x0002001601007387 */ /* 0x000fe20000100800 */
[----:B0-----:R-:W-:-:S05]  /*1de50*/  F2FP.PACK_AB R20, R23, R25 ;  /* 0x000000191714723e */ /* 0x001fca00000000ff */
[----:B------:R4:W-:Y:S04]  /*1de60*/  STL [R1+0x1fc], R20 ;  /* 0x0001fc1401007387 */ /* 0x0009e80000100800 */
[----:B------:R-:W-:Y:S04]  /*1de70*/  STL [R1+0x1f8], R21 ;  /* 0x0001f81501007387 */ /* 0x000fe80000100800 */
[----:B------:R0:W-:Y:S01]  /*1de80*/  STL [R1+0x1f4], R0 ;  /* 0x0001f40001007387 */ /* 0x0001e20000100800 */
[----:B----4-:R-:W-:-:S05]  /*1de90*/  F2FP.PACK_AB R20, R28, R29 ;  /* 0x0000001d1c14723e */ /* 0x010fca00000000ff */
[----:B------:R-:W-:Y:S01]  /*1dea0*/  STL [R1+0x1f0], R20 ;  /* 0x0001f01401007387 */ /* 0x000fe20000100800 */
[----:B0-----:R-:W-:-:S03]  /*1deb0*/  F2FP.PACK_AB R0, R3, R6 ;  /* 0x000000060300723e */ /* 0x001fc600000000ff */
[----:B------:R0:W-:Y:S01]  /*1dec0*/  STL [R1+0x15c], R2 ;  /* 0x00015c0201007387 */ /* 0x0001e20000100800 */
[----:B------:R-:W-:-:S03]  /*1ded0*/  F2FP.PACK_AB R3, R7, R5 ;  /* 0x000000050703723e */ /* 0x000fc600000000ff */
[----:B------:R1:W-:Y:S01]  /*1dee0*/  STL [R1+0x158], R0 ;  /* 0x0001580001007387 */ /* 0x0003e20000100800 */
[----:B0-----:R-:W-:-:S03]  /*1def0*/  F2FP.PACK_AB R2, R8, R9 ;  /* 0x000000090802723e */ /* 0x001fc600000000ff */
[----:B------:R0:W-:Y:S01]  /*1df00*/  STL [R1+0x154], R3 ;  /* 0x0001540301007387 */ /* 0x0001e20000100800 */
[----:B-1----:R-:W-:-:S03]  /*1df10*/  F2FP.PACK_AB R0, R12, R13 ;  /* 0x0000000d0c00723e */ /* 0x002fc600000000ff */
[----:B------:R1:W-:Y:S04]  /*1df20*/  STL [R1+0x150], R2 ;  /* 0x0001500201007387 */ /* 0x0003e80000100800 */
[----:B------:R4:W-:Y:S01]  /*1df30*/  STL [R1+0x14c], R0 ;  /* 0x00014c0001007387 */ /* 0x0009e20000100800 */
[----:B0-----:R-:W-:Y:S02]  /*1df40*/  F2FP.PACK_AB R3, R14, R15 ;  /* 0x0000000f0e03723e */ /* 0x001fe400000000ff */
[----:B-1----:R-:W-:-:S03]  /*1df50*/  F2FP.PACK_AB R2, R10, R11 ;  /* 0x0000000b0a02723e */ /* 0x002fc600000000ff */
[----:B------:R-:W-:Y:S01]  /*1df60*/  STL [R1+0x148], R3 ;  /* 0x0001480301007387 */ /* 0x000fe20000100800 */
[----:B----4-:R-:W-:-:S03]  /*1df70*/  F2FP.PACK_AB R0, R16, R17 ;  /* 0x000000111000723e */ /* 0x010fc600000000ff */
[----:B------:R-:W-:Y:S04]  /*1df80*/  STL [R1+0x144], R2 ;  /* 0x0001440201007387 */ /* 0x000fe80000100800 */
[----:B------:R-:W-:Y:S04]  /*1df90*/  STL [R1+0x140], R0 ;  /* 0x0001400001007387 */ /* 0x000fe80000100800 */
[----:B------:R-:W4:Y:S04]  /*1dfa0*/  LDL.LU R20, [R1+0x1c8] ;  /* 0x0001c80001147983 */ /* 0x000f280000300800 */
[----:B----4-:R0:W-:Y:S04]  /*1dfb0*/  STL [R1+0xa34], R20 ;  /* 0x000a341401007387 */ /* 0x0101e80000100800 */
[----:B0-----:R-:W4:Y:S04]  /*1dfc0*/  LDL.LU R20, [R1+0x1d0] ;  /* 0x0001d00001147983 */ /* 0x001f280000300800 */
        /* <DEDUP_REMOVED lines=28> */
[----:B----4-:R-:W-:Y:S04]  /*1e190*/  STL [R1+0xaac], R20 ;  /* 0x000aac1401007387 */ /* 0x010fe80000100800 */
        /* <DEDUP_REMOVED lines=32> */
[----:B0-----:R-:W4:Y:S01]  /*1e3a0*/  LDL.LU R21, [R1+0x16c] ;  /* 0x00016c0001157983 */ /* 0x001f220000300800 */
[----:B--2---:R-:W-:-:S03]  /*1e3b0*/  IMAD.MOV.U32 R20, RZ, RZ, R18 ;  /* 0x000000ffff147224 */ /* 0x004fc600078e0012 */
[----:B----4-:R3:W-:Y:S04]  /*1e3c0*/  STL [R1+0xab0], R21 ;  /* 0x000ab01501007387 */ /* 0x0107e80000100800 */
[----:B------:R-:W2:Y:S04]  /*1e3d0*/  LDL.LU R22, [R1+0x1e8] ;  /* 0x0001e80001167983 */ /* 0x000ea80000300800 */
[----:B------:R-:W4:Y:S04]  /*1e3e0*/  LDL.LU R23, [R1+0x28c] ;  /* 0x00028c0001177983 */ /* 0x000f280000300800 */
        /* <DEDUP_REMOVED lines=12> */
[----:B------:R-:W2:Y:S01]  /*1e4b0*/  LDL.LU R5, [R1+0x598] ;  /* 0x0005980001057983 */ /* 0x000ea20000300800 */
[----:B---3--:R-:W-:-:S03]  /*1e4c0*/  IMAD.MOV.U32 R21, RZ, RZ, R19 ;  /* 0x000000ffff157224 */ /* 0x008fc600078e0013 */
[----:B------:R-:W3:Y:S04]  /*1e4d0*/  LDL.LU R8, [R1+0x5ac] ;  /* 0x0005ac0001087983 */ /* 0x000ee80000300800 */
[----:B------:R-:W3:Y:S04]  /*1e4e0*/  LDL.LU R9, [R1+0x5a8] ;  /* 0x0005a80001097983 */ /* 0x000ee80000300800 */
[----:B------:R-:W2:Y:S04]  /*1e4f0*/  LDL.LU R12, [R1+0x5bc] ;  /* 0x0005bc00010c7983 */ /* 0x000ea80000300800 */
[----:B------:R-:W2:Y:S04]  /*1e500*/  LDL.LU R13, [R1+0x5b8] ;  /* 0x0005b800010d7983 */ /* 0x000ea80000300800 */
[----:B------:R-:W2:Y:S01]  /*1e510*/  LDL.LU R14, [R1+0x5cc] ;  /* 0x0005cc00010e7983 */ /* 0x000ea20000300800 */
[----:B------:R-:W-:-:S03]  /*1e520*/  F2FP.PACK_AB R20, R21, R20 ;  /* 0x000000141514723e */ /* 0x000fc600000000ff */
        /* <DEDUP_REMOVED lines=72> */
[----:B------:R2:W-:Y:S01]  /*1e9b0*/  STL [R1+0xfc], R20 ;  /* 0x0000fc1401007387 */ /* 0x0005e20000100800 */
[----:B------:R-:W-:Y:S02]  /*1e9c0*/  F2FP.PACK_AB R4, R4, R2 ;  /* 0x000000020404723e */ /* 0x000fe400000000ff */
[----:B------:R-:W-:Y:S02]  /*1e9d0*/  F2FP.PACK_AB R2, R3, R6 ;  /* 0x000000060302723e */ /* 0x000fe400000000ff */
[----:B---3--:R-:W-:Y:S02]  /*1e9e0*/  F2FP.PACK_AB R3, R8, R9 ;  /* 0x000000090803723e */ /* 0x008fe400000000ff */
[----:B--2---:R-:W-:-:S02]  /*1e9f0*/  F2FP.PACK_AB R20, R21, R22 ;  /* 0x000000161514723e */ /* 0x004fc400000000ff */
[----:B----4-:R-:W-:Y:S02]  /*1ea00*/  F2FP.PACK_AB R22, R23, R25 ;  /* 0x000000191716723e */ /* 0x010fe400000000ff */
[----:B------:R-:W-:Y:S01]  /*1ea10*/  F2FP.PACK_AB R21, R24, R27 ;  /* 0x0000001b1815723e */ /* 0x000fe200000000ff */
[----:B------:R0:W-:Y:S04]  /*1ea20*/  STL [R1+0xf8], R20 ;  /* 0x0000f81401007387 */ /* 0x0001e80000100800 */
[----:B------:R-:W-:Y:S01]  /*1ea30*/  STL [R1+0xf4], R22 ;  /* 0x0000f41601007387 */ /* 0x000fe20000100800 */
[----:B0-----:R-:W-:Y:S02]  /*1ea40*/  F2FP.PACK_AB R20, R26, R0 ;  /* 0x000000001a14723e */ /* 0x001fe400000000ff */
[----:B------:R-:W-:Y:S01]  /*1ea50*/  F2FP.PACK_AB R0, R28, R29 ;  /* 0x0000001d1c00723e */ /* 0x000fe200000000ff */
[----:B------:R-:W-:Y:S04]  /*1ea60*/  STL [R1+0xf0], R21 ;  /* 0x0000f01501007387 */ /* 0x000fe80000100800 */
[----:B------:R-:W-:Y:S04]  /*1ea70*/  STL [R1+0xcc], R20 ;  /* 0x0000cc1401007387 */ /* 0x000fe80000100800 */
[----:B------:R0:W-:Y:S04]  /*1ea80*/  STL [R1+0xc8], R0 ;  /* 0x0000c80001007387 */ /* 0x0001e80000100800 */
[----:B------:R-:W-:Y:S01]  /*1ea90*/  STL [R1+0xc4], R4 ;  /* 0x0000c40401007387 */ /* 0x000fe20000100800 */
[----:B0-----:R-:W-:-:S03]  /*1eaa0*/  F2FP.PACK_AB R0, R7, R5 ;  /* 0x000000050700723e */ /* 0x001fc600000000ff */
[----:B------:R0:W-:Y:S04]  /*1eab0*/  STL [R1+0xc0], R2 ;  /* 0x0000c00201007387 */ /* 0x0001e80000100800 */
[----:B------:R1:W-:Y:S04]  /*1eac0*/  STL [R1+0xbc], R0 ;  /* 0x0000bc0001007387 */ /* 0x0003e80000100800 */
[----:B------:R2:W-:Y:S01]  /*1ead0*/  STL [R1+0xb8], R3 ;  /* 0x0000b80301007387 */ /* 0x0005e20000100800 */
[----:B0-----:R-:W-:Y:S02]  /*1eae0*/  F2FP.PACK_AB R2, R12, R13 ;  /* 0x0000000d0c02723e */ /* 0x001fe400000000ff */
[----:B-1----:R-:W-:-:S03]  /*1eaf0*/  F2FP.PACK_AB R0, R14, R15 ;  /* 0x0000000f0e00723e */ /* 0x002fc600000000ff */
[----:B------:R0:W-:Y:S01]  /*1eb00*/  STL [R1+0xb4], R2 ;  /* 0x0000b40201007387 */ /* 0x0001e20000100800 */
[----:B--2---:R-:W-:-:S03]  /*1eb10*/  F2FP.PACK_AB R3, R10, R11 ;  /* 0x0000000b0a03723e */ /* 0x004fc600000000ff */
[----:B------:R1:W-:Y:S04]  /*1eb20*/  STL [R1+0xb0], R0 ;  /* 0x0000b00001007387 */ /* 0x0003e80000100800 */
[----:B------:R-:W-:Y:S04]  /*1eb30*/  STL [R1+0xac], R3 ;  /* 0x0000ac0301007387 */ /* 0x000fe80000100800 */
[----:B------:R-:W2:Y:S01]  /*1eb40*/  LDL.LU R26, [R1+0x530] ;  /* 0x00053000011a7983 */ /* 0x000ea20000300800 */
[----:B0-----:R-:W-:Y:S02]  /*1eb50*/  F2FP.PACK_AB R2, R16, R17 ;  /* 0x000000111002723e */ /* 0x001fe400000000ff */
[----:B-1----:R-:W-:-:S03]  /*1eb60*/  F2FP.PACK_AB R0, R18, R19 ;  /* 0x000000131200723e */ /* 0x002fc600000000ff */
        /* <DEDUP_REMOVED lines=68> */
[----:B0-----:R-:W2:Y:S04]  /*1efb0*/  LDL.LU R27, [R1+0x5c4] ;  /* 0x0005c400011b7983 */ /* 0x001ea80000300800 */
[----:B------:R-:W3:Y:S04]  /*1efc0*/  LDL.LU R24, [R1+0x4b8] ;  /* 0x0004b80001187983 */ /* 0x000ee80000300800 */
[----:B------:R-:W4:Y:S04]  /*1efd0*/  LDL.LU R25, [R1+0x4cc] ;  /* 0x0004cc0001197983 */ /* 0x000f280000300800 */
        /* <DEDUP_REMOVED lines=25> */
[----:B--2---:R-:W-:-:S03]  /*1f170*/  F2FP.PACK_AB R26, R27, R26 ;  /* 0x0000001a1b1a723e */ /* 0x004fc600000000ff */
        /* <DEDUP_REMOVED lines=65> */
[----:B----4-:R-:W-:-:S03]  /*1f590*/  F2FP.PACK_AB R20, R25, R20 ;  /* 0x000000141914723e */ /* 0x010fc600000000ff */
[----:B------:R0:W-:Y:S01]  /*1f5a0*/  STL [R1+0x60], R26 ;  /* 0x0000601a01007387 */ /* 0x0001e20000100800 */
[----:B---3--:R-:W-:Y:S02]  /*1f5b0*/  F2FP.PACK_AB R21, R21, R22 ;  /* 0x000000161515723e */ /* 0x008fe400000000ff */
[----:B------:R-:W-:Y:S01]  /*1f5c0*/  F2FP.PACK_AB R0, R23, R0 ;  /* 0x000000001700723e */ /* 0x000fe200000000ff */
[----:B0-----:R-:W3:Y:S01]  /*1f5d0*/  LDL.LU R26, [R1+0x9a8] ;  /* 0x0009a800011a7983 */ /* 0x001ee20000300800 */
[----:B------:R-:W-:Y:S02]  /*1f5e0*/  F2FP.PACK_AB R2, R4, R2 ;  /* 0x000000020402723e */ /* 0x000fe400000000ff */
[----:B--2---:R-:W-:Y:S02]  /*1f5f0*/  F2FP.PACK_AB R24, R27, R24 ;  /* 0x000000181b18723e */ /* 0x004fe400000000ff */
[----:B------:R-:W3:Y:S04]  /*1f600*/  LDL.LU R27, [R1+0x9a4] ;  /* 0x0009a400011b7983 */ /* 0x000ee80000300800 */
[----:B------:R0:W-:Y:S04]  /*1f610*/  STL [R1+0x5c], R24 ;  /* 0x00005c1801007387 */ /* 0x0001e80000100800 */
[----:B0-----:R-:W2:Y:S04]  /*1f620*/  LDL.LU R24, [R1+0x9a0] ;  /* 0x0009a00001187983 */ /* 0x001ea80000300800 */
[----:B------:R-:W2:Y:S04]  /*1f630*/  LDL.LU R25, [R1+0x99c] ;  /* 0x00099c0001197983 */ /* 0x000ea80000300800 */
[----:B------:R0:W-:Y:S04]  /*1f640*/  STL [R1+0x58], R20 ;  /* 0x0000581401007387 */ /* 0x0001e80000100800 */
[----:B------:R-:W-:Y:S04]  /*1f650*/  STL [R1+0x54], R21 ;  /* 0x0000541501007387 */ /* 0x000fe80000100800 */
[----:B------:R1:W-:Y:S01]  /*1f660*/  STL [R1+0x50], R0 ;  /* 0x0000500001007387 */ /* 0x0003e20000100800 */
[----:B0-----:R-:W-:-:S05]  /*1f670*/  F2FP.PACK_AB R20, R28, R29 ;  /* 0x0000001d1c14723e */ /* 0x001fca00000000ff */
[----:B------:R-:W-:Y:S01]  /*1f680*/  STL [R1+0x4c], R20 ;  /* 0x00004c1401007387 */ /* 0x000fe20000100800 */
[----:B-1----:R-:W-:Y:S02]  /*1f690*/  F2FP.PACK_AB R0, R3, R6 ;  /* 0x000000060300723e */ /* 0x002fe400000000ff */
[----:B------:R-:W-:Y:S01]  /*1f6a0*/  F2FP.PACK_AB R3, R7, R5 ;  /* 0x000000050703723e */ /* 0x000fe200000000ff */
[----:B------:R0:W-:Y:S04]  /*1f6b0*/  STL [R1+0x48], R2 ;  /* 0x0000480201007387 */ /* 0x0001e80000100800 */
[----:B------:R1:W-:Y:S04]  /*1f6c0*/  STL [R1+0x44], R0 ;  /* 0x0000440001007387 */ /* 0x0003e80000100800 */
[----:B------:R4:W-:Y:S01]  /*1f6d0*/  STL [R1+0x40], R3 ;  /* 0x0000400301007387 */ /* 0x0009e20000100800 */
[----:B0-----:R-:W-:-:S02]  /*1f6e0*/  F2FP.PACK_AB R2, R8, R9 ;  /* 0x000000090802723e */ /* 0x001fc400000000ff */
[----:B-1----:R-:W-:-:S03]  /*1f6f0*/  F2FP.PACK_AB R0, R12, R13 ;  /* 0x0000000d0c00723e */ /* 0x002fc600000000ff */
[----:B------:R0:W-:Y:S01]  /*1f700*/  STL [R1+0x3c], R2 ;  /* 0x00003c0201007387 */ /* 0x0001e20000100800 */
[----:B----4-:R-:W-:-:S03]  /*1f710*/  F2FP.PACK_AB R3, R14, R15 ;  /* 0x0000000f0e03723e */ /* 0x010fc600000000ff */
[----:B------:R1:W-:Y:S04]  /*1f720*/  STL [R1+0x38], R0 ;  /* 0x0000380001007387 */ /* 0x0003e80000100800 */
[----:B------:R4:W-:Y:S01]  /*1f730*/  STL [R1+0x34], R3 ;  /* 0x0000340301007387 */ /* 0x0009e20000100800 */
[----:B0-----:R-:W-:Y:S02]  /*1f740*/  F2FP.PACK_AB R2, R10, R11 ;  /* 0x0000000b0a02723e */ /* 0x001fe400000000ff */
[----:B-1----:R-:W-:-:S03]  /*1f750*/  F2FP.PACK_AB R0, R16, R17 ;  /* 0x000000111000723e */ /* 0x002fc600000000ff */
[----:B------:R3:W-:Y:S01]  /*1f760*/  STL [R1+0x30], R2 ;  /* 0x0000300201007387 */ /* 0x0007e20000100800 */
[----:B----4-:R-:W-:-:S03]  /*1f770*/  F2FP.PACK_AB R3, R18, R19 ;  /* 0x000000131203723e */ /* 0x010fc600000000ff */
[----:B------:R2:W-:Y:S04]  /*1f780*/  STL [R1+0x2c], R0 ;  /* 0x00002c0001007387 */ /* 0x0005e80000100800 */
[----:B------:R-:W-:Y:S04]  /*1f790*/  STL [R1+0x28], R3 ;  /* 0x0000280301007387 */ /* 0x000fe80000100800 */
[----:B------:R-:W4:Y:S01]  /*1f7a0*/  LDL.LU R7, [R1+0x618] ;  /* 0x0006180001077983 */ /* 0x000f220000300800 */
[----:B---3--:R-:W-:-:S05]  /*1f7b0*/  F2FP.PACK_AB R2, R27, R26 ;  /* 0x0000001a1b02723e */ /* 0x008fca00000000ff */
[----:B------:R-:W-:Y:S01]  /*1f7c0*/  STL [R1+0x24], R2 ;  /* 0x0000240201007387 */ /* 0x000fe20000100800 */
[----:B--2---:R-:W-:-:S03]  /*1f7d0*/  F2FP.PACK_AB R0, R25, R24 ;  /* 0x000000181900723e */ /* 0x004fc600000000ff */
[----:B----4-:R0:W-:Y:S04]  /*1f7e0*/  STL [R1+0x95c], R7 ;  /* 0x00095c0701007387 */ /* 0x0101e80000100800 */
        /* <DEDUP_REMOVED lines=36> */
[----:B---3--:R0:W-:Y:S04]  /*1fa30*/  STL [R1+0x954], R5 ;  /* 0x0009540501007387 */ /* 0x0081e80000100800 */
[----:B0-----:R-:W3:Y:S04]  /*1fa40*/  LDL.LU R5, [R1+0x62c] ;  /* 0x00062c0001057983 */ /* 0x001ee80000300800 */
[----:B------:R-:W4:Y:S04]  /*1fa50*/  LDL.LU R4, [R1+0x658] ;  /* 0x0006580001047983 */ /* 0x000f280000300800 */
[----:B----4-:R0:W-:Y:S04]  /*1fa60*/  STL [R1+0x950], R4 ;  /* 0x0009500401007387 */ /* 0x0101e80000100800 */
[----:B0-----:R-:W4:Y:S04]  /*1fa70*/  LDL.LU R4, [R1+0x63c] ;  /* 0x00063c0001047983 */ /* 0x001f280000300800 */
[----:B------:R-:W2:Y:S04]  /*1fa80*/  LDL.LU R11, [R1+0x610] ;  /* 0x00061000010b7983 */ /* 0x000ea80000300800 */
[----:B--2---:R0:W-:Y:S04]  /*1fa90*/  STL [R1+0x94c], R11 ;  /* 0x00094c0b01007387 */ /* 0x0041e80000100800 */
[----:B0-----:R-:W2:Y:S04]  /*1faa0*/  LDL.LU R11, [R1+0x65c] ;  /* 0x00065c00010b7983 */ /* 0x001ea80000300800 */
        /* <DEDUP_REMOVED lines=42> */
[----:B------:R-:W2:Y:S01]  /*1fd50*/  LDL.LU R20, [R1+0x6cc] ;  /* 0x0006cc0001147983 */ /* 0x000ea20000300800 */
[----:B------:R-:W-:-:S03]  /*1fd60*/  F2FP.PACK_AB R7, R6, R7 ;  /* 0x000000070607723e */ /* 0x000fc600000000ff */
[----:B--2---:R0:W-:Y:S04]  /*1fd70*/  STL [R1+0x910], R20 ;  /* 0x0009101401007387 */ /* 0x0041e80000100800 */
[----:B0-----:R-:W2:Y:S04]  /*1fd80*/  LDL.LU R20, [R1+0x6bc] ;  /* 0x0006bc0001147983 */ /* 0x001ea80000300800 */
        /* <DEDUP_REMOVED lines=38> */
[----:B------:R0:W-:Y:S04]  /*1fff0*/  STL [R1], R7 ;  /* 0x0000000701007387 */ /* 0x0001e80000100800 */
[----:B0-----:R-:W2:Y:S02]  /*20000*/  LDL.LU R7, [R1+0x95c] ;  /* 0x00095c0001077983 */ /* 0x001ea40000300800 */
[----:B--2---:R-:W-:-:S02]  /*20010*/  F2FP.PACK_AB R7, R6, R7 ;  /* 0x000000070607723e */ /* 0x004fc400000000ff */
[----:B------:R-:W3:Y:S02]  /*20020*/  LDL.LU R6, [R1+0x958] ;  /* 0x0009580001067983 */ /* 0x000ee40000300800 */
[----:B---3--:R-:W-:Y:S02]  /*20030*/  F2FP.PACK_AB R6, R5, R6 ;  /* 0x000000060506723e */ /* 0x008fe400000000ff */
[----:B------:R-:W4:Y:S02]  /*20040*/  LDL.LU R5, [R1+0x954] ;  /* 0x0009540001057983 */ /* 0x000f240000300800 */
[----:B----4-:R-:W-:Y:S02]  /*20050*/  F2FP.PACK_AB R5, R4, R5 ;  /* 0x000000050405723e */ /* 0x010fe400000000ff */
[----:B------:R-:W2:Y:S02]  /*20060*/  LDL.LU R4, [R1+0x950] ;  /* 0x0009500001047983 */ /* 0x000ea40000300800 */
[----:B--2---:R-:W-:-:S02]  /*20070*/  F2FP.PACK_AB R4, R11, R4 ;  /* 0x000000040b04723e */ /* 0x004fc400000000ff */
[----:B------:R-:W2:Y:S02]  /*20080*/  LDL.LU R11, [R1+0x94c] ;  /* 0x00094c00010b7983 */ /* 0x000ea40000300800 */
[----:B--2---:R-:W-:Y:S02]  /*20090*/  F2FP.PACK_AB R11, R10, R11 ;  /* 0x0000000b0a0b723e */ /* 0x004fe400000000ff */
[----:B------:R-:W2:Y:S02]  /*200a0*/  LDL.LU R10, [R1+0x948] ;  /* 0x00094800010a7983 */ /* 0x000ea40000300800 */
[----:B--2---:R-:W-:Y:S02]  /*200b0*/  F2FP.PACK_AB R10, R9, R10 ;  /* 0x0000000a090a723e */ /* 0x004fe400000000ff */
        /* <DEDUP_REMOVED lines=26> */
[----:B------:R-:W2:Y:S01]  /*20260*/  LDL.LU R20, [R1+0x910] ;  /* 0x0009100001147983 */ /* 0x000ea20000300800 */
[----:B------:R-:W-:Y:S02]  /*20270*/  F2FP.PACK_AB R27, R28, R27 ;  /* 0x0000001b1c1b723e */ /* 0x000fe400000000ff */
[----:B------:R-:W-:Y:S02]  /*20280*/  F2FP.PACK_AB R26, R29, R26 ;  /* 0x0000001a1d1a723e */ /* 0x000fe400000000ff */
[----:B------:R-:W-:Y:S02]  /*20290*/  F2FP.PACK_AB R25, R2, R25 ;  /* 0x000000190219723e */ /* 0x000fe400000000ff */
[----:B------:R-:W-:Y:S02]  /*202a0*/  F2FP.PACK_AB R24, R3, R24 ;  /* 0x000000180318723e */ /* 0x000fe400000000ff */
[----:B--2---:R-:W-:Y:S02]  /*202b0*/  F2FP.PACK_AB R20, R20, R0 ;  /* 0x000000001414723e */ /* 0x004fe400000000ff */
.L_x_1:
[----:B-1----:R-:W2:Y:S04]  /*202c0*/  LDL.LU R0, [R1+0x90c] ;  /* 0x00090c0001007983 */ /* 0x002ea80000300800 */
[----:B0-----:R-:W3:Y:S04]  /*202d0*/  LDL.LU R3, [R1+0x904] ;  /* 0x0009040001037983 */ /* 0x001ee80000300800 */
[----:B------:R-:W4:Y:S04]  /*202e0*/  LDL R2, [R1+0x908] ;  /* 0x0009080001027983 */ /* 0x000f280000100800 */
[----:B------:R0:W-:Y:S04]  /*202f0*/  STL [R1+0xa70], R7 ;  /* 0x000a700701007387 */ /* 0x0001e80000100800 */
[----:B------:R-:W1:Y:S04]  /*20300*/  S2R R28, SR_TID.X ;  /* 0x00000000001c7919 */ /* 0x000e680000002100 */
[----:B0-----:R-:W5:Y:S04]  /*20310*/  LDL R7, [R1+0x39c] ;  /* 0x00039c0001077983 */ /* 0x001f680000100800 */
[----:B------:R-:W0:Y:S01]  /*20320*/  S2R R29, SR_TID.X ;  /* 0x00000000001d7919 */ /* 0x000e220000002100 */
[----:B-1----:R-:W-:-:S02]  /*20330*/  IMAD.SHL.U32 R28, R28, 0x4, RZ ;  /* 0x000000041c1c7824 */ /* 0x002fc400078e00ff */
[----:B0-----:R-:W-:-:S05]  /*20340*/  IMAD.SHL.U32 R29, R29, 0x80, RZ ;  /* 0x000000801d1d7824 */ /* 0x001fca00078e00ff */
[----:B------:R-:W-:Y:S01]  /*20350*/  LOP3.LUT R29, R29, 0x3000, RZ, 0xc0, !PT ;  /* 0x000030001d1d7812 */ /* 0x000fe200078ec0ff */
[----:B------:R-:W-:Y:S01]  /*20360*/  BAR.SYNC.DEFER_BLOCKING 0x0 ;  /* 0x0000000000007b1d */ /* 0x000fe20000010000 */
[----:B--2---:R-:W-:-:S04]  /*20370*/  LOP3.LUT R0, R0, 0x60, RZ, 0xc0, !PT ;  /* 0x0000006000007812 */ /* 0x004fc800078ec0ff */
[----:B------:R-:W-:Y:S02]  /*20380*/  LOP3.LUT R28, R0, 0x70, R28, 0x78, !PT ;  /* 0x00000070001c7812 */ /* 0x000fe400078e781c */
[----:B---3--:R-:W-:Y:S02]  /*20390*/  LOP3.LUT R3, R3, 0x100, RZ, 0xc0, !PT ;  /* 0x0000010003037812 */ /* 0x008fe400078ec0ff */
[----:B----4-:R-:W-:Y:S02]  /*203a0*/  ISETP.GE.AND P0, PT, R2, c[0x0][0x178], PT ;  /* 0x00005e0002007a0c */ /* 0x010fe40003f06270 */
[C---:B-----5:R-:W-:Y:S02]  /*203b0*/  IADD3 R2, R7.reuse, 0x2, RZ ;  /* 0x0000000207027810 */ /* 0x060fe40007ffe0ff */
[----:B------:R-:W-:Y:S02]  /*203c0*/  IADD3 R0, R7, 0x1, RZ ;  /* 0x0000000107007810 */ /* 0x000fe40007ffe0ff */
[----:B------:R-:W-:-:S02]  /*203d0*/  ISETP.LT.AND P3, PT, R2, c[0x0][0x17c], !P0 ;  /* 0x00005f0002007a0c */ /* 0x000fc40004761270 */
[----:B------:R-:W0:Y:S01]  /*203e0*/  S2R R2, SR_TID.X ;  /* 0x0000000000027919 */ /* 0x000e220000002100 */
[----:B------:R-:W-:-:S03]  /*203f0*/  ISETP.LT.AND P4, PT, R0, c[0x0][0x17c], !P0 ;  /* 0x00005f0000007a0c */ /* 0x000fc60004781270 */
[----:B------:R-:W1:Y:S01]  /*20400*/  S2R R0, SR_TID.X ;  /* 0x0000000000007919 */ /* 0x000e620000002100 */
[----:B0-----:R-:W-:-:S05]  /*20410*/  IMAD.SHL.U32 R2, R2, 0x800, RZ ;  /* 0x0000080002027824 */ /* 0x001fca00078e00ff */
[----:B------:R-:W-:-:S04]  /*20420*/  LOP3.LUT R2, R2, 0xc000, RZ, 0xc0, !PT ;  /* 0x0000c00002027812 */ /* 0x000fc800078ec0ff */
[----:B------:R-:W-:Y:S01]  /*20430*/  IADD3 R3, R29, R3, R2 ;  /* 0x000000031d037210 */ /* 0x000fe20007ffe002 */
[----:B-1----:R-:W-:Y:S01]  /*20440*/  IMAD.SHL.U32 R29, R0, 0x2000, RZ ;  /* 0x00002000001d7824 */ /* 0x002fe200078e00ff */
[C---:B------:R-:W-:Y:S02]  /*20450*/  IADD3 R0, R7.reuse, 0x3, RZ ;  /* 0x0000000307007810 */ /* 0x040fe40007ffe0ff */
[----:B------:R-:W-:Y:S01]  /*20460*/  IADD3 R2, R7, 0x4, RZ ;  /* 0x0000000407027810 */ /* 0x000fe20007ffe0ff */
[----:B------:R-:W-:Y:S01]  /*20470*/  IMAD.IADD R3, R28, 0x1, R3 ;  /* 0x000000011c037824 */ /* 0x000fe200078e0203 */
[----:B------:R-:W2:Y:S01]  /*20480*/  LDL.LU R7, [R1+0xa70] ;  /* 0x000a700001077983 */ /* 0x000ea20000300800 */
[----:B------:R-:W-:Y:S02]  /*20490*/  LOP3.LUT R29, R29, 0xc000, RZ, 0xc0, !PT ;  /* 0x0000c0001d1d7812 */ /* 0x000fe400078ec0ff */
[----:B------:R-:W-:Y:S01]  /*204a0*/  ISETP.LT.AND P2, PT, R0, c[0x0][0x17c], !P0 ;  /* 0x00005f0000007a0c */ /* 0x000fe20004741270 */
[----:B------:R0:W-:Y:S01]  /*204b0*/  STS.128 [R3], R24 ;  /* 0x0000001803007388 */ /* 0x0001e20000000c00 */
[----:B------:R-:W-:-:S03]  /*204c0*/  ISETP.LT.AND P1, PT, R2, c[0x0][0x17c], !P0 ;  /* 0x00005f0002007a0c */ /* 0x000fc60004721270 */
[----:B------:R1:W-:Y:S04]  /*204d0*/  STL [R1+0xa2c], R25 ;  /* 0x000a2c1901007387 */ /* 0x0003e80000100800 */
[----:B------:R-:W3:Y:S04]  /*204e0*/  S2R R28, SR_TID.X ;  /* 0x00000000001c7919 */ /* 0x000ee80000002100 */
[----:B0-----:R-:W4:Y:S04]  /*204f0*/  LDL.LU R24, [R1+0x40] ;  /* 0x0000400001187983 */ /* 0x001f280000300800 */
[----:B-1----:R-:W4:Y:S04]  /*20500*/  LDL.LU R25, [R1+0x44] ;  /* 0x0000440001197983 */ /* 0x002f280000300800 */
[----:B------:R-:W5:Y:S04]  /*20510*/  LDL.LU R26, [R1+0x48] ;  /* 0x00004800011a7983 */ /* 0x000f680000300800 */
[----:B------:R-:W5:Y:S04]  /*20520*/  LDL.LU R27, [R1+0x4c] ;  /* 0x00004c00011b7983 */ /* 0x000f680000300800 */
[----:B------:R-:W-:Y:S01]  /*20530*/  STS.128 [R3+0x80], R20 ;  /* 0x0000801403007388 */ /* 0x000fe20000000c00 */
[----:B---3--:R-:W-:-:S03]  /*20540*/  LOP3.LUT R28, R28, 0xff, RZ, 0xc0, !PT ;  /* 0x000000ff1c1c7812 */ /* 0x008fc600078ec0ff */
[----:B------:R-:W-:Y:S02]  /*20550*/  STS.128 [R3+0x200], R16 ;  /* 0x0002001003007388 */ /* 0x000fe40000000c00 */
[----:B------:R-:W-:Y:S02]  /*20560*/  IMAD R28, R28, 0x10, R29 ;  /* 0x000000101c1c7824 */ /* 0x000fe400078e021d */
[----:B-----5:R-:W-:Y:S04]  /*20570*/  STL.64 [R1+0xa38], R26 ;  /* 0x000a381a01007387 */ /* 0x020fe80000100a00 */
[----:B----4-:R0:W-:Y:S04]  /*20580*/  STL.64 [R1+0xa30], R24 ;  /* 0x000a301801007387 */ /* 0x0101e80000100a00 */
[----:B0-----:R-:W3:Y:S04]  /*20590*/  LDL.LU R24, [R1+0x30] ;  /* 0x0000300001187983 */ /* 0x001ee80000300800 */
[----:B------:R-:W3:Y:S04]  /*205a0*/  LDL.LU R25, [R1+0x34] ;  /* 0x0000340001197983 */ /* 0x000ee80000300800 */
[----:B------:R-:W4:Y:S04]  /*205b0*/  LDL.LU R26, [R1+0x38] ;  /* 0x00003800011a7983 */ /* 0x000f280000300800 */
[----:B------:R-:W4:Y:S04]  /*205c0*/  LDL.LU R27, [R1+0x3c] ;  /* 0x00003c00011b7983 */ /* 0x000f280000300800 */
[----:B----4-:R-:W-:Y:S04]  /*205d0*/  STL.64 [R1+0xa48], R26 ;  /* 0x000a481a01007387 */ /* 0x010fe80000100a00 */
[----:B---3--:R0:W-:Y:S04]  /*205e0*/  STL.64 [R1+0xa40], R24 ;  /* 0x000a401801007387 */ /* 0x0081e80000100a00 */
        /* <DEDUP_REMOVED lines=10> */
[----:B------:R-:W-:Y:S04]  /*20690*/  STS.128 [R3+0x280], R12 ;  /* 0x0002800c03007388 */ /* 0x000fe80000000c00 */
[----:B----4-:R-:W-:Y:S04]  /*206a0*/  STL.64 [R1+0xa68], R26 ;  /* 0x000a681a01007387 */ /* 0x010fe80000100a00 */
[----:B---3--:R0:W-:Y:S04]  /*206b0*/  STL.64 [R1+0xa60], R24 ;  /* 0x000a601801007387 */ /* 0x0081e80000100a00 */
[----:B0-----:R-:W3:Y:S04]  /*206c0*/  LDL.LU R24, [R1] ;  /* 0x0000000001187983 */ /* 0x001ee80000300800 */
[----:B------:R-:W3:Y:S04]  /*206d0*/  LDL.LU R25, [R1+0x4] ;  /* 0x0000040001197983 */ /* 0x000ee80000300800 */
[----:B------:R-:W3:Y:S04]  /*206e0*/  LDL.LU R26, [R1+0x8] ;  /* 0x00000800011a7983 */ /* 0x000ee80000300800 */
[----:B------:R-:W3:Y:S04]  /*206f0*/  LDL.LU R27, [R1+0xc] ;  /* 0x00000c00011b7983 */ /* 0x000ee80000300800 */
[----:B------:R-:W4:Y:S04]  /*20700*/  LDL.LU R20, [R1+0x90] ;  /* 0x0000900001147983 */ /* 0x000f280000300800 */
[----:B------:R-:W4:Y:S04]  /*20710*/  LDL.LU R21, [R1+0x94] ;  /* 0x0000940001157983 */ /* 0x000f280000300800 */
[----:B------:R-:W4:Y:S04]  /*20720*/  LDL.LU R22, [R1+0x98] ;  /* 0x0000980001167983 */ /* 0x000f280000300800 */
[----:B------:R-:W4:Y:S04]  /*20730*/  LDL.LU R23, [R1+0x9c] ;  /* 0x00009c0001177983 */ /* 0x000f280000300800 */
[----:B------:R-:W5:Y:S04]  /*20740*/  LDL.LU R16, [R1+0x80] ;  /* 0x0000800001107983 */ /* 0x000f680000300800 */
[----:B------:R-:W5:Y:S04]  /*20750*/  LDL.LU R17, [R1+0x84] ;  /* 0x0000840001117983 */ /* 0x000f680000300800 */
[----:B------:R-:W5:Y:S04]  /*20760*/  LDL.LU R18, [R1+0x88] ;  /* 0x0000880001127983 */ /* 0x000f680000300800 */
[----:B------:R-:W5:Y:S04]  /*20770*/  LDL.LU R19, [R1+0x8c] ;  /* 0x00008c0001137983 */ /* 0x000f680000300800 */
[----:B------:R-:W4:Y:S04]  /*20780*/  LDL.LU R12, [R1+0x70] ;  /* 0x00007000010c7983 */ /* 0x000f280000300800 */
[----:B------:R-:W4:Y:S04]  /*20790*/  LDL.LU R13, [R1+0x74] ;  /* 0x00007400010d7983 */ /* 0x000f280000300800 */
[----:B------:R-:W4:Y:S04]  /*207a0*/  LDL.LU R14, [R1+0x78] ;  /* 0x00007800010e7983 */ /* 0x000f280000300800 */
[----:B------:R-:W4:Y:S04]  /*207b0*/  LDL.LU R15, [R1+0x7c] ;  /* 0x00007c00010f7983 */ /* 0x000f280000300800 */
[----:B------:R0:W-:Y:S04]  /*207c0*/  STS.128 [R3+0x400], R8 ;  /* 0x0004000803007388 */ /* 0x0001e80000000c00 */
[----:B--2---:R1:W-:Y:S04]  /*207d0*/  STS.128 [R3+0x480], R4 ;  /* 0x0004800403007388 */ /* 0x0043e80000000c00 */
[----:B0-----:R-:W2:Y:S04]  /*207e0*/  LDL.LU R8, [R1+0x60] ;  /* 0x0000600001087983 */ /* 0x001ea80000300800 */
[----:B------:R-:W2:Y:S04]  /*207f0*/  LDL.LU R9, [R1+0x64] ;  /* 0x0000640001097983 */ /* 0x000ea80000300800 */
[----:B------:R-:W2:Y:S04]  /*20800*/  LDL.LU R10, [R1+0x68] ;  /* 0x00006800010a7983 */ /* 0x000ea80000300800 */
[----:B------:R-:W2:Y:S04]  /*20810*/  LDL.LU R11, [R1+0x6c] ;  /* 0x00006c00010b7983 */ /* 0x000ea80000300800 */
[----:B-1----:R-:W2:Y:S04]  /*20820*/  LDL.LU R4, [R1+0x50] ;  /* 0x0000500001047983 */ /* 0x002ea80000300800 */
[----:B------:R-:W2:Y:S04]  /*20830*/  LDL.LU R5, [R1+0x54] ;  /* 0x0000540001057983 */ /* 0x000ea80000300800 */
[----:B------:R-:W2:Y:S04]  /*20840*/  LDL.LU R6, [R1+0x58] ;  /* 0x0000580001067983 */ /* 0x000ea80000300800 */
[----:B------:R-:W2:Y:S04]  /*20850*/  LDL.LU R7, [R1+0x5c] ;  /* 0x00005c0001077983 */ /* 0x000ea80000300800 */
[----:B---3--:R0:W-:Y:S04]  /*20860*/  STS.128 [R3+0x600], R24 ;  /* 0x0006001803007388 */ /* 0x0081e80000000c00 */
[----:B0-----:R-:W3:Y:S04]  /*20870*/  LDL.LU.64 R26, [R1+0xa68] ;  /* 0x000a6800011a7983 */ /* 0x001ee80000300a00 */
[----:B------:R-:W3:Y:S04]  /*20880*/  LDL.LU.64 R24, [R1+0xa60] ;  /* 0x000a600001187983 */ /* 0x000ee80000300a00 */
        /* <DEDUP_REMOVED lines=9> */
[----:B--2---:R-:W-:Y:S04]  /*20920*/  STS.128 [R3+0xa80], R4 ;  /* 0x000a800403007388 */ /* 0x004fe80000000c00 */
[----:B------:R-:W-:Y:S04]  /*20930*/  STS.128 [R3+0xc00], R8 ;  /* 0x000c000803007388 */ /* 0x000fe80000000c00 */
[----:B----4-:R-:W-:Y:S04]  /*20940*/  STS.128 [R3+0xc80], R12 ;  /* 0x000c800c03007388 */ /* 0x010fe80000000c00 */
[----:B-----5:R-:W-:Y:S04]  /*20950*/  STS.128 [R3+0xe00], R16 ;  /* 0x000e001003007388 */ /* 0x020fe80000000c00 */
[----:B------:R-:W-:Y:S01]  /*20960*/  STS.128 [R3+0xe80], R20 ;  /* 0x000e801403007388 */ /* 0x000fe20000000c00 */
[----:B------:R-:W-:-:S03]  /*20970*/  LOP3.LUT R29, R28, 0x60, RZ, 0x3c, !PT ;  /* 0x000000601c1d7812 */ /* 0x000fc600078e3cff */
[----:B---3--:R0:W-:Y:S04]  /*20980*/  STS.128 [R3+0xa00], R24 ;  /* 0x000a001803007388 */ /* 0x0081e80000000c00 */
[----:B------:R-:W-:Y:S06]  /*20990*/  BAR.SYNC.DEFER_BLOCKING 0x0 ;  /* 0x0000000000007b1d */ /* 0x000fec0000010000 */
[----:B0-----:R-:W2:Y:S04]  /*209a0*/  LDL.LU R25, [R1+0xa2c] ;  /* 0x000a2c0001197983 */ /* 0x001ea80000300800 */
[----:B------:R-:W0:Y:S04]  /*209b0*/  LDS.128 R4, [R28] ;  /* 0x000000001c047984 */ /* 0x000e280000000c00 */
[----:B------:R-:W1:Y:S04]  /*209c0*/  LDS.128 R12, [R28+0x1000] ;  /* 0x001000001c0c7984 */ /* 0x000e680000000c00 */
[----:B------:R-:W3:Y:S01]  /*209d0*/  LDS.128 R8, [R28+0x2000] ;  /* 0x002000001c087984 */ /* 0x000ee20000000c00 */
[----:B------:R-:W-:-:S02]  /*209e0*/  LOP3.LUT R26, R28, 0x20, RZ, 0x3c, !PT ;  /* 0x000000201c1a7812 */ /* 0x000fc400078e3cff */
[----:B------:R-:W-:Y:S01]  /*209f0*/  LOP3.LUT R27, R28, 0x40, RZ, 0x3c, !PT ;  /* 0x000000401c1b7812 */ /* 0x000fe200078e3cff */
[----:B------:R-:W-:Y:S04]  /*20a00*/  LDS.128 R16, [R29+0x2000] ;  /* 0x002000001d107984 */ /* 0x000fe80000000c00 */
[----:B0-----:R-:W-:Y:S01]  /*20a10*/  STL [R1+0x44], R5 ;  /* 0x0000440501007387 */ /* 0x001fe20000100800 */
[----:B------:R-:W-:-:S03]  /*20a20*/  IMAD.MOV.U32 R24, RZ, RZ, R4 ;  /* 0x000000ffff187224 */ /* 0x000fc600078e0004 */
[----:B------:R-:W-:Y:S04]  /*20a30*/  STL.64 [R1+0x48], R6 ;  /* 0x0000480601007387 */ /* 0x000fe80000100a00 */
[----:B------:R-:W0:Y:S04]  /*20a40*/  LDS.128 R4, [R28+0x3000] ;  /* 0x003000001c047984 */ /* 0x000e280000000c00 */
[----:B-1----:R-:W-:Y:S04]  /*20a50*/  STL.64 [R1+0x80], R12 ;  /* 0x0000800c01007387 */ /* 0x002fe80000100a00 */
[----:B------:R-:W-:Y:S04]  /*20a60*/  STL.64 [R1+0x88], R14 ;  /* 0x0000880e01007387 */ /* 0x000fe80000100a00 */
[----:B------:R-:W-:Y:S04]  /*20a70*/  STL [R1+0x918], R28 ;  /* 0x0009181c01007387 */ /* 0x000fe80000100800 */
[----:B---3--:R-:W-:Y:S04]  /*20a80*/  STL.64 [R1+0x90], R8 ;  /* 0x0000900801007387 */ /* 0x008fe80000100a00 */
[----:B------:R-:W-:Y:S04]  /*20a90*/  STL.64 [R1+0x98], R10 ;  /* 0x0000980a01007387 */ /* 0x000fe80000100a00 */
[----:B------:R-:W1:Y:S04]  /*20aa0*/  LDS.128 R12, [R26] ;  /* 0x000000001a0c7984 */ /* 0x000e680000000c00 */
[----:B------:R-:W-:Y:S04]  /*20ab0*/  LDS.128 R8, [R26+0x1000] ;  /* 0x001000001a087984 */ /* 0x000fe80000000c00 */
[----:B0-----:R-:W-:Y:S04]  /*20ac0*/  STL.64 [R1+0x70], R4 ;  /* 0x0000700401007387 */ /* 0x001fe80000100a00 */
[----:B------:R-:W-:Y:S04]  /*20ad0*/  STL.64 [R1+0x78], R6 ;  /* 0x0000780601007387 */ /* 0x000fe80000100a00 */
[----:B------:R-:W0:Y:S04]  /*20ae0*/  LDS.128 R4, [R26+0x2000] ;  /* 0x002000001a047984 */ /* 0x000e280000000c00 */
[----:B-1----:R-:W-:Y:S04]  /*20af0*/  STL.64 [R1+0x50], R12 ;  /* 0x0000500c01007387 */ /* 0x002fe80000100a00 */
[----:B------:R-:W-:Y:S04]  /*20b00*/  STL.64 [R1+0x58], R14 ;  /* 0x0000580e01007387 */ /* 0x000fe80000100a00 */
[----:B------:R-:W-:Y:S04]  /*20b10*/  LDS.128 R12, [R29+0x1000] ;  /* 0x001000001d0c7984 */ /* 0x000fe80000000c00 */
[----:B0-----:R-:W-:Y:S01]  /*20b20*/  STL.64 [R1+0x30], R4 ;  /* 0x0000300401007387 */ /* 0x001fe20000100a00 */
[----:B------:R-:W-:-:S03]  /*20b30*/  IMAD.MOV.U32 R28, RZ, RZ, R7 ;  /* 0x000000ffff1c7224 */ /* 0x000fc600078e0007 */
[----:B------:R-:W-:Y:S04]  /*20b40*/  STL.64 [R1+0x60], R8 ;  /* 0x0000600801007387 */ /* 0x000fe80000100a00 */
[----:B------:R-:W-:Y:S04]  /*20b50*/  STL.64 [R1+0x68], R10 ;  /* 0x0000680a01007387 */ /* 0x000fe80000100a00 */
[----:B------:R-:W-:Y:S04]  /*20b60*/  STL [R1+0x38], R6 ;  /* 0x0000380601007387 */ /* 0x000fe80000100800 */
[----:B------:R-:W0:Y:S04]  /*20b70*/  LDS.128 R4, [R26+0x3000] ;  /* 0x003000001a047984 */ /* 0x000e280000000c00 */
[----:B------:R-:W-:Y:S04]  /*20b80*/  STL [R1+0x91c], R28 ;  /* 0x00091c1c01007387 */ /* 0x000fe80000100800 */
[----:B------:R-:W-:Y:S04]  /*20b90*/  STL [R1+0x920], R26 ;  /* 0x0009201a01007387 */ /* 0x000fe80000100800 */
[----:B------:R-:W-:Y:S04]  /*20ba0*/  LDS.128 R8, [R27] ;  /* 0x000000001b087984 */ /* 0x000fe80000000c00 */
[----:B0-----:R-:W-:Y:S04]  /*20bb0*/  STL.64 [R1+0x20], R4 ;  /* 0x0000200401007387 */ /* 0x001fe80000100a00 */
[----:B------:R-:W-:Y:S04]  /*20bc0*/  STL.64 [R1+0x28], R6 ;  /* 0x0000280601007387 */ /* 0x000fe80000100a00 */
[----:B------:R-:W0:Y:S04]  /*20bd0*/  LDS.128 R4, [R27+0x1000] ;  /* 0x001000001b047984 */ /* 0x000e280000000c00 */
[----:B0-----:R-:W-:Y:S01]  /*20be0*/  STL.64 [R1], R4 ;  /* 0x0000000401007387 */ /* 0x001fe20000100a00 */
[----:B------:R-:W-:-:S03]  /*20bf0*/  IMAD.MOV.U32 R28, RZ, RZ, R7 ;  /* 0x000000ffff1c7224 */ /* 0x000fc600078e0007 */
[----:B------:R-:W-:Y:S04]  /*20c00*/  STL.64 [R1+0x10], R8 ;  /* 0x0000100801007387 */ /* 0x000fe80000100a00 */
[----:B------:R-:W-:Y:S04]  /*20c10*/  STL.64 [R1+0x18], R10 ;  /* 0x0000180a01007387 */ /* 0x000fe80000100a00 */
[----:B------:R-:W-:Y:S04]  /*20c20*/  STL [R1+0x8], R6 ;  /* 0x0000080601007387 */ /* 0x000fe80000100800 */
[----:B------:R-:W0:Y:S04]  /*20c30*/  LDS.128 R4, [R27+0x2000] ;  /* 0x002000001b047984 */ /* 0x000e280000000c00 */
[----:B------:R-:W1:Y:S04]  /*20c40*/  LDS.128 R8, [R27+0x3000] ;  /* 0x003000001b087984 */ /* 0x000e680000000c00 */
[----:B------:R-:W-:Y:S04]  /*20c50*/  STL [R1+0x924], R28 ;  /* 0x0009241c01007387 */ /* 0x000fe80000100800 */
[----:B0-----:R0:W-:Y:S04]  /*20c60*/  STL [R1+0x92c], R6 ;  /* 0x00092c0601007387 */ /* 0x0011e80000100800 */
[----:B0-----:R-:W3:Y:S04]  /*20c70*/  LDL R6, [R1+0x39c] ;  /* 0x00039c0001067983 */ /* 0x001ee80000100800 */
[----:B------:R-:W-:Y:S04]  /*20c80*/  STL [R1+0x928], R7 ;  /* 0x0009280701007387 */ /* 0x000fe80000100800 */
[----:B------:R-:W-:Y:S04]  /*20c90*/  STL [R1+0xa28], R27 ;  /* 0x000a281b01007387 */ /* 0x000fe80000100800 */
[----:B--2---:R-:W-:Y:S04]  /*20ca0*/  STL.64 [R1+0xa20], R24 ;  /* 0x000a201801007387 */ /* 0x004fe80000100a00 */
[----:B-1----:R-:W-:Y:S04]  /*20cb0*/  STL.64 [R1+0xd0], R8 ;  /* 0x0000d00801007387 */ /* 0x002fe80000100a00 */
[----:B------:R-:W-:Y:S04]  /*20cc0*/  STL.64 [R1+0xd8], R10 ;  /* 0x0000d80a01007387 */ /* 0x000fe80000100a00 */
[----:B------:R-:W0:Y:S04]  /*20cd0*/  LDS.128 R8, [R29] ;  /* 0x000000001d087984 */ /* 0x000e280000000c00 */
[----:B------:R-:W1:Y:S04]  /*20ce0*/  LDS.128 R24, [R29+0x3000] ;  /* 0x003000001d187984 */ /* 0x000e680000000c00 */
[----:B0-----:R-:W-:Y:S04]  /*20cf0*/  STL.64 [R1+0x938], R10 ;  /* 0x0009380a01007387 */ /* 0x001fe80000100a00 */
[----:B------:R0:W-:Y:S04]  /*20d00*/  STL.64 [R1+0x930], R8 ;  /* 0x0009300801007387 */ /* 0x0001e80000100a00 */
[----:B0-----:R-:W2:Y:S04]  /*20d10*/  LDL.LU R8, [R1+0x240] ;  /* 0x0002400001087983 */ /* 0x001ea80000300800 */
[----:B------:R-:W2:Y:S04]  /*20d20*/  LDL.LU R9, [R1+0x244] ;  /* 0x0002440001097983 */ /* 0x000ea80000300800 */
[----:B------:R-:W4:Y:S04]  /*20d30*/  LDL.LU R10, [R1+0x248] ;  /* 0x00024800010a7983 */ /* 0x000f280000300800 */
[----:B------:R-:W4:Y:S04]  /*20d40*/  LDL.LU R11, [R1+0x24c] ;  /* 0x00024c00010b7983 */ /* 0x000f280000300800 */
[----:B------:R-:W-:Y:S06]  /*20d50*/  BAR.SYNC.DEFER_BLOCKING 0x0 ;  /* 0x0000000000007b1d */ /* 0x000fec0000010000 */
[----:B----4-:R-:W-:Y:S04]  /*20d60*/  STL.64 [R1+0x948], R10 ;  /* 0x0009480a01007387 */ /* 0x010fe80000100a00 */
[----:B--2---:R0:W-:Y:S04]  /*20d70*/  STL.64 [R1+0x940], R8 ;  /* 0x0009400801007387 */ /* 0x0041e80000100a00 */
[----:B0-----:R-:W2:Y:S04]  /*20d80*/  LDL.LU R8, [R1+0x230] ;  /* 0x0002300001087983 */ /* 0x001ea80000300800 */
[----:B------:R-:W2:Y:S04]  /*20d90*/  LDL.LU R9, [R1+0x234] ;  /* 0x0002340001097983 */ /* 0x000ea80000300800 */
[----:B------:R-:W4:Y:S04]  /*20da0*/  LDL.LU R10, [R1+0x238] ;  /* 0x00023800010a7983 */ /* 0x000f280000300800 */
[----:B------:R-:W4:Y:S04]  /*20db0*/  LDL.LU R11, [R1+0x23c] ;  /* 0x00023c00010b7983 */ /* 0x000f280000300800 */
[----:B----4-:R-:W-:Y:S04]  /*20dc0*/  STL.64 [R1+0x958], R10 ;  /* 0x0009580a01007387 */ /* 0x010fe80000100a00 */
[----:B--2---:R0:W-:Y:S04]  /*20dd0*/  STL.64 [R1+0x950], R8 ;  /* 0x0009500801007387 */ /* 0x0041e80000100a00 */
[----:B0-----:R-:W2:Y:S04]  /*20de0*/  LDL.LU R8, [R1+0x220] ;  /* 0x0002200001087983 */ /* 0x001ea80000300800 */
[----:B------:R-:W2:Y:S04]  /*20df0*/  LDL.LU R9, [R1+0x224] ;  /* 0x0002240001097983 */ /* 0x000ea80000300800 */
[----:B------:R-:W4:Y:S04]  /*20e00*/  LDL.LU R10, [R1+0x228] ;  /* 0x00022800010a7983 */ /* 0x000f280000300800 */
[----:B------:R-:W4:Y:S04]  /*20e10*/  LDL.LU R11, [R1+0x22c] ;  /* 0x00022c00010b7983 */ /* 0x000f280000300800 */
[----:B------:R-:W5:Y:S04]  /*20e20*/  LDL.LU R20, [R1+0x150] ;  /* 0x0001500001147983 */ /* 0x000f680000300800 */
[----:B------:R-:W5:Y:S04]  /*20e30*/  LDL.LU R21, [R1+0x154] ;  /* 0x0001540001157983 */ /* 0x000f680000300800 */
[----:B------:R-:W2:Y:S04]  /*20e40*/  LDL.LU R22, [R1+0x158] ;  /* 0x0001580001167983 */ /* 0x000ea80000300800 */
[----:B------:R-:W2:Y:S04]  /*20e50*/  LDL.LU R23, [R1+0x15c] ;  /* 0x00015c0001177983 */ /* 0x000ea80000300800 */
[----:B--2---:R-:W-:Y:S04]  /*20e60*/  STL.64 [R1+0x998], R22 ;  /* 0x0009981601007387 */ /* 0x004fe80000100a00 */
[----:B-----5:R0:W-:Y:S04]  /*20e70*/  STL.64 [R1+0x990], R20 ;  /* 0x0009901401007387 */ /* 0x0201e80000100a00 */
[----:B0-----:R-:W2:Y:S04]  /*20e80*/  LDL.LU R20, [R1+0x140] ;  /* 0x0001400001147983 */ /* 0x001ea80000300800 */
[----:B------:R-:W2:Y:S04]  /*20e90*/  LDL.LU R21, [R1+0x144] ;  /* 0x0001440001157983 */ /* 0x000ea80000300800 */
[----:B------:R-:W5:Y:S04]  /*20ea0*/  LDL.LU R22, [R1+0x148] ;  /* 0x0001480001167983 */ /* 0x000f680000300800 */
[----:B------:R-:W5:Y:S04]  /*20eb0*/  LDL.LU R23, [R1+0x14c] ;  /* 0x00014c0001177983 */ /* 0x000f680000300800 */
[----:B-----5:R-:W-:Y:S04]  /*20ec0*/  STL.64 [R1+0x9a8], R22 ;  /* 0x0009a81601007387 */ /* 0x020fe80000100a00 */
[----:B--2---:R0:W-:Y:S04]  /*20ed0*/  STL.64 [R1+0x9a0], R20 ;  /* 0x0009a01401007387 */ /* 0x0041e80000100a00 */
        /* <DEDUP_REMOVED lines=44> */
[----:B------:R-:W2:Y:S04]  /*211a0*/  LDL.LU R22, [R1+0xa8] ;  /* 0x0000a80001167983 */ /* 0x000ea80000300800 */
[----:B------:R-:W2:Y:S04]  /*211b0*/  LDL.LU R23, [R1+0xac] ;  /* 0x0000ac0001177983 */ /* 0x000ea80000300800 */
[----:B------:R-:W5:Y:S04]  /*211c0*/  LDL.LU R0, [R1+0x908] ;  /* 0x0009080001007983 */ /* 0x000f680000300800 */
[----:B----4-:R-:W-:Y:S04]  /*211d0*/  STL.64 [R1+0x968], R10 ;  /* 0x0009680a01007387 */ /* 0x010fe80000100a00 */
[----:B------:R0:W-:Y:S04]  /*211e0*/  STL.64 [R1+0x960], R8 ;  /* 0x0009600801007387 */ /* 0x0001e80000100a00 */
[----:B0-----:R-:W4:Y:S04]  /*211f0*/  LDL.LU R8, [R1+0x210] ;  /* 0x0002100001087983 */ /* 0x001f280000300800 */
[----:B------:R-:W4:Y:S04]  /*21200*/  LDL.LU R9, [R1+0x214] ;  /* 0x0002140001097983 */ /* 0x000f280000300800 */
[----:B------:R-:W2:Y:S04]  /*21210*/  LDL.LU R10, [R1+0x218] ;  /* 0x00021800010a7983 */ /* 0x000ea80000300800 */
[----:B------:R-:W2:Y:S04]  /*21220*/  LDL.LU R11, [R1+0x21c] ;  /* 0x00021c00010b7983 */ /* 0x000ea80000300800 */
[----:B--2---:R-:W-:Y:S04]  /*21230*/  STL.64 [R1+0x978], R10 ;  /* 0x0009780a01007387 */ /* 0x004fe80000100a00 */
[----:B----4-:R0:W-:Y:S04]  /*21240*/  STL.64 [R1+0x970], R8 ;  /* 0x0009700801007387 */ /* 0x0101e80000100a00 */
[----:B0-----:R-:W2:Y:S04]  /*21250*/  LDL.LU R8, [R1+0x200] ;  /* 0x0002000001087983 */ /* 0x001ea80000300800 */
[----:B------:R-:W2:Y:S04]  /*21260*/  LDL.LU R9, [R1+0x204] ;  /* 0x0002040001097983 */ /* 0x000ea80000300800 */
[----:B------:R-:W4:Y:S04]  /*21270*/  LDL.LU R10, [R1+0x208] ;  /* 0x00020800010a7983 */ /* 0x000f280000300800 */
[----:B------:R-:W4:Y:S01]  /*21280*/  LDL.LU R11, [R1+0x20c] ;  /* 0x00020c00010b7983 */ /* 0x000f220000300800 */
[----:B-1----:R-:W-:-:S02]  /*21290*/  IMAD.MOV.U32 R7, RZ, RZ, R24 ;  /* 0x000000ffff077224 */ /* 0x002fc400078e0018 */
[----:B------:R-:W-:Y:S01]  /*212a0*/  IMAD.MOV.U32 R28, RZ, RZ, R25 ;  /* 0x000000ffff1c7224 */ /* 0x000fe200078e0019 */
[----:B------:R-:W-:Y:S04]  /*212b0*/  STS.128 [R3], R20 ;  /* 0x0000001403007388 */ /* 0x000fe80000000c00 */
[----:B----4-:R-:W-:Y:S04]  /*212c0*/  STL.64 [R1+0x988], R10 ;  /* 0x0009880a01007387 */ /* 0x010fe80000100a00 */
[----:B--2---:R0:W-:Y:S04]  /*212d0*/  STL.64 [R1+0x980], R8 ;  /* 0x0009800801007387 */ /* 0x0041e80000100a00 */
[----:B0-----:R-:W2:Y:S04]  /*212e0*/  LDL.LU R8, [R1+0x1f0] ;  /* 0x0001f00001087983 */ /* 0x001ea80000300800 */
[----:B------:R-:W2:Y:S04]  /*212f0*/  LDL.LU R9, [R1+0x1f4] ;  /* 0x0001f40001097983 */ /* 0x000ea80000300800 */
[----:B------:R-:W2:Y:S04]  /*21300*/  LDL.LU R10, [R1+0x1f8] ;  /* 0x0001f800010a7983 */ /* 0x000ea80000300800 */
[----:B------:R-:W2:Y:S04]  /*21310*/  LDL.LU R11, [R1+0x1fc] ;  /* 0x0001fc00010b7983 */ /* 0x000ea80000300800 */
[----:B------:R0:W-:Y:S04]  /*21320*/  STL [R1+0xec], R27 ;  /* 0x0000ec1b01007387 */ /* 0x0001e80000100800 */
[----:B0-----:R-:W4:Y:S04]  /*21330*/  LDL.LU R27, [R1+0xa28] ;  /* 0x000a2800011b7983 */ /* 0x001f280000300800 */
[----:B------:R-:W2:Y:S04]  /*21340*/  LDL.LU.64 R24, [R1+0xa20] ;  /* 0x000a200001187983 */ /* 0x000ea80000300a00 */
[----:B------:R-:W2:Y:S04]  /*21350*/  LDL.LU.64 R22, [R1+0xa18] ;  /* 0x000a180001167983 */ /* 0x000ea80000300a00 */
[----:B------:R-:W2:Y:S04]  /*21360*/  LDL.LU.64 R20, [R1+0xa10] ;  /* 0x000a100001147983 */ /* 0x000ea80000300a00 */
[----:B--2---:R0:W-:Y:S04]  /*21370*/  STS.128 [R3+0x80], R20 ;  /* 0x0000801403007388 */ /* 0x0041e80000000c00 */
[----:B0-----:R-:W2:Y:S04]  /*21380*/  LDL.LU.64 R22, [R1+0xa08] ;  /* 0x000a080001167983 */ /* 0x001ea80000300a00 */
        /* <DEDUP_REMOVED lines=19> */
[----:B------:R-:W-:Y:S04]  /*214c0*/  STS.128 [R3+0xa00], R8 ;  /* 0x000a000803007388 */ /* 0x000fe80000000c00 */
[----:B--2---:R0:W-:Y:S04]  /*214d0*/  STS.128 [R3+0x800], R20 ;  /* 0x0008001403007388 */ /* 0x0041e80000000c00 */
[----:B0-----:R-:W2:Y:S04]  /*214e0*/  LDL.LU.64 R22, [R1+0x998] ;  /* 0x0009980001167983 */ /* 0x001ea80000300a00 */
        /* <DEDUP_REMOVED lines=15> */
[----:B------:R0:W-:Y:S01]  /*215e0*/  STS.128 [R3+0x880], R20 ;  /* 0x0008801403007388 */ /* 0x0001e20000000c00 */
[----:B-----5:R-:W-:Y:S01]  /*215f0*/  IMAD R2, R0, c[0x0][0x194], RZ ;  /* 0x0000650000027a24 */ /* 0x020fe200078e02ff */
[----:B---3--:R-:W-:-:S04]  /*21600*/  ISETP.LT.AND P5, PT, R6, c[0x0][0x17c], !P0 ;  /* 0x00005f0006007a0c */ /* 0x008fc800047a1270 */
[----:B------:R-:W-:-:S04]  /*21610*/  LEA R0, P6, R2, c[0x0][0x170], 0x1 ;  /* 0x00005c0002007a11 */ /* 0x000fc800078c08ff */
[----:B------:R-:W-:Y:S01]  /*21620*/  LEA.HI.X.SX32 R2, R2, c[0x0][0x174], 0x1, P6 ;  /* 0x00005d0002027a11 */ /* 0x000fe200030f0eff */
[----:B0-----:R-:W-:-:S05]  /*21630*/  IMAD R21, R6, c[0x0][0x198], RZ ;  /* 0x0000660006157a24 */ /* 0x001fca00078e02ff */
[C---:B------:R-:W-:Y:S02]  /*21640*/  LEA R20, P6, R21.reuse, R0, 0x1 ;  /* 0x0000000015147211 */ /* 0x040fe400078c08ff */
[C---:B------:R-:W-:Y:S02]  /*21650*/  IADD3 R23, R21.reuse, c[0x0][0x198], RZ ;  /* 0x0000660015177a10 */ /* 0x040fe40007ffe0ff */
[----:B------:R-:W-:Y:S02]  /*21660*/  LEA.HI.X.SX32 R21, R21, R2, 0x1, P6 ;  /* 0x0000000215157211 */ /* 0x000fe400030f0eff */
[C---:B------:R-:W-:Y:S02]  /*21670*/  LEA R22, P6, R23.reuse, R0, 0x1 ;  /* 0x0000000017167211 */ /* 0x040fe400078c08ff */
[----:B------:R-:W-:Y:S01]  /*21680*/  PRMT R25, R24, 0x7632, R25 ;  /* 0x0000763218197816 */ /* 0x000fe20000000019 */
[----:B--2---:R0:W-:Y:S04]  /*21690*/  STS.128 [R3+0xe80], R8 ;  /* 0x000e800803007388 */ /* 0x0041e80000000c00 */
[----:B------:R-:W-:Y:S06]  /*216a0*/  BAR.SYNC.DEFER_BLOCKING 0x0 ;  /* 0x0000000000007b1d */ /* 0x000fec0000010000 */
[----:B0-----:R-:W2:Y:S04]  /*216b0*/  LDL.LU.64 R10, [R1+0x938] ;  /* 0x00093800010a7983 */ /* 0x001ea80000300a00 */
[----:B------:R-:W3:Y:S04]  /*216c0*/  LDL.LU.64 R8, [R1+0x930] ;  /* 0x0009300001087983 */ /* 0x000ee80000300a00 */
[----:B------:R0:W-:Y:S02]  /*216d0*/  @P5 STG.E.U16 [R20.64], R24 ;  /* 0x0000001814005986 */ /* 0x0001e4000c101504 */
[----:B0-----:R-:W-:-:S02]  /*216e0*/  IADD3 R21, R23, c[0x0][0x198], RZ ;  /* 0x0000660017157a10 */ /* 0x001fc40007ffe0ff */
[----:B------:R-:W-:Y:S02]  /*216f0*/  LEA.HI.X.SX32 R23, R23, R2, 0x1, P6 ;  /* 0x0000000217177211 */ /* 0x000fe400030f0eff */
[----:B------:R-:W-:-:S03]  /*21700*/  IADD3 R24, R6, 0x6, RZ ;  /* 0x0000000606187810 */ /* 0x000fc60007ffe0ff */
[----:B------:R0:W-:Y:S01]  /*21710*/  @P4 STG.E.U16 [R22.64], R25 ;  /* 0x0000001916004986 */ /* 0x0001e2000c101504 */
[----:B------:R-:W-:-:S03]  /*21720*/  ISETP.LT.AND P4, PT, R24, c[0x0][0x17c], !P0 ;  /* 0x00005f0018007a0c */ /* 0x000fc60004781270 */
[----:B------:R-:W5:Y:S01]  /*21730*/  LDL.LU R24, [R1+0x50] ;  /* 0x0000500001187983 */ /* 0x000f620000300800 */
[C---:B------:R-:W-:Y:S02]  /*21740*/  IADD3 R3, R6.reuse, 0x5, RZ ;  /* 0x0000000506037810 */ /* 0x040fe40007ffe0ff */
[----:B------:R-:W-:Y:S02]  /*21750*/  LEA R20, P6, R21, R0, 0x1 ;  /* 0x0000000015147211 */ /* 0x000fe400078c08ff */
[----:B------:R-:W-:Y:S02]  /*21760*/  ISETP.LT.AND P5, PT, R3, c[0x0][0x17c], !P0 ;  /* 0x00005f0003007a0c */ /* 0x000fe400047a1270 */
[C---:B------:R-:W-:Y:S02]  /*21770*/  IADD3 R3, R21.reuse, c[0x0][0x198], RZ ;  /* 0x0000660015037a10 */ /* 0x040fe40007ffe0ff */
[----:B------:R-:W-:Y:S02]  /*21780*/  LEA.HI.X.SX32 R21, R21, R2, 0x1, P6 ;  /* 0x0000000215157211 */ /* 0x000fe400030f0eff */
[----:B0-----:R-:W-:-:S02]  /*21790*/  IADD3 R23, R6, 0x7, RZ ;  /* 0x0000000706177810 */ /* 0x001fc40007ffe0ff */
[----:B------:R-:W-:Y:S01]  /*217a0*/  LEA R22, P6, R3, R0, 0x1 ;  /* 0x0000000003167211 */ /* 0x000fe200078c08ff */
[----:B-----5:R0:W-:Y:S01]  /*217b0*/  @P3 STG.E.U16 [R20.64], R24 ;  /* 0x0000001814003986 */ /* 0x0201e2000c101504 */
[----:B------:R-:W-:Y:S02]  /*217c0*/  ISETP.LT.AND P3, PT, R23, c[0x0][0x17c], !P0 ;  /* 0x00005f0017007a0c */ /* 0x000fe40004761270 */
[----:B------:R-:W-:Y:S02]  /*217d0*/  LEA.HI.X.SX32 R23, R3, R2, 0x1, P6 ;  /* 0x0000000203177211 */ /* 0x000fe400030f0eff */
[----:B------:R-:W-:Y:S02]  /*217e0*/  PRMT R25, R24, 0x7632, R25 ;  /* 0x0000763218197816 */ /* 0x000fe40000000019 */
[----:B0-----:R-:W-:-:S03]  /*217f0*/  IADD3 R24, R6, 0x8, RZ ;  /* 0x0000000806187810 */ /* 0x001fc60007ffe0ff */
[----:B------:R0:W-:Y:S01]  /*21800*/  @P2 STG.E.U16 [R22.64], R25 ;  /* 0x0000001916002986 */ /* 0x0001e2000c101504 */
[----:B------:R-:W-:-:S03]  /*21810*/  ISETP.LT.AND P2, PT, R24, c[0x0][0x17c], !P0 ;  /* 0x00005f0018007a0c */ /* 0x000fc60004741270 */
[----:B------:R-:W5:Y:S01]  /*21820*/  LDL.LU R24, [R1+0x10] ;  /* 0x0000100001187983 */ /* 0x000f620000300800 */
[----:B------:R-:W-:-:S04]  /*21830*/  IADD3 R21, R3, c[0x0][0x198], RZ ;  /* 0x0000660003157a10 */ /* 0x000fc80007ffe0ff */
[C---:B------:R-:W-:Y:S02]  /*21840*/  LEA R20, P6, R21.reuse, R0, 0x1 ;  /* 0x0000000015147211 */ /* 0x040fe400078c08ff */
[C---:B------:R-:W-:Y:S02]  /*21850*/  IADD3 R3, R21.reuse, c[0x0][0x198], RZ ;  /* 0x0000660015037a10 */ /* 0x040fe40007ffe0ff */
[----:B------:R-:W-:Y:S02]  /*21860*/  LEA.HI.X.SX32 R21, R21, R2, 0x1, P6 ;  /* 0x0000000215157211 */ /* 0x000fe400030f0eff */
[----:B0-----:R-:W-:Y:S02]  /*21870*/  IADD3 R23, R6, 0x9, RZ ;  /* 0x0000000906177810 */ /* 0x001fe40007ffe0ff */
[----:B------:R-:W-:Y:S01]  /*21880*/  LEA R22, P6, R3, R0, 0x1 ;  /* 0x0000000003167211 */ /* 0x000fe200078c08ff */
[----:B-----5:R0:W-:Y:S01]  /*21890*/  @P1 STG.E.U16 [R20.64], R24 ;  /* 0x0000001814001986 */ /* 0x0201e2000c101504 */
[----:B------:R-:W-:-:S02]  /*218a0*/  ISETP.LT.AND P1, PT, R23, c[0x0][0x17c], !P0 ;  /* 0x00005f0017007a0c */ /* 0x000fc40004721270 */
[C---:B------:R-:W-:Y:S02]  /*218b0*/  LEA.HI.X.SX32 R23, R3.reuse, R2, 0x1, P6 ;  /* 0x0000000203177211 */ /* 0x040fe400030f0eff */
[----:B------:R-:W-:Y:S02]  /*218c0*/  PRMT R25, R24, 0x7632, R25 ;  /* 0x0000763218197816 */ /* 0x000fe40000000019 */
[----:B0-----:R-:W-:-:S04]  /*218d0*/  IADD3 R21, R3, c[0x0][0x198], RZ ;  /* 0x0000660003157a10 */ /* 0x001fc80007ffe0ff */
[C---:B------:R-:W-:Y:S02]  /*218e0*/  LEA R20, P6, R21.reuse, R0, 0x1 ;  /* 0x0000000015147211 */ /* 0x040fe400078c08ff */
[C---:B------:R-:W-:Y:S01]  /*218f0*/  IADD3 R3, R21.reuse, c[0x0][0x198], RZ ;  /* 0x0000660015037a10 */ /* 0x040fe20007ffe0ff */
[----:B------:R0:W-:Y:S01]  /*21900*/  @P5 STG.E.U16 [R22.64], R25 ;  /* 0x0000001916005986 */ /* 0x0001e2000c101504 */
[----:B------:R-:W-:Y:S02]  /*21910*/  LEA.HI.X.SX32 R21, R21, R2, 0x1, P6 ;  /* 0x0000000215157211 */ /* 0x000fe400030f0eff */
[----:B------:R-:W-:-:S03]  /*21920*/  IADD3 R24, R6, 0xa, RZ ;  /* 0x0000000a06187810 */ /* 0x000fc60007ffe0ff */
[----:B---3--:R-:W-:Y:S01]  /*21930*/  @P4 STG.E.U16 [R20.64], R8 ;  /* 0x0000000814004986 */ /* 0x008fe2000c101504 */
[----:B------:R-:W-:Y:S02]  /*21940*/  ISETP.LT.AND P5, PT, R24, c[0x0][0x17c], !P0 ;  /* 0x00005f0018007a0c */ /* 0x000fe400047a1270 */
[----:B0-----:R-:W-:Y:S02]  /*21950*/  IADD3 R23, R6, 0xb, RZ ;  /* 0x0000000b06177810 */ /* 0x001fe40007ffe0ff */
[----:B------:R-:W-:Y:S02]  /*21960*/  LEA R22, P6, R3, R0, 0x1 ;  /* 0x0000000003167211 */ /* 0x000fe400078c08ff */
[----:B------:R-:W-:Y:S02]  /*21970*/  ISETP.LT.AND P4, PT, R23, c[0x0][0x17c], !P0 ;  /* 0x00005f0017007a0c */ /* 0x000fe40004781270 */
[----:B------:R-:W-:Y:S02]  /*21980*/  LEA.HI.X.SX32 R23, R3, R2, 0x1, P6 ;  /* 0x0000000203177211 */ /* 0x000fe400030f0eff */
[----:B------:R-:W-:-:S05]  /*21990*/  PRMT R24, R8, 0x7632, R24 ;  /* 0x0000763208187816 */ /* 0x000fca0000000018 */
[----:B------:R0:W-:Y:S04]  /*219a0*/  @P3 STG.E.U16 [R22.64], R24 ;  /* 0x0000001816003986 */ /* 0x0001e8000c101504 */
[----:B0-----:R-:W3:Y:S01]  /*219b0*/  LDL.LU R24, [R1+0x80] ;  /* 0x0000800001187983 */ /* 0x001ee20000300800 */
[----:B------:R-:W-:-:S04]  /*219c0*/  IADD3 R21, R3, c[0x0][0x198], RZ ;  /* 0x0000660003157a10 */ /* 0x000fc80007ffe0ff */
[C---:B------:R-:W-:Y:S02]  /*219d0*/  LEA R20, P6, R21.reuse, R0, 0x1 ;  /* 0x0000000015147211 */ /* 0x040fe400078c08ff */
[C---:B------:R-:W-:Y:S02]  /*219e0*/  IADD3 R3, R21.reuse, c[0x0][0x198], RZ ;  /* 0x0000660015037a10 */ /* 0x040fe40007ffe0ff */
[----:B------:R-:W-:Y:S02]  /*219f0*/  LEA.HI.X.SX32 R21, R21, R2, 0x1, P6 ;  /* 0x0000000215157211 */ /* 0x000fe400030f0eff */
[----:B------:R-:W-:Y:S02]  /*21a00*/  IADD3 R23, R6, 0xd, RZ ;  /* 0x0000000d06177810 */ /* 0x000fe40007ffe0ff */
[----:B------:R-:W-:Y:S01]  /*21a10*/  LEA R22, P6, R3, R0, 0x1 ;  /* 0x0000000003167211 */ /* 0x000fe200078c08ff */
[----:B---3--:R0:W-:Y:S01]  /*21a20*/  @P2 STG.E.U16 [R20.64], R24 ;  /* 0x0000001814002986 */ /* 0x0081e2000c101504 */
[----:B------:R-:W-:-:S02]  /*21a30*/  ISETP.LT.AND P2, PT, R23, c[0x0][0x17c], !P0 ;  /* 0x00005f0017007a0c */ /* 0x000fc40004741270 */
[----:B------:R-:W-:Y:S02]  /*21a40*/  LEA.HI.X.SX32 R23, R3, R2, 0x1, P6 ;  /* 0x0000000203177211 */ /* 0x000fe400030f0eff */
[----:B------:R-:W-:Y:S02]  /*21a50*/  PRMT R25, R24, 0x7632, R25 ;  /* 0x0000763218197816 */ /* 0x000fe40000000019 */
[----:B0-----:R-:W-:-:S03]  /*21a60*/  IADD3 R24, R6, 0xe, RZ ;  /* 0x0000000e06187810 */ /* 0x001fc60007ffe0ff */
[----:B------:R0:W-:Y:S01]  /*21a70*/  @P1 STG.E.U16 [R22.64], R25 ;  /* 0x0000001916001986 */ /* 0x0001e2000c101504 */
[----:B------:R-:W-:-:S03]  /*21a80*/  ISETP.LT.AND P1, PT, R24, c[0x0][0x17c], !P0 ;  /* 0x00005f0018007a0c */ /* 0x000fc60004721270 */
[----:B------:R-:W3:Y:S01]  /*21a90*/  LDL.LU R24, [R1+0x60] ;  /* 0x0000600001187983 */ /* 0x000ee20000300800 */
[----:B------:R-:W-:-:S04]  /*21aa0*/  IADD3 R8, R6, 0xc, RZ ;  /* 0x0000000c06087810 */ /* 0x000fc80007ffe0ff */
[----:B------:R-:W-:Y:S02]  /*21ab0*/  ISETP.LT.AND P3, PT, R8, c[0x0][0x17c], !P0 ;  /* 0x00005f0008007a0c */ /* 0x000fe40004761270 */
[----:B------:R-:W-:-:S04]  /*21ac0*/  IADD3 R8, R3, c[0x0][0x198], RZ ;  /* 0x0000660003087a10 */ /* 0x000fc80007ffe0ff */
[C---:B------:R-:W-:Y:S02]  /*21ad0*/  LEA R20, P6, R8.reuse, R0, 0x1 ;  /* 0x0000000008147211 */ /* 0x040fe400078c08ff */
[C---:B------:R-:W-:Y:S02]  /*21ae0*/  IADD3 R3, R8.reuse, c[0x0][0x198], RZ ;  /* 0x0000660008037a10 */ /* 0x040fe40007ffe0ff */
[----:B------:R-:W-:Y:S02]  /*21af0*/  LEA.HI.X.SX32 R21, R8, R2, 0x1, P6 ;  /* 0x0000000208157211 */ /* 0x000fe400030f0eff */
[----:B0-----:R-:W-:Y:S02]  /*21b00*/  IADD3 R23, R6, 0xf, RZ ;  /* 0x0000000f06177810 */ /* 0x001fe40007ffe0ff */
        /* <DEDUP_REMOVED lines=8> */
[----:B------:R-:W3:Y:S01]  /*21b90*/  LDL.LU R24, [R1] ;  /* 0x0000000001187983 */ /* 0x000ee20000300800 */
        /* <DEDUP_REMOVED lines=9> */
[----:B------:R-:W-:-:S05]  /*21c30*/  PRMT R25, R24, 0x7632, R25 ;  /* 0x0000763218197816 */ /* 0x000fca0000000019 */
[----:B------:R1:W-:Y:S01]  /*21c40*/  @P2 STG.E.U16 [R22.64], R25 ;  /* 0x0000001916002986 */ /* 0x0003e2000c101504 */
[----:B0-----:R-:W-:-:S03]  /*21c50*/  IADD3 R24, R6, 0x12, RZ ;  /* 0x0000001206187810 */ /* 0x001fc60007ffe0ff */
[----:B------:R-:W3:Y:S04]  /*21c60*/  LDL.LU R6, [R1+0x92c] ;  /* 0x00092c0001067983 */ /* 0x000ee80000300800 */
[----:B-1----:R-:W5:Y:S01]  /*21c70*/  LDL R25, [R1+0x39c] ;  /* 0x00039c0001197983 */ /* 0x002f620000100800 */
[----:B------:R-:W-:-:S04]  /*21c80*/  IADD3 R8, R3, c[0x0][0x198], RZ ;  /* 0x0000660003087a10 */ /* 0x000fc80007ffe0ff */
[C---:B------:R-:W-:Y:S02]  /*21c90*/  LEA R20, P6, R8.reuse, R0, 0x1 ;  /* 0x0000000008147211 */ /* 0x040fe400078c08ff */
[C---:B------:R-:W-:Y:S02]  /*21ca0*/  IADD3 R3, R8.reuse, c[0x0][0x198], RZ ;  /* 0x0000660008037a10 */ /* 0x040fe40007ffe0ff */
[----:B------:R-:W-:Y:S02]  /*21cb0*/  LEA.HI.X.SX32 R21, R8, R2, 0x1, P6 ;  /* 0x0000000208157211 */ /* 0x000fe400030f0eff */
[----:B------:R-:W-:-:S03]  /*21cc0*/  LEA R22, P6, R3, R0, 0x1 ;  /* 0x0000000003167211 */ /* 0x000fc600078c08ff */
[----:B------:R0:W-:Y:S01]  /*21cd0*/  @P1 STG.E.U16 [R20.64], R12 ;  /* 0x0000000c14001986 */ /* 0x0001e2000c101504 */
[----:B------:R-:W-:Y:S02]  /*21ce0*/  ISETP.LT.AND P2, PT, R24, c[0x0][0x17c], !P0 ;  /* 0x00005f0018007a0c */ /* 0x000fe40004741270 */
[----:B0-----:R-:W-:Y:S02]  /*21cf0*/  PRMT R12, R12, 0x7632, R12 ;  /* 0x000076320c0c7816 */ /* 0x001fe4000000000c */
[C---:B-----5:R-:W-:Y:S02]  /*21d00*/  IADD3 R23, R25.reuse, 0x13, RZ ;  /* 0x0000001319177810 */ /* 0x060fe40007ffe0ff */
[----:B------:R-:W-:Y:S02]  /*21d10*/  IADD3 R24, R25, 0x14, RZ ;  /* 0x0000001419187810 */ /* 0x000fe40007ffe0ff */
[----:B------:R-:W-:Y:S02]  /*21d20*/  ISETP.LT.AND P1, PT, R23, c[0x0][0x17c], !P0 ;  /* 0x00005f0017007a0c */ /* 0x000fe40004721270 */
[----:B------:R-:W-:-:S05]  /*21d30*/  LEA.HI.X.SX32 R23, R3, R2, 0x1, P6 ;  /* 0x0000000203177211 */ /* 0x000fca00030f0eff */
        /* <DEDUP_REMOVED lines=8> */
[----:B------:R-:W-:-:S04]  /*21dc0*/  LEA R22, P6, R3, R0, 0x1 ;  /* 0x0000000003167211 */ /* 0x000fc800078c08ff */
[----:B------:R-:W-:Y:S01]  /*21dd0*/  LEA.HI.X.SX32 R23, R3, R2, 0x1, P6 ;  /* 0x0000000203177211 */ /* 0x000fe200030f0eff */
[----:B-----5:R0:W-:Y:S01]  /*21de0*/  @P4 STG.E.U16 [R20.64], R24 ;  /* 0x0000001814004986 */ /* 0x0201e2000c101504 */
[----:B------:R-:W-:Y:S02]  /*21df0*/  ISETP.LT.AND P4, PT, R12, c[0x0][0x17c], !P0 ;  /* 0x00005f000c007a0c */ /* 0x000fe40004781270 */
[----:B------:R-:W-:-:S05]  /*21e00*/  PRMT R12, R24, 0x7632, R12 ;  /* 0x00007632180c7816 */ /* 0x000fca000000000c */
[----:B------:R1:W-:Y:S01]  /*21e10*/  @P3 STG.E.U16 [R22.64], R12 ;  /* 0x0000000c16003986 */ /* 0x0003e2000c101504 */
[----:B0-----:R-:W-:-:S04]  /*21e20*/  IADD3 R24, R25, 0x16, RZ ;  /* 0x0000001619187810 */ /* 0x001fc80007ffe0ff */
[----:B------:R-:W-:Y:S02]  /*21e30*/  ISETP.LT.AND P3, PT, R24, c[0x0][0x17c], !P0 ;  /* 0x00005f0018007a0c */ /* 0x000fe40004761270 */
[----:B------:R-:W5:Y:S01]  /*21e40*/  LDL.LU R24, [R1+0x30] ;  /* 0x0000300001187983 */ /* 0x000f620000300800 */
[----:B------:R-:W-:-:S04]  /*21e50*/  IADD3 R8, R3, c[0x0][0x198], RZ ;  /* 0x0000660003087a10 */ /* 0x000fc80007ffe0ff */
[C---:B------:R-:W-:Y:S02]  /*21e60*/  LEA R20, P6, R8.reuse, R0, 0x1 ;  /* 0x0000000008147211 */ /* 0x040fe400078c08ff */
[C---:B------:R-:W-:Y:S02]  /*21e70*/  IADD3 R3, R8.reuse, c[0x0][0x198], RZ ;  /* 0x0000660008037a10 */ /* 0x040fe40007ffe0ff */
[----:B------:R-:W-:Y:S02]  /*21e80*/  LEA.HI.X.SX32 R21, R8, R2, 0x1, P6 ;  /* 0x0000000208157211 */ /* 0x000fe400030f0eff */
[----:B-1----:R-:W-:Y:S02]  /*21e90*/  IADD3 R12, R25, 0x17, RZ ;  /* 0x00000017190c7810 */ /* 0x002fe40007ffe0ff */
[C---:B------:R-:W-:Y:S02]  /*21ea0*/  LEA R22, P6, R3.reuse, R0, 0x1 ;  /* 0x0000000003167211 */ /* 0x040fe400078c08ff */
[----:B------:R-:W-:-:S02]  /*21eb0*/  IADD3 R8, R3, c[0x0][0x198], RZ ;  /* 0x0000660003087a10 */ /* 0x000fc40007ffe0ff */
[----:B------:R-:W-:Y:S02]  /*21ec0*/  LEA.HI.X.SX32 R23, R3, R2, 0x1, P6 ;  /* 0x0000000203177211 */ /* 0x000fe400030f0eff */
[----:B------:R-:W-:Y:S01]  /*21ed0*/  IADD3 R3, R8, c[0x0][0x198], RZ ;  /* 0x0000660008037a10 */ /* 0x000fe20007ffe0ff */
[----:B-----5:R0:W-:Y:S01]  /*21ee0*/  @P2 STG.E.U16 [R20.64], R24 ;  /* 0x0000001814002986 */ /* 0x0201e2000c101504 */
[----:B------:R-:W-:Y:S02]  /*21ef0*/  ISETP.LT.AND P2, PT, R12, c[0x0][0x17c], !P0 ;  /* 0x00005f000c007a0c */ /* 0x000fe40004741270 */
[----:B------:R-:W-:-:S05]  /*21f00*/  PRMT R12, R24, 0x7632, R12 ;  /* 0x00007632180c7816 */ /* 0x000fca000000000c */
[----:B------:R1:W-:Y:S01]  /*21f10*/  @P1 STG.E.U16 [R22.64], R12 ;  /* 0x0000000c16001986 */ /* 0x0003e2000c101504 */
[----:B0-----:R-:W-:-:S04]  /*21f20*/  LEA R20, P6, R8, R0, 0x1 ;  /* 0x0000000008147211 */ /* 0x001fc800078c08ff */
[----:B------:R-:W-:Y:S02]  /*21f30*/  LEA.HI.X.SX32 R21, R8, R2, 0x1, P6 ;  /* 0x0000000208157211 */ /* 0x000fe400030f0eff */
[C---:B------:R-:W-:Y:S02]  /*21f40*/  IADD3 R8, R3.reuse, c[0x0][0x198], RZ ;  /* 0x0000660003087a10 */ /* 0x040fe40007ffe0ff */
[C---:B-1----:R-:W-:Y:S01]  /*21f50*/  LEA R22, P6, R3.reuse, R0, 0x1 ;  /* 0x0000000003167211 */ /* 0x042fe200078c08ff */
[----:B------:R0:W-:Y:S03]  /*21f60*/  @P5 STG.E.U16 [R20.64], R4 ;  /* 0x0000000414005986 */ /* 0x0001e6000c101504 */
[----:B------:R-:W-:Y:S02]  /*21f70*/  LEA.HI.X.SX32 R23, R3, R2, 0x1, P6 ;  /* 0x0000000203177211 */ /* 0x000fe400030f0eff */
[----:B------:R-:W-:-:S02]  /*21f80*/  IADD3 R12, R25, 0x19, RZ ;  /* 0x00000019190c7810 */ /* 0x000fc40007ffe0ff */
[C---:B------:R-:W-:Y:S02]  /*21f90*/  IADD3 R3, R8.reuse, c[0x0][0x198], RZ ;  /* 0x0000660008037a10 */ /* 0x040fe40007ffe0ff */
[----:B0-----:R-:W-:Y:S02]  /*21fa0*/  LEA R20, P6, R8, R0, 0x1 ;  /* 0x0000000008147211 */ /* 0x001fe400078c08ff */
[----:B------:R-:W-:Y:S02]  /*21fb0*/  PRMT R4, R4, 0x7632, R4 ;  /* 0x0000763204047816 */ /* 0x000fe40000000004 */
[----:B------:R-:W-:Y:S02]  /*21fc0*/  LEA.HI.X.SX32 R21, R8, R2, 0x1, P6 ;  /* 0x0000000208157211 */ /* 0x000fe400030f0eff */
[----:B------:R-:W-:Y:S01]  /*21fd0*/  ISETP.LT.AND P5, PT, R12, c[0x0][0x17c], !P0 ;  /* 0x00005f000c007a0c */ /* 0x000fe200047a1270 */
[----:B------:R0:W-:Y:S01]  /*21fe0*/  @P4 STG.E.U16 [R22.64], R4 ;  /* 0x0000000416004986 */ /* 0x0001e2000c101504 */
[----:B------:R-:W-:-:S02]  /*21ff0*/  IADD3 R8, R25, 0x1b, RZ ;  /* 0x0000001b19087810 */ /* 0x000fc40007ffe0ff */
[----:B------:R-:W-:Y:S01]  /*22000*/  IADD3 R12, R25, 0x1a, RZ ;  /* 0x0000001a190c7810 */ /* 0x000fe20007ffe0ff */
[----:B------:R1:W-:Y:S01]  /*22010*/  @P3 STG.E.U16 [R20.64], R16 ;  /* 0x0000001014003986 */ /* 0x0003e2000c101504 */
[----:B------:R-:W-:Y:S02]  /*22020*/  ISETP.LT.AND P3, PT, R8, c[0x0][0x17c], !P0 ;  /* 0x00005f0008007a0c */ /* 0x000fe40004761270 */
[----:B------:R-:W-:Y:S02]  /*22030*/  ISETP.LT.AND P4, PT, R12, c[0x0][0x17c], !P0 ;  /* 0x00005f000c007a0c */ /* 0x000fe40004781270 */
[C---:B0-----:R-:W-:Y:S02]  /*22040*/  LEA R22, P6, R3.reuse, R0, 0x1 ;  /* 0x0000000003167211 */ /* 0x041fe400078c08ff */
[----:B------:R-:W-:Y:S02]  /*22050*/  PRMT R8, R16, 0x7632, R8 ;  /* 0x0000763210087816 */ /* 0x000fe40000000008 */
[----:B------:R-:W-:Y:S01]  /*22060*/  LEA.HI.X.SX32 R23, R3, R2, 0x1, P6 ;  /* 0x0000000203177211 */ /* 0x000fe200030f0eff */
[----:B-1----:R-:W5:Y:S01]  /*22070*/  LDL.LU R16, [R1+0xd0] ;  /* 0x0000d00001107983 */ /* 0x002f620000300800 */
[----:B------:R-:W-:-:S03]  /*22080*/  IADD3 R12, R25, 0x1c, RZ ;  /* 0x0000001c190c7810 */ /* 0x000fc60007ffe0ff */
[----:B------:R0:W-:Y:S01]  /*22090*/  @P2 STG.E.U16 [R22.64], R8 ;  /* 0x0000000816002986 */ /* 0x0001e2000c101504 */
[----:B------:R-:W-:-:S03]  /*220a0*/  ISETP.LT.AND P2, PT, R12, c[0x0][0x17c], !P0 ;  /* 0x00005f000c007a0c */ /* 0x000fc60004741270 */
[----:B------:R-:W2:Y:S01]  /*220b0*/  LDL.LU R12, [R1+0x70] ;  /* 0x00007000010c7983 */ /* 0x000ea20000300800 */
[----:B------:R-:W-:Y:S02]  /*220c0*/  IADD3 R24, R25, 0x18, RZ ;  /* 0x0000001819187810 */ /* 0x000fe40007ffe0ff */
[----:B------:R-:W-:Y:S02]  /*220d0*/  IADD3 R4, R3, c[0x0][0x198], RZ ;  /* 0x0000660003047a10 */ /* 0x000fe40007ffe0ff */
[----:B------:R-:W-:Y:S02]  /*220e0*/  ISETP.LT.AND P1, PT, R24, c[0x0][0x17c], !P0 ;  /* 0x00005f0018007a0c */ /* 0x000fe40004721270 */
[C---:B------:R-:W-:Y:S02]  /*220f0*/  LEA R20, P6, R4.reuse, R0, 0x1 ;  /* 0x0000000004147211 */ /* 0x040fe400078c08ff */
[C---:B------:R-:W-:Y:S02]  /*22100*/  IADD3 R3, R4.reuse, c[0x0][0x198], RZ ;  /* 0x0000660004037a10 */ /* 0x040fe40007ffe0ff */
[----:B------:R-:W-:-:S02]  /*22110*/  LEA.HI.X.SX32 R21, R4, R2, 0x1, P6 ;  /* 0x0000000204157211 */ /* 0x000fc400030f0eff */
[----:B0-----:R-:W-:Y:S02]  /*22120*/  IADD3 R8, R25, 0x1d, RZ ;  /* 0x0000001d19087810 */ /* 0x001fe40007ffe0ff */
[----:B------:R-:W-:-:S04]  /*22130*/  LEA R22, P6, R3, R0, 0x1 ;  /* 0x0000000003167211 */ /* 0x000fc800078c08ff */
[----:B------:R-:W-:Y:S01]  /*22140*/  LEA.HI.X.SX32 R23, R3, R2, 0x1, P6 ;  /* 0x0000000203177211 */ /* 0x000fe200030f0eff */
[----:B--2---:R0:W-:Y:S01]  /*22150*/  @P1 STG.E.U16 [R20.64], R12 ;  /* 0x0000000c14001986 */ /* 0x0041e2000c101504 */
[----:B------:R-:W-:Y:S02]  /*22160*/  ISETP.LT.AND P1, PT, R8, c[0x0][0x17c], !P0 ;  /* 0x00005f0008007a0c */ /* 0x000fe40004721270 */
[----:B------:R-:W-:-:S05]  /*22170*/  PRMT R8, R12, 0x7632, R8 ;  /* 0x000076320c087816 */ /* 0x000fca0000000008 */
[----:B------:R1:W-:Y:S01]  /*22180*/  @P5 STG.E.U16 [R22.64], R8 ;  /* 0x0000000816005986 */ /* 0x0003e2000c101504 */
[----:B0-----:R-:W-:-:S04]  /*22190*/  IADD3 R12, R25, 0x1e, RZ ;  /* 0x0000001e190c7810 */ /* 0x001fc80007ffe0ff */
[----:B------:R-:W-:Y:S02]  /*221a0*/  ISETP.LT.AND P5, PT, R12, c[0x0][0x17c], !P0 ;  /* 0x00005f000c007a0c */ /* 0x000fe400047a1270 */
[----:B------:R-:W2:Y:S01]  /*221b0*/  LDL.LU R12, [R1+0x20] ;  /* 0x00002000010c7983 */ /* 0x000ea20000300800 */
        /* <DEDUP_REMOVED lines=9> */
[----:B--2---:R0:W-:Y:S01]  /*22250*/  @P4 STG.E.U16 [R20.64], R12 ;  /* 0x0000000c14004986 */ /* 0x0041e2000c101504 */
[----:B------:R-:W-:Y:S02]  /*22260*/  ISETP.LT.AND P4, PT, R8, c[0x0][0x17c], !P0 ;  /* 0x00005f0008007a0c */ /* 0x000fe40004781270 */
[----:B------:R-:W-:Y:S02]  /*22270*/  PRMT R8, R12, 0x7632, R8 ;  /* 0x000076320c087816 */ /* 0x000fe40000000008 */
[----:B0-----:R-:W-:-:S03]  /*22280*/  LEA R20, P6, R4, R0, 0x1 ;  /* 0x0000000004147211 */ /* 0x001fc600078c08ff */
[----:B------:R0:W-:Y:S01]  /*22290*/  @P3 STG.E.U16 [R22.64], R8 ;  /* 0x0000000816003986 */ /* 0x0001e2000c101504 */
[----:B------:R-:W-:Y:S02]  /*222a0*/  LEA.HI.X.SX32 R21, R4, R2, 0x1, P6 ;  /* 0x0000000204157211 */ /* 0x000fe400030f0eff */
[----:B------:R-:W-:-:S03]  /*222b0*/  IADD3 R4, R3, c[0x0][0x198], RZ ;  /* 0x0000660003047a10 */ /* 0x000fc60007ffe0ff */
[----:B-----5:R1:W-:Y:S01]  /*222c0*/  @P2 STG.E.U16 [R20.64], R16 ;  /* 0x0000001014002986 */ /* 0x0203e2000c101504 */
[----:B0-----:R-:W-:Y:S02]  /*222d0*/  IADD3 R8, R25, 0x21, RZ ;  /* 0x0000002119087810 */ /* 0x001fe40007ffe0ff */
[C---:B------:R-:W-:Y:S02]  /*222e0*/  LEA R22, P6, R3.reuse, R0, 0x1 ;  /* 0x0000000003167211 */ /* 0x040fe400078c08ff */
[----:B------:R-:W-:Y:S02]  /*222f0*/  ISETP.LT.AND P2, PT, R8, c[0x0][0x17c], !P0 ;  /* 0x00005f0008007a0c */ /* 0x000fe40004741270 */
[----:B------:R-:W-:Y:S02]  /*22300*/  LEA.HI.X.SX32 R23, R3, R2, 0x1, P6 ;  /* 0x0000000203177211 */ /* 0x000fe400030f0eff */
[----:B------:R-:W-:Y:S02]  /*22310*/  PRMT R8, R16, 0x7632, R8 ;  /* 0x0000763210087816 */ /* 0x000fe40000000008 */
[----:B-1----:R-:W-:-:S02]  /*22320*/  LEA R20, P6, R4, R0, 0x1 ;  /* 0x0000000004147211 */ /* 0x002fc400078c08ff */
[C---:B------:R-:W-:Y:S02]  /*22330*/  IADD3 R12, R25.reuse, 0x20, RZ ;  /* 0x00000020190c7810 */ /* 0x040fe40007ffe0ff */
[C---:B------:R-:W-:Y:S01]  /*22340*/  IADD3 R3, R4.reuse, c[0x0][0x198], RZ ;  /* 0x0000660004037a10 */ /* 0x040fe20007ffe0ff */
[----:B------:R0:W-:Y:S01]  /*22350*/  @P1 STG.E.U16 [R22.64], R8 ;  /* 0x0000000816001986 */ /* 0x0001e2000c101504 */
[----:B------:R-:W-:Y:S02]  /*22360*/  LEA.HI.X.SX32 R21, R4, R2, 0x1, P6 ;  /* 0x0000000204157211 */ /* 0x000fe400030f0eff */
[----:B------:R-:W-:Y:S02]  /*22370*/  ISETP.LT.AND P3, PT, R12, c[0x0][0x17c], !P0 ;  /* 0x00005f000c007a0c */ /* 0x000fe40004761270 */
[C---:B------:R-:W-:Y:S01]  /*22380*/  IADD3 R12, R25.reuse, 0x22, RZ ;  /* 0x00000022190c7810 */ /* 0x040fe20007ffe0ff */
[----:B------:R1:W-:Y:S01]  /*22390*/  @P5 STG.E.U16 [R20.64], R7 ;  /* 0x0000000714005986 */ /* 0x0003e2000c101504 */
[----:B0-----:R-:W-:-:S02]  /*223a0*/  IADD3 R8, R25, 0x23, RZ ;  /* 0x0000002319087810 */ /* 0x001fc40007ffe0ff */
[C---:B------:R-:W-:Y:S02]  /*223b0*/  LEA R22, P6, R3.reuse, R0, 0x1 ;  /* 0x0000000003167211 */ /* 0x040fe400078c08ff */
[----:B------:R-:W-:Y:S02]  /*223c0*/  ISETP.LT.AND P5, PT, R8, c[0x0][0x17c], !P0 ;  /* 0x00005f0008007a0c */ /* 0x000fe400047a1270 */
[----:B------:R-:W-:Y:S02]  /*223d0*/  ISETP.LT.AND P1, PT, R12, c[0x0][0x17c], !P0 ;  /* 0x00005f000c007a0c */ /* 0x000fe40004721270 */
[----:B------:R-:W-:Y:S02]  /*223e0*/  LEA.HI.X.SX32 R23, R3, R2, 0x1, P6 ;  /* 0x0000000203177211 */ /* 0x000fe400030f0eff */
[----:B------:R-:W-:Y:S02]  /*223f0*/  PRMT R8, R7, 0x7632, R8 ;  /* 0x0000763207087816 */ /* 0x000fe40000000008 */
[----:B------:R-:W-:Y:S01]  /*22400*/  IADD3 R12, R25, 0x24, RZ ;  /* 0x00000024190c7810 */ /* 0x000fe20007ffe0ff */
[----:B-1----:R-:W2:Y:S04]  /*22410*/  LDL.LU R7, [R1+0x928] ;  /* 0x0009280001077983 */ /* 0x002ea80000300800 */
[----:B------:R0:W-:Y:S01]  /*22420*/  @P4 STG.E.U16 [R22.64], R8 ;  /* 0x0000000816004986 */ /* 0x0001e2000c101504 */
[----:B------:R-:W-:-:S03]  /*22430*/  ISETP.LT.AND P4, PT, R12, c[0x0][0x17c], !P0 ;  /* 0x00005f000c007a0c */ /* 0x000fc60004781270 */
[----:B------:R-:W5:Y:S04]  /*22440*/  LDL.LU R16, [R1+0x14] ;  /* 0x0000140001107983 */ /* 0x000f680000300800 */
[----:B------:R-:W2:Y:S01]  /*22450*/  LDL.LU R12, [R1+0x44] ;  /* 0x00004400010c7983 */ /* 0x000ea20000300800 */
[----:B------:R-:W-:-:S04]  /*22460*/  IADD3 R4, R3, c[0x0][0x198], RZ ;  /* 0x0000660003047a10 */ /* 0x000fc80007ffe0ff */
[C---:B------:R-:W-:Y:S02]  /*22470*/  LEA R20, P6, R4.reuse, R0, 0x1 ;  /* 0x0000000004147211 */ /* 0x040fe400078c08ff */
[C---:B------:R-:W-:Y:S02]  /*22480*/  IADD3 R3, R4.reuse, c[0x0][0x198], RZ ;  /* 0x0000660004037a10 */ /* 0x040fe40007ffe0ff */
[----:B------:R-:W-:Y:S02]  /*22490*/  LEA.HI.X.SX32 R21, R4, R2, 0x1, P6 ;  /* 0x0000000204157211 */ /* 0x000fe400030f0eff */
        /* <DEDUP_REMOVED lines=28> */
[----:B------:R-:W-:Y:S02]  /*22660*/  LEA R22, P6, R3, R0, 0x1 ;  /* 0x0000000003167211 */ /* 0x000fe400078c08ff */
[----:B------:R-:W-:Y:S02]  /*22670*/  ISETP.LT.AND P4, PT, R8, c[0x0][0x17c], !P0 ;  /* 0x00005f0008007a0c */ /* 0x000fe40004781270 */
[----:B------:R-:W-:Y:S02]  /*22680*/  IADD3 R12, R25, 0x28, RZ ;  /* 0x00000028190c7810 */ /* 0x000fe40007ffe0ff */
[----:B------:R-:W-:Y:S02]  /*22690*/  LEA.HI.X.SX32 R23, R3, R2, 0x1, P6 ;  /* 0x0000000203177211 */ /* 0x000fe400030f0eff */
[----:B------:R-:W-:-:S02]  /*226a0*/  PRMT R8, R16, 0x7632, R8 ;  /* 0x0000763210087816 */ /* 0x000fc40000000008 */
[C---:B-1----:R-:W-:Y:S02]  /*226b0*/  LEA R20, P6, R4.reuse, R0, 0x1 ;  /* 0x0000000004147211 */ /* 0x042fe400078c08ff */
[----:B------:R-:W-:Y:S01]  /*226c0*/  IADD3 R3, R4, c[0x0][0x198], RZ ;  /* 0x0000660004037a10 */ /* 0x000fe20007ffe0ff */
[----:B------:R0:W-:Y:S01]  /*226d0*/  @P3 STG.E.U16 [R22.64], R8 ;  /* 0x0000000816003986 */ /* 0x0001e2000c101504 */
[----:B------:R-:W-:Y:S02]  /*226e0*/  ISETP.LT.AND P5, PT, R12, c[0x0][0x17c], !P0 ;  /* 0x00005f000c007a0c */ /* 0x000fe400047a1270 */
[----:B------:R-:W-:Y:S02]  /*226f0*/  IADD3 R12, R25, 0x2a, RZ ;  /* 0x0000002a190c7810 */ /* 0x000fe40007ffe0ff */
[----:B------:R-:W-:Y:S02]  /*22700*/  LEA.HI.X.SX32 R21, R4, R2, 0x1, P6 ;  /* 0x0000000204157211 */ /* 0x000fe400030f0eff */
[----:B------:R-:W-:-:S02]  /*22710*/  ISETP.LT.AND P3, PT, R12, c[0x0][0x17c], !P0 ;  /* 0x00005f000c007a0c */ /* 0x000fc40004761270 */
[----:B0-----:R-:W-:Y:S02]  /*22720*/  LEA R22, P6, R3, R0, 0x1 ;  /* 0x0000000003167211 */ /* 0x001fe400078c08ff */
[----:B------:R-:W-:Y:S02]  /*22730*/  PRMT R12, R9, 0x7632, R12 ;  /* 0x00007632090c7816 */ /* 0x000fe4000000000c */
[----:B------:R-:W-:Y:S02]  /*22740*/  LEA.HI.X.SX32 R23, R3, R2, 0x1, P6 ;  /* 0x0000000203177211 */ /* 0x000fe400030f0eff */
[----:B------:R-:W-:Y:S01]  /*22750*/  IADD3 R16, R25, 0x2c, RZ ;  /* 0x0000002c19107810 */ /* 0x000fe20007ffe0ff */
[----:B------:R-:W-:Y:S04]  /*22760*/  @P2 STG.E.U16 [R20.64], R9 ;  /* 0x0000000914002986 */ /* 0x000fe8000c101504 */
[----:B------:R0:W-:Y:S01]  /*22770*/  @P1 STG.E.U16 [R22.64], R12 ;  /* 0x0000000c16001986 */ /* 0x0001e2000c101504 */
[----:B------:R-:W-:-:S03]  /*22780*/  ISETP.LT.AND P1, PT, R16, c[0x0][0x17c], !P0 ;  /* 0x00005f0010007a0c */ /* 0x000fc60004721270 */
[----:B0-----:R-:W2:Y:S04]  /*22790*/  LDL.LU R22, [R1+0x64] ;  /* 0x0000640001167983 */ /* 0x001ea80000300800 */
[----:B------:R-:W5:Y:S04]  /*227a0*/  LDL.LU R23, [R1+0x4] ;  /* 0x0000040001177983 */ /* 0x000f680000300800 */
[----:B------:R-:W2:Y:S01]  /*227b0*/  LDL.LU R16, [R1+0x84] ;  /* 0x0000840001107983 */ /* 0x000ea20000300800 */
[----:B------:R-:W-:Y:S02]  /*227c0*/  IADD3 R8, R25, 0x2b, RZ ;  /* 0x0000002b19087810 */ /* 0x000fe40007ffe0ff */
[----:B------:R-:W-:-:S02]  /*227d0*/  IADD3 R4, R3, c[0x0][0x198], RZ ;  /* 0x0000660003047a10 */ /* 0x000fc40007ffe0ff */
[----:B------:R-:W-:Y:S02]  /*227e0*/  ISETP.LT.AND P2, PT, R8, c[0x0][0x17c], !P0 ;  /* 0x00005f0008007a0c */ /* 0x000fe40004741270 */
[C---:B------:R-:W-:Y:S02]  /*227f0*/  LEA R8, P6, R4.reuse, R0, 0x1 ;  /* 0x0000000004087211 */ /* 0x040fe400078c08ff */
[C---:B------:R-:W-:Y:S02]  /*22800*/  IADD3 R3, R4.reuse, c[0x0][0x198], RZ ;  /* 0x0000660004037a10 */ /* 0x040fe40007ffe0ff */
[----:B------:R-:W-:Y:S02]  /*22810*/  LEA.HI.X.SX32 R9, R4, R2, 0x1, P6 ;  /* 0x0000000204097211 */ /* 0x000fe400030f0eff */
[----:B------:R-:W-:Y:S02]  /*22820*/  IADD3 R12, R25, 0x2d, RZ ;  /* 0x0000002d190c7810 */ /* 0x000fe40007ffe0ff */
[----:B------:R-:W-:-:S02]  /*22830*/  LEA R20, P6, R3, R0, 0x1 ;  /* 0x0000000003147211 */ /* 0x000fc400078c08ff */
[C---:B------:R-:W-:Y:S02]  /*22840*/  IADD3 R4, R3.reuse, c[0x0][0x198], RZ ;  /* 0x0000660003047a10 */ /* 0x040fe40007ffe0ff */
        /* <DEDUP_REMOVED lines=9> */
[----:B------:R1:W-:Y:S01]  /*228e0*/  @P3 STG.E.U16 [R8.64], R22 ;  /* 0x0000001608003986 */ /* 0x0003e2000c101504 */
[----:B0-----:R-:W-:Y:S02]  /*228f0*/  IADD3 R12, R25, 0x2f, RZ ;  /* 0x0000002f190c7810 */ /* 0x001fe40007ffe0ff */
[C---:B------:R-:W-:Y:S02]  /*22900*/  LEA R20, P6, R3.reuse, R0, 0x1 ;  /* 0x0000000003147211 */ /* 0x040fe400078c08ff */
[----:B------:R-:W-:Y:S02]  /*22910*/  ISETP.LT.AND P3, PT, R12, c[0x0][0x17c], !P0 ;  /* 0x00005f000c007a0c */ /* 0x000fe40004761270 */
[----:B------:R-:W-:Y:S02]  /*22920*/  LEA.HI.X.SX32 R21, R3, R2, 0x1, P6 ;  /* 0x0000000203157211 */ /* 0x000fe400030f0eff */
[----:B------:R-:W-:Y:S02]  /*22930*/  PRMT R12, R22, 0x7632, R12 ;  /* 0x00007632160c7816 */ /* 0x000fe4000000000c */
[----:B-1----:R-:W2:Y:S01]  /*22940*/  LDL.LU R22, [R1+0x94] ;  /* 0x0000940001167983 */ /* 0x002ea20000300800 */
[----:B------:R-:W-:-:S03]  /*22950*/  LEA R8, P6, R4, R0, 0x1 ;  /* 0x0000000004087211 */ /* 0x000fc600078c08ff */
[----:B------:R0:W-:Y:S01]  /*22960*/  @P2 STG.E.U16 [R20.64], R12 ;  /* 0x0000000c14002986 */ /* 0x0001e2000c101504 */
[----:B------:R-:W-:-:S05]  /*22970*/  LEA.HI.X.SX32 R9, R4, R2, 0x1, P6 ;  /* 0x0000000204097211 */ /* 0x000fca00030f0eff */
[----:B-----5:R1:W-:Y:S01]  /*22980*/  @P1 STG.E.U16 [R8.64], R23 ;  /* 0x0000001708001986 */ /* 0x0203e2000c101504 */
[----:B0-----:R-:W-:-:S04]  /*22990*/  IADD3 R12, R25, 0x31, RZ ;  /* 0x00000031190c7810 */ /* 0x001fc80007ffe0ff */
[----:B------:R-:W-:Y:S02]  /*229a0*/  ISETP.LT.AND P1, PT, R12, c[0x0][0x17c], !P0 ;  /* 0x00005f000c007a0c */ /* 0x000fe40004721270 */
[----:B------:R-:W-:Y:S02]  /*229b0*/  PRMT R12, R23, 0x7632, R12 ;  /* 0x00007632170c7816 */ /* 0x000fe4000000000c */
[----:B-1----:R-:W5:Y:S01]  /*229c0*/  LDL.LU R23, [R1+0x34] ;  /* 0x0000340001177983 */ /* 0x002f620000300800 */
[----:B------:R-:W-:Y:S02]  /*229d0*/  IADD3 R3, R4, c[0x0][0x198], RZ ;  /* 0x0000660004037a10 */ /* 0x000fe40007ffe0ff */
[----:B------:R-:W-:Y:S02]  /*229e0*/  IADD3 R16, R25, 0x2e, RZ ;  /* 0x0000002e19107810 */ /* 0x000fe40007ffe0ff */
[----:B------:R-:W-:Y:S02]  /*229f0*/  LEA R20, P6, R3, R0, 0x1 ;  /* 0x0000000003147211 */ /* 0x000fe400078c08ff */
[----:B------:R-:W-:-:S02]  /*22a00*/  ISETP.LT.AND P4, PT, R16, c[0x0][0x17c], !P0 ;  /* 0x00005f0010007a0c */ /* 0x000fc40004781270 */
[C---:B------:R-:W-:Y:S02]  /*22a10*/  IADD3 R4, R3.reuse, c[0x0][0x198], RZ ;  /* 0x0000660003047a10 */ /* 0x040fe40007ffe0ff */
[----:B------:R-:W-:Y:S02]  /*22a20*/  LEA.HI.X.SX32 R21, R3, R2, 0x1, P6 ;  /* 0x0000000203157211 */ /* 0x000fe400030f0eff */
[C---:B------:R-:W-:Y:S02]  /*22a30*/  LEA R8, P6, R4.reuse, R0, 0x1 ;  /* 0x0000000004087211 */ /* 0x040fe400078c08ff */
[C---:B------:R-:W-:Y:S02]  /*22a40*/  IADD3 R3, R4.reuse, c[0x0][0x198], RZ ;  /* 0x0000660004037a10 */ /* 0x040fe40007ffe0ff */
[----:B------:R-:W-:Y:S01]  /*22a50*/  IADD3 R16, R25, 0x30, RZ ;  /* 0x0000003019107810 */ /* 0x000fe20007ffe0ff */
[----:B------:R0:W-:Y:S01]  /*22a60*/  @P5 STG.E.U16 [R20.64], R12 ;  /* 0x0000000c14005986 */ /* 0x0001e2000c101504 */
[----:B------:R-:W-:-:S02]  /*22a70*/  LEA.HI.X.SX32 R9, R4, R2, 0x1, P6 ;  /* 0x0000000204097211 */ /* 0x000fc400030f0eff */
[----:B------:R-:W-:Y:S02]  /*22a80*/  ISETP.LT.AND P2, PT, R16, c[0x0][0x17c], !P0 ;  /* 0x00005f0010007a0c */ /* 0x000fe40004741270 */
[C---:B------:R-:W-:Y:S01]  /*22a90*/  IADD3 R4, R3.reuse, c[0x0][0x198], RZ ;  /* 0x0000660003047a10 */ /* 0x040fe20007ffe0ff */
[----:B------:R1:W-:Y:S01]  /*22aa0*/  @P4 STG.E.U16 [R8.64], R13 ;  /* 0x0000000d08004986 */ /* 0x0003e2000c101504 */
[----:B0-----:R-:W-:Y:S02]  /*22ab0*/  LEA R20, P6, R3, R0, 0x1 ;  /* 0x0000000003147211 */ /* 0x001fe400078c08ff */
[----:B------:R-:W-:Y:S02]  /*22ac0*/  IADD3 R12, R25, 0x33, RZ ;  /* 0x00000033190c7810 */ /* 0x000fe40007ffe0ff */
[----:B------:R-:W-:Y:S02]  /*22ad0*/  LEA.HI.X.SX32 R21, R3, R2, 0x1, P6 ;  /* 0x0000000203157211 */ /* 0x000fe400030f0eff */
[----:B-1----:R-:W-:-:S02]  /*22ae0*/  PRMT R13, R13, 0x7632, R13 ;  /* 0x000076320d0d7816 */ /* 0x002fc4000000000d */
[----:B------:R-:W-:Y:S02]  /*22af0*/  LEA R8, P6, R4, R0, 0x1 ;  /* 0x0000000004087211 */ /* 0x000fe400078c08ff */
[----:B------:R-:W-:Y:S02]  /*22b00*/  ISETP.LT.AND P4, PT, R12, c[0x0][0x17c], !P0 ;  /* 0x00005f000c007a0c */ /* 0x000fe40004781270 */
[C---:B------:R-:W-:Y:S02]  /*22b10*/  IADD3 R12, R25.reuse, 0x34, RZ ;  /* 0x00000034190c7810 */ /* 0x040fe40007ffe0ff */
[C---:B------:R-:W-:Y:S01]  /*22b20*/  IADD3 R3, R4.reuse, c[0x0][0x198], RZ ;  /* 0x0000660004037a10 */ /* 0x040fe20007ffe0ff */
[----:B------:R0:W-:Y:S01]  /*22b30*/  @P3 STG.E.U16 [R20.64], R13 ;  /* 0x0000000d14003986 */ /* 0x0001e2000c101504 */
[----:B------:R-:W-:Y:S02]  /*22b40*/  IADD3 R16, R25, 0x32, RZ ;  /* 0x0000003219107810 */ /* 0x000fe40007ffe0ff */
[----:B------:R-:W-:-:S02]  /*22b50*/  LEA.HI.X.SX32 R9, R4, R2, 0x1, P6 ;  /* 0x0000000204097211 */ /* 0x000fc400030f0eff */
[----:B------:R-:W-:Y:S02]  /*22b60*/  ISETP.LT.AND P3, PT, R12, c[0x0][0x17c], !P0 ;  /* 0x00005f000c007a0c */ /* 0x000fe40004761270 */
[----:B------:R-:W-:Y:S02]  /*22b70*/  LEA R12, P6, R3, R0, 0x1 ;  /* 0x00000000030c7211 */ /* 0x000fe400078c08ff */
[----:B------:R-:W-:Y:S02]  /*22b80*/  ISETP.LT.AND P5, PT, R16, c[0x0][0x17c], !P0 ;  /* 0x00005f0010007a0c */ /* 0x000fe400047a1270 */
[----:B0-----:R-:W-:Y:S02]  /*22b90*/  IADD3 R13, R25, 0x35, RZ ;  /* 0x00000035190d7810 */ /* 0x001fe40007ffe0ff */
[----:B------:R-:W-:Y:S02]  /*22ba0*/  IADD3 R4, R3, c[0x0][0x198], RZ ;  /* 0x0000660003047a10 */ /* 0x000fe40007ffe0ff */
[----:B------:R-:W-:Y:S01]  /*22bb0*/  IADD3 R20, R25, 0x36, RZ ;  /* 0x0000003619147810 */ /* 0x000fe20007ffe0ff */
[----:B--2---:R0:W-:Y:S01]  /*22bc0*/  @P2 STG.E.U16 [R8.64], R22 ;  /* 0x0000001608002986 */ /* 0x0041e2000c101504 */
[----:B------:R-:W-:-:S02]  /*22bd0*/  ISETP.LT.AND P2, PT, R13, c[0x0][0x17c], !P0 ;  /* 0x00005f000d007a0c */ /* 0x000fc40004741270 */
[----:B------:R-:W-:Y:S02]  /*22be0*/  LEA.HI.X.SX32 R13, R3, R2, 0x1, P6 ;  /* 0x00000002030d7211 */ /* 0x000fe400030f0eff */
[----:B------:R-:W-:Y:S02]  /*22bf0*/  PRMT R16, R22, 0x7632, R16 ;  /* 0x0000763216107816 */ /* 0x000fe40000000010 */
[C---:B------:R-:W-:Y:S02]  /*22c00*/  IADD3 R3, R4.reuse, c[0x0][0x198], RZ ;  /* 0x0000660004037a10 */ /* 0x040fe40007ffe0ff */
[C---:B0-----:R-:W-:Y:S01]  /*22c10*/  LEA R8, P6, R4.reuse, R0, 0x1 ;  /* 0x0000000004087211 */ /* 0x041fe200078c08ff */
[----:B------:R0:W-:Y:S03]  /*22c20*/  @P1 STG.E.U16 [R12.64], R16 ;  /* 0x000000100c001986 */ /* 0x0001e6000c101504 */
[----:B------:R-:W-:Y:S01]  /*22c30*/  LEA.HI.X.SX32 R9, R4, R2, 0x1, P6 ;  /* 0x0000000204097211 */ /* 0x000fe200030f0eff */
[----:B------:R-:W2:Y:S01]  /*22c40*/  LDL.LU R22, [R1+0x24] ;  /* 0x0000240001167983 */ /* 0x000ea20000300800 */
[----:B------:R-:W-:-:S02]  /*22c50*/  ISETP.LT.AND P1, PT, R20, c[0x0][0x17c], !P0 ;  /* 0x00005f0014007a0c */ /* 0x000fc40004721270 */
[----:B0-----:R-:W-:Y:S02]  /*22c60*/  IADD3 R13, R25, 0x37, RZ ;  /* 0x00000037190d7810 */ /* 0x001fe40007ffe0ff */
[----:B------:R-:W-:Y:S01]  /*22c70*/  LEA R12, P6, R3, R0, 0x1 ;  /* 0x00000000030c7211 */ /* 0x000fe200078c08ff */
[----:B-----5:R0:W-:Y:S01]  /*22c80*/  @P5 STG.E.U16 [R8.64], R23 ;  /* 0x0000001708005986 */ /* 0x0201e2000c101504 */
[----:B------:R-:W-:Y:S02]  /*22c90*/  ISETP.LT.AND P5, PT, R13, c[0x0][0x17c], !P0 ;  /* 0x00005f000d007a0c */ /* 0x000fe400047a1270 */
[----:B------:R-:W-:Y:S02]  /*22ca0*/  LEA.HI.X.SX32 R13, R3, R2, 0x1, P6 ;  /* 0x00000002030d7211 */ /* 0x000fe400030f0eff */
[----:B------:R-:W-:Y:S02]  /*22cb0*/  PRMT R16, R23, 0x7632, R16 ;  /* 0x0000763217107816 */ /* 0x000fe40000000010 */
[----:B------:R-:W-:-:S03]  /*22cc0*/  IADD3 R20, R25, 0x38, RZ ;  /* 0x0000003819147810 */ /* 0x000fc60007ffe0ff */
[----:B------:R1:W-:Y:S01]  /*22cd0*/  @P4 STG.E.U16 [R12.64], R16 ;  /* 0x000000100c004986 */ /* 0x0003e2000c101504 */
[----:B------:R-:W-:-:S03]  /*22ce0*/  ISETP.LT.AND P4, PT, R20, c[0x0][0x17c], !P0 ;  /* 0x00005f0014007a0c */ /* 0x000fc60004781270 */
[----:B0-----:R-:W5:Y:S04]  /*22cf0*/  LDL.LU R23, [R1+0xd4] ;  /* 0x0000d40001177983 */ /* 0x001f680000300800 */
[----:B------:R-:W2:Y:S01]  /*22d00*/  LDL.LU R20, [R1+0x74] ;  /* 0x0000740001147983 */ /* 0x000ea20000300800 */
[----:B------:R-:W-:-:S04]  /*22d10*/  IADD3 R4, R3, c[0x0][0x198], RZ ;  /* 0x0000660003047a10 */ /* 0x000fc80007ffe0ff */
[C---:B------:R-:W-:Y:S02]  /*22d20*/  LEA R8, P6, R4.reuse, R0, 0x1 ;  /* 0x0000000004087211 */ /* 0x040fe400078c08ff */
[C---:B------:R-:W-:Y:S02]  /*22d30*/  IADD3 R3, R4.reuse, c[0x0][0x198], RZ ;  /* 0x0000660004037a10 */ /* 0x040fe40007ffe0ff */
[----:B------:R-:W-:Y:S02]  /*22d40*/  LEA.HI.X.SX32 R9, R4, R2, 0x1, P6 ;  /* 0x0000000204097211 */ /* 0x000fe400030f0eff */
[----:B------:R-:W-:Y:S02]  /*22d50*/  IADD3 R4, R25, 0x39, RZ ;  /* 0x0000003919047810 */ /* 0x000fe40007ffe0ff */
[----:B-1----:R-:W-:Y:S01]  /*22d60*/  LEA R12, P6, R3, R0, 0x1 ;  /* 0x00000000030c7211 */ /* 0x002fe200078c08ff */
[----:B------:R0:W-:Y:S01]  /*22d70*/  @P3 STG.E.U16 [R8.64], R5 ;  /* 0x0000000508003986 */ /* 0x0001e2000c101504 */
[----:B------:R-:W-:-:S02]  /*22d80*/  ISETP.LT.AND P3, PT, R4, c[0x0][0x17c], !P0 ;  /* 0x00005f0004007a0c */ /* 0x000fc40004761270 */
[C---:B------:R-:W-:Y:S02]  /*22d90*/  LEA.HI.X.SX32 R13, R3.reuse, R2, 0x1, P6 ;  /* 0x00000002030d7211 */ /* 0x040fe400030f0eff */
[----:B0-----:R-:W-:Y:S02]  /*22da0*/  IADD3 R8, R3, c[0x0][0x198], RZ ;  /* 0x0000660003087a10 */ /* 0x001fe40007ffe0ff */
[----:B------:R-:W-:Y:S02]  /*22db0*/  PRMT R9, R5, 0x7632, R9 ;  /* 0x0000763205097816 */ /* 0x000fe40000000009 */
[C---:B------:R-:W-:Y:S02]  /*22dc0*/  LEA R4, P6, R8.reuse, R0, 0x1 ;  /* 0x0000000008047211 */ /* 0x040fe400078c08ff */
[C---:B------:R-:W-:Y:S02]  /*22dd0*/  IADD3 R3, R8.reuse, c[0x0][0x198], RZ ;  /* 0x0000660008037a10 */ /* 0x040fe40007ffe0ff */
[----:B------:R-:W-:Y:S01]  /*22de0*/  LEA.HI.X.SX32 R5, R8, R2, 0x1, P6 ;  /* 0x0000000208057211 */ /* 0x000fe200030f0eff */
[----:B------:R0:W-:Y:S01]  /*22df0*/  @P2 STG.E.U16 [R12.64], R9 ;  /* 0x000000090c002986 */ /* 0x0001e2000c101504 */
[----:B------:R-:W-:-:S03]  /*22e00*/  LEA R8, P6, R3, R0, 0x1 ;  /* 0x0000000003087211 */ /* 0x000fc600078c08ff */
[----:B------:R1:W-:Y:S01]  /*22e10*/  @P1 STG.E.U16 [R4.64], R17 ;  /* 0x0000001104001986 */ /* 0x0003e2000c101504 */
[----:B0-----:R-:W-:Y:S02]  /*22e20*/  IADD3 R9, R25, 0x3b, RZ ;  /* 0x0000003b19097810 */ /* 0x001fe40007ffe0ff */
[----:B-1----:R-:W-:Y:S02]  /*22e30*/  IADD3 R5, R3, c[0x0][0x198], RZ ;  /* 0x0000660003057a10 */ /* 0x002fe40007ffe0ff */
[----:B------:R-:W-:Y:S02]  /*22e40*/  ISETP.LT.AND P1, PT, R9, c[0x0][0x17c], !P0 ;  /* 0x00005f0009007a0c */ /* 0x000fe40004721270 */
[----:B------:R-:W-:Y:S02]  /*22e50*/  LEA.HI.X.SX32 R9, R3, R2, 0x1, P6 ;  /* 0x0000000203097211 */ /* 0x000fe400030f0eff */
[----:B------:R-:W-:Y:S02]  /*22e60*/  LEA R4, P6, R5, R0, 0x1 ;  /* 0x0000000005047211 */ /* 0x000fe400078c08ff */
[----:B------:R-:W-:-:S02]  /*22e70*/  PRMT R17, R17, 0x7632, R17 ;  /* 0x0000763211117816 */ /* 0x000fc40000000011 */
[C---:B------:R-:W-:Y:S02]  /*22e80*/  IADD3 R3, R5.reuse, c[0x0][0x198], RZ ;  /* 0x0000660005037a10 */ /* 0x040fe40007ffe0ff */
[----:B------:R-:W-:Y:S01]  /*22e90*/  LEA.HI.X.SX32 R5, R5, R2, 0x1, P6 ;  /* 0x0000000205057211 */ /* 0x000fe200030f0eff */
[----:B------:R0:W-:Y:S01]  /*22ea0*/  @P5 STG.E.U16 [R8.64], R17 ;  /* 0x0000001108005986 */ /* 0x0001e2000c101504 */
[C---:B------:R-:W-:Y:S02]  /*22eb0*/  IADD3 R16, R25.reuse, 0x3a, RZ ;  /* 0x0000003a19107810 */ /* 0x040fe40007ffe0ff */
[C---:B------:R-:W-:Y:S02]  /*22ec0*/  IADD3 R12, R25.reuse, 0x3c, RZ ;  /* 0x0000003c190c7810 */ /* 0x040fe40007ffe0ff */
[----:B------:R-:W-:Y:S02]  /*22ed0*/  ISETP.LT.AND P2, PT, R16, c[0x0][0x17c], !P0 ;  /* 0x00005f0010007a0c */ /* 0x000fe40004741270 */
[----:B0-----:R-:W-:-:S02]  /*22ee0*/  IADD3 R9, R25, 0x3d, RZ ;  /* 0x0000003d19097810 */ /* 0x001fc40007ffe0ff */
[----:B------:R-:W-:Y:S02]  /*22ef0*/  LEA R8, P6, R3, R0, 0x1 ;  /* 0x0000000003087211 */ /* 0x000fe400078c08ff */
[----:B------:R-:W-:Y:S01]  /*22f00*/  ISETP.LT.AND P5, PT, R12, c[0x0][0x17c], !P0 ;  /* 0x00005f000c007a0c */ /* 0x000fe200047a1270 */
[----:B------:R-:W-:Y:S01]  /*22f10*/  STL [R1+0x910], R21 ;  /* 0x0009101501007387 */ /* 0x000fe20000100800 */
[----:B------:R-:W-:-:S03]  /*22f20*/  IADD3 R13, R25, 0x3e, RZ ;  /* 0x0000003e190d7810 */ /* 0x000fc60007ffe0ff */
[----:B--2---:R0:W-:Y:S01]  /*22f30*/  @P4 STG.E.U16 [R4.64], R20 ;  /* 0x0000001404004986 */ /* 0x0041e2000c101504 */
[----:B------:R-:W-:Y:S02]  /*22f40*/  ISETP.LT.AND P4, PT, R9, c[0x0][0x17c], !P0 ;  /* 0x00005f0009007a0c */ /* 0x000fe40004781270 */
[C---:B------:R-:W-:Y:S02]  /*22f50*/  LEA.HI.X.SX32 R9, R3.reuse, R2, 0x1, P6 ;  /* 0x0000000203097211 */ /* 0x040fe400030f0eff */
[----:B------:R-:W-:Y:S02]  /*22f60*/  PRMT R12, R20, 0x7632, R12 ;  /* 0x00007632140c7816 */ /* 0x000fe4000000000c */
[----:B0-----:R-:W-:Y:S01]  /*22f70*/  IADD3 R5, R3, c[0x0][0x198], RZ ;  /* 0x0000660003057a10 */ /* 0x001fe20007ffe0ff */
[----:B------:R-:W2:Y:S03]  /*22f80*/  LDL.LU R20, [R1+0x48] ;  /* 0x0000480001147983 */ /* 0x000ea60000300800 */
[----:B------:R-:W-:-:S02]  /*22f90*/  LEA R4, P6, R5, R0, 0x1 ;  /* 0x0000000005047211 */ /* 0x000fc400078c08ff */
[C---:B------:R-:W-:Y:S02]  /*22fa0*/  IADD3 R3, R5.reuse, c[0x0][0x198], RZ ;  /* 0x0000660005037a10 */ /* 0x040fe40007ffe0ff */
[----:B------:R-:W-:Y:S01]  /*22fb0*/  LEA.HI.X.SX32 R5, R5, R2, 0x1, P6 ;  /* 0x0000000205057211 */ /* 0x000fe200030f0eff */
[----:B------:R0:W-:Y:S04]  /*22fc0*/  @P3 STG.E.U16 [R8.64], R12 ;  /* 0x0000000c08003986 */ /* 0x0001e8000c101504 */
[----:B------:R1:W-:Y:S01]  /*22fd0*/  @P2 STG.E.U16 [R4.64], R22 ;  /* 0x0000001604002986 */ /* 0x0003e2000c101504 */
[----:B0-----:R-:W-:Y:S02]  /*22fe0*/  IADD3 R9, R25, 0x3f, RZ ;  /* 0x0000003f19097810 */ /* 0x001fe40007ffe0ff */
[----:B------:R-:W-:-:S02]  /*22ff0*/  LEA R8, P6, R3, R0, 0x1 ;  /* 0x0000000003087211 */ /* 0x000fc400078c08ff */
[----:B-1----:R-:W-:Y:S02]  /*23000*/  IADD3 R5, R3, c[0x0][0x198], RZ ;  /* 0x0000660003057a10 */ /* 0x002fe40007ffe0ff */
[----:B------:R-:W-:Y:S02]  /*23010*/  ISETP.LT.AND P2, PT, R9, c[0x0][0x17c], !P0 ;  /* 0x00005f0009007a0c */ /* 0x000fe40004741270 */
[----:B------:R-:W-:Y:S02]  /*23020*/  LEA.HI.X.SX32 R9, R3, R2, 0x1, P6 ;  /* 0x0000000203097211 */ /* 0x000fe400030f0eff */
[C---:B------:R-:W-:Y:S02]  /*23030*/  LEA R4, P6, R5.reuse, R0, 0x1 ;  /* 0x0000000005047211 */ /* 0x040fe400078c08ff */
[----:B------:R-:W-:Y:S02]  /*23040*/  PRMT R12, R22, 0x7632, R12 ;  /* 0x00007632160c7816 */ /* 0x000fe4000000000c */
[C---:B------:R-:W-:Y:S01]  /*23050*/  IADD3 R3, R5.reuse, c[0x0][0x198], RZ ;  /* 0x0000660005037a10 */ /* 0x040fe20007ffe0ff */
[----:B------:R-:W3:Y:S01]  /*23060*/  LDL.LU R22, [R1+0x58] ;  /* 0x0000580001167983 */ /* 0x000ee20000300800 */
[----:B------:R-:W-:-:S03]  /*23070*/  LEA.HI.X.SX32 R5, R5, R2, 0x1, P6 ;  /* 0x0000000205057211 */ /* 0x000fc600030f0eff */
[----:B------:R0:W-:Y:S01]  /*23080*/  @P1 STG.E.U16 [R8.64], R12 ;  /* 0x0000000c08001986 */ /* 0x0001e2000c101504 */
[----:B------:R-:W-:-:S03]  /*23090*/  ISETP.LT.AND P3, PT, R13, c[0x0][0x17c], !P0 ;  /* 0x00005f000d007a0c */ /* 0x000fc60004761270 */
[----:B-----5:R1:W-:Y:S01]  /*230a0*/  @P5 STG.E.U16 [R4.64], R23 ;  /* 0x0000001704005986 */ /* 0x0203e2000c101504 */
[----:B0-----:R-:W-:Y:S02]  /*230b0*/  IADD3 R9, R25, 0x41, RZ ;  /* 0x0000004119097810 */ /* 0x001fe40007ffe0ff */
[C---:B------:R-:W-:Y:S02]  /*230c0*/  LEA R8, P6, R3.reuse, R0, 0x1 ;  /* 0x0000000003087211 */ /* 0x040fe400078c08ff */
[----:B-1----:R-:W-:Y:S02]  /*230d0*/  IADD3 R5, R3, c[0x0][0x198], RZ ;  /* 0x0000660003057a10 */ /* 0x002fe40007ffe0ff */
[----:B------:R-:W-:Y:S02]  /*230e0*/  ISETP.LT.AND P5, PT, R9, c[0x0][0x17c], !P0 ;  /* 0x00005f0009007a0c */ /* 0x000fe400047a1270 */
[----:B------:R-:W-:Y:S02]  /*230f0*/  LEA.HI.X.SX32 R9, R3, R2, 0x1, P6 ;  /* 0x0000000203097211 */ /* 0x000fe400030f0eff */
[----:B------:R-:W-:-:S02]  /*23100*/  LEA R4, P6, R5, R0, 0x1 ;  /* 0x0000000005047211 */ /* 0x000fc400078c08ff */
[----:B------:R-:W-:Y:S02]  /*23110*/  PRMT R12, R23, 0x7632, R12 ;  /* 0x00007632170c7816 */ /* 0x000fe4000000000c */
[C---:B------:R-:W-:Y:S02]  /*23120*/  IADD3 R3, R5.reuse, c[0x0][0x198], RZ ;  /* 0x0000660005037a10 */ /* 0x040fe40007ffe0ff */
[----:B------:R-:W-:Y:S01]  /*23130*/  LEA.HI.X.SX32 R5, R5, R2, 0x1, P6 ;  /* 0x0000000205057211 */ /* 0x000fe200030f0eff */
[----:B------:R0:W-:Y:S04]  /*23140*/  @P4 STG.E.U16 [R8.64], R12 ;  /* 0x0000000c08004986 */ /* 0x0001e8000c101504 */
[----:B------:R1:W-:Y:S01]  /*23150*/  @P3 STG.E.U16 [R4.64], R28 ;  /* 0x0000001c04003986 */ /* 0x0003e2000c101504 */
[----:B0-----:R-:W-:-:S03]  /*23160*/  PRMT R12, R28, 0x7632, R12 ;  /* 0x000076321c0c7816 */ /* 0x001fc6000000000c */
[----:B-1----:R-:W5:Y:S04]  /*23170*/  LDL.LU R28, [R1+0x924] ;  /* 0x00092400011c7983 */ /* 0x002f680000300800 */
[----:B------:R-:W4:Y:S01]  /*23180*/  LDL.LU R23, [R1+0x18] ;  /* 0x0000180001177983 */ /* 0x000f220000300800 */
[C---:B------:R-:W-:Y:S02]  /*23190*/  IADD3 R13, R25.reuse, 0x40, RZ ;  /* 0x00000040190d7810 */ /* 0x040fe40007ffe0ff */
[----:B------:R-:W-:Y:S02]  /*231a0*/  IADD3 R9, R25, 0x43, RZ ;  /* 0x0000004319097810 */ /* 0x000fe40007ffe0ff */
[----:B------:R-:W-:Y:S02]  /*231b0*/  LEA R8, P6, R3, R0, 0x1 ;  /* 0x0000000003087211 */ /* 0x000fe400078c08ff */
[----:B------:R-:W-:-:S02]  /*231c0*/  ISETP.LT.AND P1, PT, R13, c[0x0][0x17c], !P0 ;  /* 0x00005f000d007a0c */ /* 0x000fc40004721270 */
[----:B------:R-:W-:Y:S02]  /*231d0*/  IADD3 R5, R3, c[0x0][0x198], RZ ;  /* 0x0000660003057a10 */ /* 0x000fe40007ffe0ff */
[----:B------:R-:W-:Y:S02]  /*231e0*/  ISETP.LT.AND P3, PT, R9, c[0x0][0x17c], !P0 ;  /* 0x00005f0009007a0c */ /* 0x000fe40004761270 */
[----:B------:R-:W-:Y:S02]  /*231f0*/  LEA.HI.X.SX32 R9, R3, R2, 0x1, P6 ;  /* 0x0000000203097211 */ /* 0x000fe400030f0eff */
[C---:B------:R-:W-:Y:S02]  /*23200*/  LEA R4, P6, R5.reuse, R0, 0x1 ;  /* 0x0000000005047211 */ /* 0x040fe400078c08ff */
[C---:B------:R-:W-:Y:S02]  /*23210*/  IADD3 R3, R5.reuse, c[0x0][0x198], RZ ;  /* 0x0000660005037a10 */ /* 0x040fe40007ffe0ff */
[----:B------:R-:W-:Y:S01]  /*23220*/  LEA.HI.X.SX32 R5, R5, R2, 0x1, P6 ;  /* 0x0000000205057211 */ /* 0x000fe200030f0eff */
[----:B------:R0:W-:Y:S01]  /*23230*/  @P2 STG.E.U16 [R8.64], R12 ;  /* 0x0000000c08002986 */ /* 0x0001e2000c101504 */
[----:B------:R-:W-:-:S04]  /*23240*/  IADD3 R13, R25, 0x42, RZ ;  /* 0x00000042190d7810 */ /* 0x000fc80007ffe0ff */
[----:B------:R-:W-:Y:S02]  /*23250*/  ISETP.LT.AND P4, PT, R13, c[0x0][0x17c], !P0 ;  /* 0x00005f000d007a0c */ /* 0x000fe40004781270 */
[----:B0-----:R-:W-:Y:S02]  /*23260*/  IADD3 R9, R25, 0x45, RZ ;  /* 0x0000004519097810 */ /* 0x001fe40007ffe0ff */
[----:B------:R-:W-:Y:S02]  /*23270*/  LEA R8, P6, R3, R0, 0x1 ;  /* 0x0000000003087211 */ /* 0x000fe400078c08ff */
[----:B------:R-:W-:-:S04]  /*23280*/  IADD3 R13, R25, 0x44, RZ ;  /* 0x00000044190d7810 */ /* 0x000fc80007ffe0ff */
[----:B------:R-:W-:Y:S01]  /*23290*/  ISETP.LT.AND P2, PT, R13, c[0x0][0x17c], !P0 ;  /* 0x00005f000d007a0c */ /* 0x000fe20004741270 */
[----:B--2---:R0:W-:Y:S01]  /*232a0*/  @P1 STG.E.U16 [R4.64], R20 ;  /* 0x0000001404001986 */ /* 0x0041e2000c101504 */
[----:B------:R-:W-:Y:S02]  /*232b0*/  PRMT R12, R20, 0x7632, R12 ;  /* 0x00007632140c7816 */ /* 0x000fe4000000000c */
[----:B------:R-:W-:Y:S02]  /*232c0*/  ISETP.LT.AND P1, PT, R9, c[0x0][0x17c], !P0 ;  /* 0x00005f0009007a0c */ /* 0x000fe40004721270 */
[C---:B------:R-:W-:Y:S02]  /*232d0*/  LEA.HI.X.SX32 R9, R3.reuse, R2, 0x1, P6 ;  /* 0x0000000203097211 */ /* 0x040fe400030f0eff */
[----:B0-----:R-:W-:Y:S01]  /*232e0*/  IADD3 R5, R3, c[0x0][0x198], RZ ;  /* 0x0000660003057a10 */ /* 0x001fe20007ffe0ff */
[----:B------:R-:W2:Y:S03]  /*232f0*/  LDL.LU R20, [R1+0x88] ;  /* 0x0000880001147983 */ /* 0x000ea60000300800 */
[----:B------:R-:W-:-:S02]  /*23300*/  LEA R4, P6, R5, R0, 0x1 ;  /* 0x0000000005047211 */ /* 0x000fc400078c08ff */
[C---:B------:R-:W-:Y:S02]  /*23310*/  IADD3 R3, R5.reuse, c[0x0][0x198], RZ ;  /* 0x0000660005037a10 */ /* 0x040fe40007ffe0ff */
[----:B------:R-:W-:Y:S01]  /*23320*/  LEA.HI.X.SX32 R5, R5, R2, 0x1, P6 ;  /* 0x0000000205057211 */ /* 0x000fe200030f0eff */
[----:B------:R0:W-:Y:S02]  /*23330*/  @P5 STG.E.U16 [R8.64], R12 ;  /* 0x0000000c08005986 */ /* 0x0001e4000c101504 */
[----:B0-----:R-:W-:Y:S02]  /*23340*/  IADD3 R9, R25, 0x47, RZ ;  /* 0x0000004719097810 */ /* 0x001fe40007ffe0ff */
[----:B------:R-:W-:Y:S01]  /*23350*/  LEA R8, P6, R3, R0, 0x1 ;  /* 0x0000000003087211 */ /* 0x000fe200078c08ff */
[----:B---3--:R0:W-:Y:S01]  /*23360*/  @P4 STG.E.U16 [R4.64], R22 ;  /* 0x0000001604004986 */ /* 0x0081e2000c101504 */
[----:B------:R-:W-:Y:S02]  /*23370*/  PRMT R12, R22, 0x7632, R12 ;  /* 0x00007632160c7816 */ /* 0x000fe4000000000c */
[----:B------:R-:W-:-:S02]  /*23380*/  ISETP.LT.AND P4, PT, R9, c[0x0][0x17c], !P0 ;  /* 0x00005f0009007a0c */ /* 0x000fc40004781270 */
[C---:B------:R-:W-:Y:S02]  /*23390*/  LEA.HI.X.SX32 R9, R3.reuse, R2, 0x1, P6 ;  /* 0x0000000203097211 */ /* 0x040fe400030f0eff */
[----:B0-----:R-:W-:Y:S01]  /*233a0*/  IADD3 R5, R3, c[0x0][0x198], RZ ;  /* 0x0000660003057a10 */ /* 0x001fe20007ffe0ff */
[----:B------:R-:W3:Y:S03]  /*233b0*/  LDL.LU R22, [R1+0x68] ;  /* 0x0000680001167983 */ /* 0x000ee60000300800 */
[C---:B------:R-:W-:Y:S02]  /*233c0*/  LEA R4, P6, R5.reuse, R0, 0x1 ;  /* 0x0000000005047211 */ /* 0x040fe400078c08ff */
[C---:B------:R-:W-:Y:S02]  /*233d0*/  IADD3 R3, R5.reuse, c[0x0][0x198], RZ ;  /* 0x0000660005037a10 */ /* 0x040fe40007ffe0ff */
[----:B------:R-:W-:Y:S01]  /*233e0*/  LEA.HI.X.SX32 R5, R5, R2, 0x1, P6 ;  /* 0x0000000205057211 */ /* 0x000fe200030f0eff */
[----:B------:R0:W-:Y:S04]  /*233f0*/  @P3 STG.E.U16 [R8.64], R12 ;  /* 0x0000000c08003986 */ /* 0x0001e8000c101504 */
[----:B----4-:R1:W-:Y:S01]  /*23400*/  @P2 STG.E.U16 [R4.64], R23 ;  /* 0x0000001704002986 */ /* 0x0103e2000c101504 */
[----:B0-----:R-:W-:-:S03]  /*23410*/  PRMT R12, R23, 0x7632, R12 ;  /* 0x00007632170c7816 */ /* 0x001fc6000000000c */
[----:B-1----:R-:W4:Y:S01]  /*23420*/  LDL.LU R23, [R1+0x8] ;  /* 0x0000080001177983 */ /* 0x002f220000300800 */
[C---:B------:R-:W-:Y:S02]  /*23430*/  IADD3 R13, R25.reuse, 0x46, RZ ;  /* 0x00000046190d7810 */ /* 0x040fe40007ffe0ff */
[----:B------:R-:W-:Y:S02]  /*23440*/  IADD3 R9, R25, 0x49, RZ ;  /* 0x0000004919097810 */ /* 0x000fe40007ffe0ff */
[----:B------:R-:W-:Y:S02]  /*23450*/  LEA R8, P6, R3, R0, 0x1 ;  /* 0x0000000003087211 */ /* 0x000fe400078c08ff */
[----:B------:R-:W-:Y:S02]  /*23460*/  ISETP.LT.AND P5, PT, R13, c[0x0][0x17c], !P0 ;  /* 0x00005f000d007a0c */ /* 0x000fe400047a1270 */
[----:B------:R-:W-:Y:S02]  /*23470*/  IADD3 R5, R3, c[0x0][0x198], RZ ;  /* 0x0000660003057a10 */ /* 0x000fe40007ffe0ff */
[----:B------:R-:W-:-:S02]  /*23480*/  ISETP.LT.AND P2, PT, R9, c[0x0][0x17c], !P0 ;  /* 0x00005f0009007a0c */ /* 0x000fc40004741270 */
[----:B------:R-:W-:Y:S02]  /*23490*/  LEA.HI.X.SX32 R9, R3, R2, 0x1, P6 ;  /* 0x0000000203097211 */ /* 0x000fe400030f0eff */
[C---:B------:R-:W-:Y:S02]  /*234a0*/  LEA R4, P6, R5.reuse, R0, 0x1 ;  /* 0x0000000005047211 */ /* 0x040fe400078c08ff */
[C---:B------:R-:W-:Y:S02]  /*234b0*/  IADD3 R3, R5.reuse, c[0x0][0x198], RZ ;  /* 0x0000660005037a10 */ /* 0x040fe40007ffe0ff */
[----:B------:R-:W-:Y:S01]  /*234c0*/  LEA.HI.X.SX32 R5, R5, R2, 0x1, P6 ;  /* 0x0000000205057211 */ /* 0x000fe200030f0eff */
[----:B------:R0:W-:Y:S01]  /*234d0*/  @P1 STG.E.U16 [R8.64], R12 ;  /* 0x0000000c08001986 */ /* 0x0001e2000c101504 */
[----:B------:R-:W-:-:S03]  /*234e0*/  IADD3 R13, R25, 0x48, RZ ;  /* 0x00000048190d7810 */ /* 0x000fc60007ffe0ff */
[----:B------:R1:W-:Y:S01]  /*234f0*/  @P5 STG.E.U16 [R4.64], R10 ;  /* 0x0000000a04005986 */ /* 0x0003e2000c101504 */
[----:B------:R-:W-:Y:S02]  /*23500*/  ISETP.LT.AND P3, PT, R13, c[0x0][0x17c], !P0 ;  /* 0x00005f000d007a0c */ /* 0x000fe40004761270 */
[----:B0-----:R-:W-:Y:S02]  /*23510*/  IADD3 R9, R25, 0x4b, RZ ;  /* 0x0000004b19097810 */ /* 0x001fe40007ffe0ff */
[C---:B------:R-:W-:Y:S02]  /*23520*/  LEA R8, P6, R3.reuse, R0, 0x1 ;  /* 0x0000000003087211 */ /* 0x040fe400078c08ff */
[----:B-1----:R-:W-:Y:S02]  /*23530*/  IADD3 R5, R3, c[0x0][0x198], RZ ;  /* 0x0000660003057a10 */ /* 0x002fe40007ffe0ff */
[----:B------:R-:W-:Y:S02]  /*23540*/  ISETP.LT.AND P5, PT, R9, c[0x0][0x17c], !P0 ;  /* 0x00005f0009007a0c */ /* 0x000fe400047a1270 */
[----:B------:R-:W-:-:S02]  /*23550*/  LEA.HI.X.SX32 R9, R3, R2, 0x1, P6 ;  /* 0x0000000203097211 */ /* 0x000fc400030f0eff */
[C---:B------:R-:W-:Y:S02]  /*23560*/  LEA R4, P6, R5.reuse, R0, 0x1 ;  /* 0x0000000005047211 */ /* 0x040fe400078c08ff */
[----:B------:R-:W-:Y:S02]  /*23570*/  PRMT R10, R10, 0x7632, R10 ;  /* 0x000076320a0a7816 */ /* 0x000fe4000000000a */
        /* <DEDUP_REMOVED lines=10> */
[----:B------:R-:W-:Y:S02]  /*23620*/  ISETP.LT.AND P3, PT, R9, c[0x0][0x17c], !P0 ;  /* 0x00005f0009007a0c */ /* 0x000fe40004761270 */
[C---:B------:R-:W-:Y:S02]  /*23630*/  LEA.HI.X.SX32 R9, R3.reuse, R2, 0x1, P6 ;  /* 0x0000000203097211 */ /* 0x040fe400030f0eff */
[----:B------:R-:W-:Y:S02]  /*23640*/  PRMT R10, R20, 0x7632, R10 ;  /* 0x00007632140a7816 */ /* 0x000fe4000000000a */
[----:B0-----:R-:W-:-:S04]  /*23650*/  IADD3 R5, R3, c[0x0][0x198], RZ ;  /* 0x0000660003057a10 */ /* 0x001fc80007ffe0ff */
[C---:B------:R-:W-:Y:S02]  /*23660*/  LEA R4, P6, R5.reuse, R0, 0x1 ;  /* 0x0000000005047211 */ /* 0x040fe400078c08ff */
[C---:B------:R-:W-:Y:S02]  /*23670*/  IADD3 R3, R5.reuse, c[0x0][0x198], RZ ;  /* 0x0000660005037a10 */ /* 0x040fe40007ffe0ff */
[----:B------:R-:W-:Y:S01]  /*23680*/  LEA.HI.X.SX32 R5, R5, R2, 0x1, P6 ;  /* 0x0000000205057211 */ /* 0x000fe200030f0eff */
[----:B------:R0:W-:Y:S02]  /*23690*/  @P2 STG.E.U16 [R8.64], R10 ;  /* 0x0000000a08002986 */ /* 0x0001e4000c101504 */
[----:B0-----:R-:W-:Y:S02]  /*236a0*/  IADD3 R9, R25, 0x4f, RZ ;  /* 0x0000004f19097810 */ /* 0x001fe40007ffe0ff */
[----:B------:R-:W-:Y:S01]  /*236b0*/  LEA R8, P6, R3, R0, 0x1 ;  /* 0x0000000003087211 */ /* 0x000fe200078c08ff */
[----:B---3--:R0:W-:Y:S01]  /*236c0*/  @P1 STG.E.U16 [R4.64], R22 ;  /* 0x0000001604001986 */ /* 0x0081e2000c101504 */
[----:B------:R-:W-:-:S02]  /*236d0*/  PRMT R10, R22, 0x7632, R10 ;  /* 0x00007632160a7816 */ /* 0x000fc4000000000a */
[----:B------:R-:W-:Y:S02]  /*236e0*/  ISETP.LT.AND P1, PT, R9, c[0x0][0x17c], !P0 ;  /* 0x00005f0009007a0c */ /* 0x000fe40004721270 */
[C---:B------:R-:W-:Y:S02]  /*236f0*/  LEA.HI.X.SX32 R9, R3.reuse, R2, 0x1, P6 ;  /* 0x0000000203097211 */ /* 0x040fe400030f0eff */
[----:B0-----:R-:W-:Y:S01]  /*23700*/  IADD3 R5, R3, c[0x0][0x198], RZ ;  /* 0x0000660003057a10 */ /* 0x001fe20007ffe0ff */
[----:B------:R-:W2:Y:S03]  /*23710*/  LDL.LU R22, [R1+0x98] ;  /* 0x0000980001167983 */ /* 0x000ea60000300800 */
[C---:B------:R-:W-:Y:S02]  /*23720*/  LEA R4, P6, R5.reuse, R0, 0x1 ;  /* 0x0000000005047211 */ /* 0x040fe400078c08ff */
[----:B------:R-:W-:-:S02]  /*23730*/  IADD3 R3, R5, c[0x0][0x198], RZ ;  /* 0x0000660005037a10 */ /* 0x000fc40007ffe0ff */
[----:B------:R-:W-:Y:S01]  /*23740*/  LEA.HI.X.SX32 R5, R5, R2, 0x1, P6 ;  /* 0x0000000205057211 */ /* 0x000fe200030f0eff */
[----:B------:R0:W-:Y:S04]  /*23750*/  @P5 STG.E.U16 [R8.64], R10 ;  /* 0x0000000a08005986 */ /* 0x0001e8000c101504 */
[----:B----4-:R1:W-:Y:S01]  /*23760*/  @P4 STG.E.U16 [R4.64], R23 ;  /* 0x0000001704004986 */ /* 0x0103e2000c101504 */
[----:B0-----:R-:W-:-:S03]  /*23770*/  PRMT R10, R23, 0x7632, R10 ;  /* 0x00007632170a7816 */ /* 0x001fc6000000000a */
[----:B-1----:R-:W3:Y:S01]  /*23780*/  LDL.LU R23, [R1+0x38] ;  /* 0x0000380001177983 */ /* 0x002ee20000300800 */
[C---:B------:R-:W-:Y:S02]  /*23790*/  IADD3 R12, R25.reuse, 0x4e, RZ ;  /* 0x0000004e190c7810 */ /* 0x040fe40007ffe0ff */
[----:B------:R-:W-:Y:S01]  /*237a0*/  IADD3 R9, R25, 0x51, RZ ;  /* 0x0000005119097810 */ /* 0x000fe20007ffe0ff */
[----:B------:R-:W4:Y:S01]  /*237b0*/  LDL.LU R20, [R1+0x78] ;  /* 0x0000780001147983 */ /* 0x000f220000300800 */
[C---:B------:R-:W-:Y:S02]  /*237c0*/  LEA R8, P6, R3.reuse, R0, 0x1 ;  /* 0x0000000003087211 */ /* 0x040fe400078c08ff */
        /* <DEDUP_REMOVED lines=18> */
[----:B------:R-:W-:Y:S02]  /*238f0*/  IADD3 R3, R5, c[0x0][0x198], RZ ;  /* 0x0000660005037a10 */ /* 0x000fe40007ffe0ff */
[----:B------:R-:W-:Y:S02]  /*23900*/  IADD3 R10, R25, 0x54, RZ ;  /* 0x00000054190a7810 */ /* 0x000fe40007ffe0ff */
[----:B------:R-:W-:Y:S01]  /*23910*/  LEA.HI.X.SX32 R5, R5, R2, 0x1, P6 ;  /* 0x0000000205057211 */ /* 0x000fe200030f0eff */
[----:B------:R0:W-:Y:S01]  /*23920*/  @P1 STG.E.U16 [R8.64], R14 ;  /* 0x0000000e08001986 */ /* 0x0001e2000c101504 */
[----:B------:R-:W-:-:S02]  /*23930*/  IADD3 R12, R25, 0x52, RZ ;  /* 0x00000052190c7810 */ /* 0x000fc40007ffe0ff */
[----:B------:R-:W-:Y:S02]  /*23940*/  ISETP.LT.AND P1, PT, R10, c[0x0][0x17c], !P0 ;  /* 0x00005f000a007a0c */ /* 0x000fe40004721270 */
[----:B------:R-:W-:Y:S02]  /*23950*/  ISETP.LT.AND P3, PT, R12, c[0x0][0x17c], !P0 ;  /* 0x00005f000c007a0c */ /* 0x000fe40004761270 */
[----:B0-----:R-:W-:Y:S02]  /*23960*/  IADD3 R9, R25, 0x55, RZ ;  /* 0x0000005519097810 */ /* 0x001fe40007ffe0ff */
[----:B------:R-:W-:Y:S01]  /*23970*/  LEA R8, P6, R3, R0, 0x1 ;  /* 0x0000000003087211 */ /* 0x000fe200078c08ff */
[----:B--2---:R0:W-:Y:S01]  /*23980*/  @P5 STG.E.U16 [R4.64], R22 ;  /* 0x0000001604005986 */ /* 0x0041e2000c101504 */
[----:B------:R-:W-:Y:S02]  /*23990*/  PRMT R10, R22, 0x7632, R10 ;  /* 0x00007632160a7816 */ /* 0x000fe4000000000a */
[----:B------:R-:W-:-:S02]  /*239a0*/  ISETP.LT.AND P5, PT, R9, c[0x0][0x17c], !P0 ;  /* 0x00005f0009007a0c */ /* 0x000fc400047a1270 */
[C---:B------:R-:W-:Y:S02]  /*239b0*/  LEA.HI.X.SX32 R9, R3.reuse, R2, 0x1, P6 ;  /* 0x0000000203097211 */ /* 0x040fe400030f0eff */
[----:B0-----:R-:W-:Y:S01]  /*239c0*/  IADD3 R5, R3, c[0x0][0x198], RZ ;  /* 0x0000660003057a10 */ /* 0x001fe20007ffe0ff */
[----:B------:R-:W2:Y:S03]  /*239d0*/  LDL.LU R22, [R1+0x28] ;  /* 0x0000280001167983 */ /* 0x000ea60000300800 */
[C---:B------:R-:W-:Y:S02]  /*239e0*/  LEA R4, P6, R5.reuse, R0, 0x1 ;  /* 0x0000000005047211 */ /* 0x040fe400078c08ff */
[C---:B------:R-:W-:Y:S02]  /*239f0*/  IADD3 R3, R5.reuse, c[0x0][0x198], RZ ;  /* 0x0000660005037a10 */ /* 0x040fe40007ffe0ff */
[----:B------:R-:W-:Y:S01]  /*23a00*/  LEA.HI.X.SX32 R5, R5, R2, 0x1, P6 ;  /* 0x0000000205057211 */ /* 0x000fe200030f0eff */
[----:B------:R0:W-:Y:S04]  /*23a10*/  @P4 STG.E.U16 [R8.64], R10 ;  /* 0x0000000a08004986 */ /* 0x0001e8000c101504 */
[----:B---3--:R1:W-:Y:S01]  /*23a20*/  @P3 STG.E.U16 [R4.64], R23 ;  /* 0x0000001704003986 */ /* 0x0083e2000c101504 */
[----:B0-----:R-:W-:-:S03]  /*23a30*/  PRMT R10, R23, 0x7632, R10 ;  /* 0x00007632170a7816 */ /* 0x001fc6000000000a */
[----:B-1----:R-:W3:Y:S01]  /*23a40*/  LDL.LU R23, [R1+0xd8] ;  /* 0x0000d80001177983 */ /* 0x002ee20000300800 */
[----:B------:R-:W-:Y:S02]  /*23a50*/  IADD3 R9, R25, 0x57, RZ ;  /* 0x0000005719097810 */ /* 0x000fe40007ffe0ff */
[C---:B------:R-:W-:Y:S02]  /*23a60*/  LEA R8, P6, R3.reuse, R0, 0x1 ;  /* 0x0000000003087211 */ /* 0x040fe400078c08ff */
[----:B------:R-:W-:Y:S02]  /*23a70*/  IADD3 R5, R3, c[0x0][0x198], RZ ;  /* 0x0000660003057a10 */ /* 0x000fe40007ffe0ff */
[----:B------:R-:W-:Y:S02]  /*23a80*/  ISETP.LT.AND P3, PT, R9, c[0x0][0x17c], !P0 ;  /* 0x00005f0009007a0c */ /* 0x000fe40004761270 */
[----:B------:R-:W-:Y:S02]  /*23a90*/  LEA.HI.X.SX32 R9, R3, R2, 0x1, P6 ;  /* 0x0000000203097211 */ /* 0x000fe400030f0eff */
[----:B------:R-:W-:-:S02]  /*23aa0*/  LEA R4, P6, R5, R0, 0x1 ;  /* 0x0000000005047211 */ /* 0x000fc400078c08ff */
        /* <DEDUP_REMOVED lines=14> */
[----:B------:R-:W-:Y:S02]  /*23b90*/  LEA.HI.X.SX32 R5, R5, R2, 0x1, P6 ;  /* 0x0000000205057211 */ /* 0x000fe400030f0eff */
[----:B------:R-:W-:Y:S01]  /*23ba0*/  IADD3 R12, R25, 0x58, RZ ;  /* 0x00000058190c7810 */ /* 0x000fe20007ffe0ff */
[----:B------:R0:W-:Y:S03]  /*23bb0*/  @P5 STG.E.U16 [R8.64], R6 ;  /* 0x0000000608005986 */ /* 0x0001e6000c101504 */
[----:B------:R-:W-:Y:S01]  /*23bc0*/  ISETP.LT.AND P2, PT, R12, c[0x0][0x17c], !P0 ;  /* 0x00005f000c007a0c */ /* 0x000fe20004741270 */
[----:B------:R1:W-:Y:S01]  /*23bd0*/  @P4 STG.E.U16 [R4.64], R18 ;  /* 0x0000001204004986 */ /* 0x0003e2000c101504 */
[----:B0-----:R-:W-:-:S02]  /*23be0*/  LEA R8, P6, R3, R0, 0x1 ;  /* 0x0000000003087211 */ /* 0x001fc400078c08ff */
[C---:B-1----:R-:W-:Y:S02]  /*23bf0*/  IADD3 R5, R3.reuse, c[0x0][0x198], RZ ;  /* 0x0000660003057a10 */ /* 0x042fe40007ffe0ff */
[----:B------:R-:W-:Y:S02]  /*23c00*/  LEA.HI.X.SX32 R9, R3, R2, 0x1, P6 ;  /* 0x0000000203097211 */ /* 0x000fe400030f0eff */
[----:B------:R-:W-:Y:S02]  /*23c10*/  LEA R4, P6, R5, R0, 0x1 ;  /* 0x0000000005047211 */ /* 0x000fe400078c08ff */
[----:B------:R-:W-:Y:S02]  /*23c20*/  IADD3 R6, R25, 0x5b, RZ ;  /* 0x0000005b19067810 */ /* 0x000fe40007ffe0ff */
[----:B------:R-:W-:Y:S02]  /*23c30*/  PRMT R18, R18, 0x7632, R18 ;  /* 0x0000763212127816 */ /* 0x000fe40000000012 */
[----:B------:R-:W-:-:S02]  /*23c40*/  IADD3 R3, R5, c[0x0][0x198], RZ ;  /* 0x0000660005037a10 */ /* 0x000fc40007ffe0ff */
[----:B------:R-:W-:Y:S02]  /*23c50*/  LEA.HI.X.SX32 R5, R5, R2, 0x1, P6 ;  /* 0x0000000205057211 */ /* 0x000fe400030f0eff */
[C---:B------:R-:W-:Y:S02]  /*23c60*/  IADD3 R10, R25.reuse, 0x5a, RZ ;  /* 0x0000005a190a7810 */ /* 0x040fe40007ffe0ff */
[----:B------:R-:W-:Y:S01]  /*23c70*/  ISETP.LT.AND P4, PT, R6, c[0x0][0x17c], !P0 ;  /* 0x00005f0006007a0c */ /* 0x000fe20004781270 */
[----:B------:R0:W-:Y:S01]  /*23c80*/  @P3 STG.E.U16 [R8.64], R18 ;  /* 0x0000001208003986 */ /* 0x0001e2000c101504 */
[----:B------:R-:W-:Y:S02]  /*23c90*/  IADD3 R6, R25, 0x5c, RZ ;  /* 0x0000005c19067810 */ /* 0x000fe40007ffe0ff */
[----:B------:R-:W-:Y:S01]  /*23ca0*/  ISETP.LT.AND P5, PT, R10, c[0x0][0x17c], !P0 ;  /* 0x00005f000a007a0c */ /* 0x000fe200047a1270 */
[----:B----4-:R1:W-:Y:S01]  /*23cb0*/  @P2 STG.E.U16 [R4.64], R20 ;  /* 0x0000001404002986 */ /* 0x0103e2000c101504 */
[----:B------:R-:W-:-:S02]  /*23cc0*/  ISETP.LT.AND P3, PT, R6, c[0x0][0x17c], !P0 ;  /* 0x00005f0006007a0c */ /* 0x000fc40004761270 */
[----:B------:R-:W-:Y:S02]  /*23cd0*/  IADD3 R6, R25, 0x5d, RZ ;  /* 0x0000005d19067810 */ /* 0x000fe40007ffe0ff */
[C---:B0-----:R-:W-:Y:S02]  /*23ce0*/  LEA R8, P6, R3.reuse, R0, 0x1 ;  /* 0x0000000003087211 */ /* 0x041fe400078c08ff */
[C---:B-1----:R-:W-:Y:S02]  /*23cf0*/  IADD3 R5, R3.reuse, c[0x0][0x198], RZ ;  /* 0x0000660003057a10 */ /* 0x042fe40007ffe0ff */
[----:B------:R-:W-:Y:S02]  /*23d00*/  LEA.HI.X.SX32 R9, R3, R2, 0x1, P6 ;  /* 0x0000000203097211 */ /* 0x000fe400030f0eff */
[----:B------:R-:W-:Y:S02]  /*23d10*/  LEA R4, P6, R5, R0, 0x1 ;  /* 0x0000000005047211 */ /* 0x000fe400078c08ff */
[----:B------:R-:W-:-:S02]  /*23d20*/  ISETP.LT.AND P2, PT, R6, c[0x0][0x17c], !P0 ;  /* 0x00005f0006007a0c */ /* 0x000fc40004741270 */
[----:B------:R-:W-:Y:S02]  /*23d30*/  PRMT R6, R20, 0x7632, R6 ;  /* 0x0000763214067816 */ /* 0x000fe40000000006 */
[C---:B------:R-:W-:Y:S01]  /*23d40*/  IADD3 R3, R5.reuse, c[0x0][0x198], RZ ;  /* 0x0000660005037a10 */ /* 0x040fe20007ffe0ff */
[----:B------:R-:W4:Y:S01]  /*23d50*/  LDL.LU R20, [R1+0x4c] ;  /* 0x00004c0001147983 */ /* 0x000f220000300800 */
[----:B------:R-:W-:-:S03]  /*23d60*/  LEA.HI.X.SX32 R5, R5, R2, 0x1, P6 ;  /* 0x0000000205057211 */ /* 0x000fc600030f0eff */
[----:B------:R0:W-:Y:S01]  /*23d70*/  @P1 STG.E.U16 [R8.64], R6 ;  /* 0x0000000608001986 */ /* 0x0001e2000c101504 */
[----:B------:R-:W-:Y:S02]  /*23d80*/  IADD3 R10, R25, 0x5e, RZ ;  /* 0x0000005e190a7810 */ /* 0x000fe40007ffe0ff */
[----:B0-----:R-:W-:Y:S02]  /*23d90*/  LEA R8, P6, R3, R0, 0x1 ;  /* 0x0000000003087211 */ /* 0x001fe400078c08ff */
[----:B------:R-:W-:Y:S02]  /*23da0*/  IADD3 R6, R25, 0x5f, RZ ;  /* 0x0000005f19067810 */ /* 0x000fe40007ffe0ff */
[----:B------:R-:W-:Y:S02]  /*23db0*/  LEA.HI.X.SX32 R9, R3, R2, 0x1, P6 ;  /* 0x0000000203097211 */ /* 0x000fe400030f0eff */
[----:B------:R-:W-:Y:S01]  /*23dc0*/  ISETP.LT.AND P1, PT, R10, c[0x0][0x17c], !P0 ;  /* 0x00005f000a007a0c */ /* 0x000fe20004721270 */
[----:B--2---:R0:W-:Y:S01]  /*23dd0*/  @P5 STG.E.U16 [R4.64], R22 ;  /* 0x0000001604005986 */ /* 0x0041e2000c101504 */
[----:B------:R-:W-:-:S02]  /*23de0*/  ISETP.LT.AND P5, PT, R6, c[0x0][0x17c], !P0 ;  /* 0x00005f0006007a0c */ /* 0x000fc400047a1270 */
[----:B------:R-:W-:Y:S02]  /*23df0*/  PRMT R6, R22, 0x7632, R6 ;  /* 0x0000763216067816 */ /* 0x000fe40000000006 */
[----:B0-----:R-:W-:Y:S01]  /*23e00*/  IADD3 R5, R3, c[0x0][0x198], RZ ;  /* 0x0000660003057a10 */ /* 0x001fe20007ffe0ff */
[----:B------:R-:W2:Y:S03]  /*23e10*/  LDL.LU R22, [R1+0x5c] ;  /* 0x00005c0001167983 */ /* 0x000ea60000300800 */
[C---:B------:R-:W-:Y:S02]  /*23e20*/  LEA R4, P6, R5.reuse, R0, 0x1 ;  /* 0x0000000005047211 */ /* 0x040fe400078c08ff */
[C---:B------:R-:W-:Y:S02]  /*23e30*/  IADD3 R3, R5.reuse, c[0x0][0x198], RZ ;  /* 0x0000660005037a10 */ /* 0x040fe40007ffe0ff */
[----:B------:R-:W-:Y:S01]  /*23e40*/  LEA.HI.X.SX32 R5, R5, R2, 0x1, P6 ;  /* 0x0000000205057211 */ /* 0x000fe200030f0eff */
[----:B------:R0:W-:Y:S02]  /*23e50*/  @P4 STG.E.U16 [R8.64], R6 ;  /* 0x0000000608004986 */ /* 0x0001e4000c101504 */
[----:B0-----:R-:W-:-:S02]  /*23e60*/  IADD3 R6, R25, 0x61, RZ ;  /* 0x0000006119067810 */ /* 0x001fc40007ffe0ff */
[----:B------:R-:W-:-:S04]  /*23e70*/  LEA R8, P6, R3, R0, 0x1 ;  /* 0x0000000003087211 */ /* 0x000fc800078c08ff */
[----:B------:R-:W-:Y:S01]  /*23e80*/  LEA.HI.X.SX32 R9, R3, R2, 0x1, P6 ;  /* 0x0000000203097211 */ /* 0x000fe200030f0eff */
[----:B---3--:R0:W-:Y:S01]  /*23e90*/  @P3 STG.E.U16 [R4.64], R23 ;  /* 0x0000001704003986 */ /* 0x0081e2000c101504 */
[----:B------:R-:W-:Y:S02]  /*23ea0*/  ISETP.LT.AND P3, PT, R6, c[0x0][0x17c], !P0 ;  /* 0x00005f0006007a0c */ /* 0x000fe40004761270 */
[----:B------:R-:W-:Y:S02]  /*23eb0*/  PRMT R6, R23, 0x7632, R6 ;  /* 0x0000763217067816 */ /* 0x000fe40000000006 */
[----:B0-----:R-:W-:-:S04]  /*23ec0*/  IADD3 R5, R3, c[0x0][0x198], RZ ;  /* 0x0000660003057a10 */ /* 0x001fc80007ffe0ff */
[C---:B------:R-:W-:Y:S02]  /*23ed0*/  LEA R4, P6, R5.reuse, R0, 0x1 ;  /* 0x0000000005047211 */ /* 0x040fe400078c08ff */
[C---:B------:R-:W-:Y:S01]  /*23ee0*/  IADD3 R3, R5.reuse, c[0x0][0x198], RZ ;  /* 0x0000660005037a10 */ /* 0x040fe20007ffe0ff */
[----:B------:R0:W-:Y:S01]  /*23ef0*/  @P2 STG.E.U16 [R8.64], R6 ;  /* 0x0000000608002986 */ /* 0x0001e2000c101504 */
[----:B------:R-:W-:-:S05]  /*23f00*/  LEA.HI.X.SX32 R5, R5, R2, 0x1, P6 ;  /* 0x0000000205057211 */ /* 0x000fca00030f0eff */
[----:B------:R1:W-:Y:S01]  /*23f10*/  @P1 STG.E.U16 [R4.64], R26 ;  /* 0x0000001a04001986 */ /* 0x0003e2000c101504 */
[----:B0-----:R-:W-:-:S04]  /*23f20*/  IADD3 R6, R25, 0x63, RZ ;  /* 0x0000006319067810 */ /* 0x001fc80007ffe0ff */
[----:B------:R-:W-:Y:S02]  /*23f30*/  ISETP.LT.AND P1, PT, R6, c[0x0][0x17c], !P0 ;  /* 0x00005f0006007a0c */ /* 0x000fe40004721270 */
[----:B------:R-:W-:Y:S02]  /*23f40*/  PRMT R6, R26, 0x7632, R6 ;  /* 0x000076321a067816 */ /* 0x000fe40000000006 */
[----:B-1----:R-:W3:Y:S04]  /*23f50*/  LDL.LU R26, [R1+0x920] ;  /* 0x00092000011a7983 */ /* 0x002ee80000300800 */
[----:B------:R-:W3:Y:S01]  /*23f60*/  LDL.LU R23, [R1+0x1c] ;  /* 0x00001c0001177983 */ /* 0x000ee20000300800 */
[----:B------:R-:W-:Y:S02]  /*23f70*/  IADD3 R10, R25, 0x60, RZ ;  /* 0x00000060190a7810 */ /* 0x000fe40007ffe0ff */
[----:B------:R-:W-:-:S02]  /*23f80*/  LEA R8, P6, R3, R0, 0x1 ;  /* 0x0000000003087211 */ /* 0x000fc400078c08ff */
[----:B------:R-:W-:Y:S02]  /*23f90*/  ISETP.LT.AND P4, PT, R10, c[0x0][0x17c], !P0 ;  /* 0x00005f000a007a0c */ /* 0x000fe40004781270 */
[C---:B------:R-:W-:Y:S02]  /*23fa0*/  IADD3 R5, R3.reuse, c[0x0][0x198], RZ ;  /* 0x0000660003057a10 */ /* 0x040fe40007ffe0ff */
[----:B------:R-:W-:Y:S02]  /*23fb0*/  LEA.HI.X.SX32 R9, R3, R2, 0x1, P6 ;  /* 0x0000000203097211 */ /* 0x000fe400030f0eff */
[C---:B------:R-:W-:Y:S02]  /*23fc0*/  LEA R4, P6, R5.reuse, R0, 0x1 ;  /* 0x0000000005047211 */ /* 0x040fe400078c08ff */
[C---:B------:R-:W-:Y:S02]  /*23fd0*/  IADD3 R3, R5.reuse, c[0x0][0x198], RZ ;  /* 0x0000660005037a10 */ /* 0x040fe40007ffe0ff */
[----:B------:R-:W-:Y:S01]  /*23fe0*/  LEA.HI.X.SX32 R5, R5, R2, 0x1, P6 ;  /* 0x0000000205057211 */ /* 0x000fe200030f0eff */
[----:B------:R0:W-:Y:S01]  /*23ff0*/  @P5 STG.E.U16 [R8.64], R6 ;  /* 0x0000000608005986 */ /* 0x0001e2000c101504 */
[----:B------:R-:W-:-:S04]  /*24000*/  IADD3 R10, R25, 0x62, RZ ;  /* 0x00000062190a7810 */ /* 0x000fc80007ffe0ff */
[----:B------:R-:W-:Y:S02]  /*24010*/  ISETP.LT.AND P2, PT, R10, c[0x0][0x17c], !P0 ;  /* 0x00005f000a007a0c */ /* 0x000fe40004741270 */
[C---:B------:R-:W-:Y:S02]  /*24020*/  IADD3 R10, R25.reuse, 0x64, RZ ;  /* 0x00000064190a7810 */ /* 0x040fe40007ffe0ff */
[----:B0-----:R-:W-:Y:S02]  /*24030*/  IADD3 R6, R25, 0x65, RZ ;  /* 0x0000006519067810 */ /* 0x001fe40007ffe0ff */
[----:B------:R-:W-:-:S04]  /*24040*/  LEA R8, P6, R3, R0, 0x1 ;  /* 0x0000000003087211 */ /* 0x000fc800078c08ff */
[----:B------:R-:W-:Y:S02]  /*24050*/  LEA.HI.X.SX32 R9, R3, R2, 0x1, P6 ;  /* 0x0000000203097211 */ /* 0x000fe400030f0eff */
[----:B------:R-:W-:Y:S02]  /*24060*/  ISETP.LT.AND P5, PT, R10, c[0x0][0x17c], !P0 ;  /* 0x00005f000a007a0c */ /* 0x000fe400047a1270 */
[----:B------:R-:W-:Y:S01]  /*24070*/  IADD3 R10, R25, 0x66, RZ ;  /* 0x00000066190a7810 */ /* 0x000fe20007ffe0ff */
[----:B----4-:R0:W-:Y:S01]  /*24080*/  @P4 STG.E.U16 [R4.64], R20 ;  /* 0x0000001404004986 */ /* 0x0101e2000c101504 */
[----:B------:R-:W-:Y:S02]  /*24090*/  ISETP.LT.AND P4, PT, R6, c[0x0][0x17c], !P0 ;  /* 0x00005f0006007a0c */ /* 0x000fe40004781270 */
[----:B------:R-:W-:Y:S02]  /*240a0*/  PRMT R6, R20, 0x7632, R6 ;  /* 0x0000763214067816 */ /* 0x000fe40000000006 */
[----:B0-----:R-:W-:-:S04]  /*240b0*/  IADD3 R5, R3, c[0x0][0x198], RZ ;  /* 0x0000660003057a10 */ /* 0x001fc80007ffe0ff */
[C---:B------:R-:W-:Y:S02]  /*240c0*/  LEA R4, P6, R5.reuse, R0, 0x1 ;  /* 0x0000000005047211 */ /* 0x040fe400078c08ff */
[C---:B------:R-:W-:Y:S01]  /*240d0*/  IADD3 R3, R5.reuse, c[0x0][0x198], RZ ;  /* 0x0000660005037a10 */ /* 0x040fe20007ffe0ff */
[----:B------:R0:W-:Y:S01]  /*240e0*/  @P3 STG.E.U16 [R8.64], R6 ;  /* 0x0000000608003986 */ /* 0x0001e2000c101504 */
[----:B------:R-:W-:Y:S02]  /*240f0*/  LEA.HI.X.SX32 R5, R5, R2, 0x1, P6 ;  /* 0x0000000205057211 */ /* 0x000fe400030f0eff */
[----:B------:R-:W-:Y:S02]  /*24100*/  IADD3 R13, R3, c[0x0][0x198], RZ ;  /* 0x00006600030d7a10 */ /* 0x000fe40007ffe0ff */
[----:B------:R-:W-:Y:S02]  /*24110*/  ISETP.LT.AND P3, PT, R10, c[0x0][0x17c], !P0 ;  /* 0x00005f000a007a0c */ /* 0x000fe40004761270 */
[----:B------:R-:W-:-:S02]  /*24120*/  IADD3 R10, R25, 0x67, RZ ;  /* 0x00000067190a7810 */ /* 0x000fc40007ffe0ff */
[----:B0-----:R-:W-:-:S04]  /*24130*/  LEA R8, P6, R3, R0, 0x1 ;  /* 0x0000000003087211 */ /* 0x001fc800078c08ff */
[----:B------:R-:W-:Y:S01]  /*24140*/  LEA.HI.X.SX32 R9, R3, R2, 0x1, P6 ;  /* 0x0000000203097211 */ /* 0x000fe200030f0eff */
[----:B--2---:R0:W-:Y:S01]  /*24150*/  @P2 STG.E.U16 [R4.64], R22 ;  /* 0x0000001604002986 */ /* 0x0041e2000c101504 */
[----:B------:R-:W-:Y:S02]  /*24160*/  PRMT R12, R22, 0x7632, R12 ;  /* 0x00007632160c7816 */ /* 0x000fe4000000000c */
[----:B------:R-:W-:Y:S02]  /*24170*/  ISETP.LT.AND P2, PT, R10, c[0x0][0x17c], !P0 ;  /* 0x00005f000a007a0c */ /* 0x000fe40004741270 */
[----:B------:R-:W-:Y:S01]  /*24180*/  IADD3 R10, R25, 0x68, RZ ;  /* 0x00000068190a7810 */ /* 0x000fe20007ffe0ff */
[----:B0-----:R-:W2:Y:S01]  /*24190*/  LDL.LU R22, [R1+0x8c] ;  /* 0x00008c0001167983 */ /* 0x001ea20000300800 */
[----:B------:R-:W-:-:S04]  /*241a0*/  LEA R4, P6, R13, R0, 0x1 ;  /* 0x000000000d047211 */ /* 0x000fc800078c08ff */
[----:B------:R-:W-:Y:S01]  /*241b0*/  LEA.HI.X.SX32 R5, R13, R2, 0x1, P6 ;  /* 0x000000020d057211 */ /* 0x000fe200030f0eff */
[----:B------:R-:W-:Y:S01]  /*241c0*/  @P1 STG.E.U16 [R8.64], R12 ;  /* 0x0000000c08001986 */ /* 0x000fe2000c101504 */
[----:B------:R-:W-:-:S03]  /*241d0*/  ISETP.LT.AND P1, PT, R10, c[0x0][0x17c], !P0 ;  /* 0x00005f000a007a0c */ /* 0x000fc60004721270 */
[----:B---3--:R0:W-:Y:S01]  /*241e0*/  @P5 STG.E.U16 [R4.64], R23 ;  /* 0x0000001704005986 */ /* 0x0081e2000c101504 */
[----:B------:R-:W-:-:S03]  /*241f0*/  PRMT R10, R23, 0x7632, R10 ;  /* 0x00007632170a7816 */ /* 0x000fc6000000000a */
[----:B0-----:R-:W3:Y:S01]  /*24200*/  LDL.LU R23, [R1+0x6c] ;  /* 0x00006c0001177983 */ /* 0x001ee20000300800 */
[----:B------:R-:W-:Y:S02]  /*24210*/  IADD3 R3, R13, c[0x0][0x198], RZ ;  /* 0x000066000d037a10 */ /* 0x000fe40007ffe0ff */
[----:B------:R-:W-:Y:S02]  /*24220*/  IADD3 R6, R25, 0x69, RZ ;  /* 0x0000006919067810 */ /* 0x000fe40007ffe0ff */
[C---:B------:R-:W-:Y:S02]  /*24230*/  LEA R8, P6, R3.reuse, R0, 0x1 ;  /* 0x0000000003087211 */ /* 0x040fe400078c08ff */
[C---:B------:R-:W-:Y:S02]  /*24240*/  IADD3 R13, R3.reuse, c[0x0][0x198], RZ ;  /* 0x00006600030d7a10 */ /* 0x040fe40007ffe0ff */
[----:B------:R-:W-:Y:S02]  /*24250*/  LEA.HI.X.SX32 R9, R3, R2, 0x1, P6 ;  /* 0x0000000203097211 */ /* 0x000fe400030f0eff */
[----:B------:R-:W-:-:S02]  /*24260*/  ISETP.LT.AND P5, PT, R6, c[0x0][0x17c], !P0 ;  /* 0x00005f0006007a0c */ /* 0x000fc400047a1270 */
[----:B------:R-:W-:Y:S02]  /*24270*/  LEA R4, P6, R13, R0, 0x1 ;  /* 0x000000000d047211 */ /* 0x000fe400078c08ff */
[----:B------:R-:W-:Y:S02]  /*24280*/  IADD3 R6, R25, 0x6a, RZ ;  /* 0x0000006a19067810 */ /* 0x000fe40007ffe0ff */
[C---:B------:R-:W-:Y:S01]  /*24290*/  IADD3 R3, R13.reuse, c[0x0][0x198], RZ ;  /* 0x000066000d037a10 */ /* 0x040fe20007ffe0ff */
[----:B------:R0:W-:Y:S01]  /*242a0*/  @P4 STG.E.U16 [R8.64], R10 ;  /* 0x0000000a08004986 */ /* 0x0001e2000c101504 */
[----:B------:R-:W-:Y:S02]  /*242b0*/  LEA.HI.X.SX32 R5, R13, R2, 0x1, P6 ;  /* 0x000000020d057211 */ /* 0x000fe400030f0eff */
[----:B------:R-:W-:Y:S02]  /*242c0*/  ISETP.LT.AND P4, PT, R6, c[0x0][0x17c], !P0 ;  /* 0x00005f0006007a0c */ /* 0x000fe40004781270 */
[----:B------:R-:W-:-:S02]  /*242d0*/  IADD3 R6, R25, 0x6b, RZ ;  /* 0x0000006b19067810 */ /* 0x000fc40007ffe0ff */
[C---:B------:R-:W-:Y:S01]  /*242e0*/  IADD3 R13, R3.reuse, c[0x0][0x198], RZ ;  /* 0x00006600030d7a10 */ /* 0x040fe20007ffe0ff */
[----:B------:R1:W-:Y:S01]  /*242f0*/  @P3 STG.E.U16 [R4.64], R11 ;  /* 0x0000000b04003986 */ /* 0x0003e2000c101504 */
[----:B0-----:R-:W-:Y:S02]  /*24300*/  LEA R8, P6, R3, R0, 0x1 ;  /* 0x0000000003087211 */ /* 0x001fe400078c08ff */
[----:B------:R-:W-:Y:S02]  /*24310*/  PRMT R12, R11, 0x7632, R12 ;  /* 0x000076320b0c7816 */ /* 0x000fe4000000000c */
[----:B------:R-:W-:Y:S02]  /*24320*/  LEA.HI.X.SX32 R9, R3, R2, 0x1, P6 ;  /* 0x0000000203097211 */ /* 0x000fe400030f0eff */
[----:B------:R-:W-:Y:S02]  /*24330*/  ISETP.LT.AND P3, PT, R6, c[0x0][0x17c], !P0 ;  /* 0x00005f0006007a0c */ /* 0x000fe40004761270 */
[----:B-1----:R-:W-:-:S02]  /*24340*/  LEA R4, P6, R13, R0, 0x1 ;  /* 0x000000000d047211 */ /* 0x002fc400078c08ff */
[----:B------:R-:W-:Y:S02]  /*24350*/  IADD3 R6, R25, 0x6c, RZ ;  /* 0x0000006c19067810 */ /* 0x000fe40007ffe0ff */
[C---:B------:R-:W-:Y:S01]  /*24360*/  IADD3 R3, R13.reuse, c[0x0][0x198], RZ ;  /* 0x000066000d037a10 */ /* 0x040fe20007ffe0ff */
[----:B------:R0:W-:Y:S01]  /*24370*/  @P2 STG.E.U16 [R8.64], R12 ;  /* 0x0000000c08002986 */ /* 0x0001e2000c101504 */
[----:B------:R-:W-:Y:S02]  /*24380*/  LEA.HI.X.SX32 R5, R13, R2, 0x1, P6 ;  /* 0x000000020d057211 */ /* 0x000fe400030f0eff */
[----:B------:R-:W-:Y:S02]  /*24390*/  ISETP.LT.AND P2, PT, R6, c[0x0][0x17c], !P0 ;  /* 0x00005f0006007a0c */ /* 0x000fe40004741270 */
[----:B------:R-:W-:Y:S02]  /*243a0*/  IADD3 R6, R25, 0x6d, RZ ;  /* 0x0000006d19067810 */ /* 0x000fe40007ffe0ff */
[----:B------:R-:W-:-:S02]  /*243b0*/  IADD3 R11, R3, c[0x0][0x198], RZ ;  /* 0x00006600030b7a10 */ /* 0x000fc40007ffe0ff */
[----:B0-----:R-:W-:-:S04]  /*243c0*/  LEA R8, P6, R3, R0, 0x1 ;  /* 0x0000000003087211 */ /* 0x001fc800078c08ff */
[----:B------:R-:W-:Y:S02]  /*243d0*/  LEA.HI.X.SX32 R9, R3, R2, 0x1, P6 ;  /* 0x0000000203097211 */ /* 0x000fe400030f0eff */
[----:B------:R-:W-:Y:S01]  /*243e0*/  IADD3 R3, R11, c[0x0][0x198], RZ ;  /* 0x000066000b037a10 */ /* 0x000fe20007ffe0ff */
[----:B--2---:R0:W-:Y:S01]  /*243f0*/  @P1 STG.E.U16 [R4.64], R22 ;  /* 0x0000001604001986 */ /* 0x0041e2000c101504 */
[----:B------:R-:W-:Y:S02]  /*24400*/  PRMT R10, R22, 0x7632, R10 ;  /* 0x00007632160a7816 */ /* 0x000fe4000000000a */
[----:B------:R-:W-:Y:S02]  /*24410*/  ISETP.LT.AND P1, PT, R6, c[0x0][0x17c], !P0 ;  /* 0x00005f0006007a0c */ /* 0x000fe40004721270 */
[----:B------:R-:W-:Y:S01]  /*24420*/  IADD3 R6, R25, 0x6e, RZ ;  /* 0x0000006e19067810 */ /* 0x000fe20007ffe0ff */
[----:B------:R1:W-:Y:S01]  /*24430*/  @P5 STG.E.U16 [R8.64], R10 ;  /* 0x0000000a08005986 */ /* 0x0003e2000c101504 */
[----:B0-----:R-:W-:-:S02]  /*24440*/  LEA R4, P6, R11, R0, 0x1 ;  /* 0x000000000b047211 */ /* 0x001fc400078c08ff */
[----:B------:R-:W-:Y:S02]  /*24450*/  ISETP.LT.AND P5, PT, R6, c[0x0][0x17c], !P0 ;  /* 0x00005f0006007a0c */ /* 0x000fe400047a1270 */
[----:B------:R-:W-:Y:S02]  /*24460*/  LEA.HI.X.SX32 R5, R11, R2, 0x1, P6 ;  /* 0x000000020b057211 */ /* 0x000fe400030f0eff */
[----:B------:R-:W-:Y:S02]  /*24470*/  IADD3 R6, R25, 0x6f, RZ ;  /* 0x0000006f19067810 */ /* 0x000fe40007ffe0ff */
[C---:B-1----:R-:W-:Y:S02]  /*24480*/  LEA R8, P6, R3.reuse, R0, 0x1 ;  /* 0x0000000003087211 */ /* 0x042fe400078c08ff */
[C---:B------:R-:W-:Y:S02]  /*24490*/  IADD3 R11, R3.reuse, c[0x0][0x198], RZ ;  /* 0x00006600030b7a10 */ /* 0x040fe40007ffe0ff */
[----:B------:R-:W-:-:S02]  /*244a0*/  LEA.HI.X.SX32 R9, R3, R2, 0x1, P6 ;  /* 0x0000000203097211 */ /* 0x000fc400030f0eff */
[----:B-----5:R-:W-:Y:S01]  /*244b0*/  PRMT R10, R28, 0x7632, R10 ;  /* 0x000076321c0a7816 */ /* 0x020fe2000000000a */
[----:B---3--:R0:W-:Y:S01]  /*244c0*/  @P4 STG.E.U16 [R4.64], R23 ;  /* 0x0000001704004986 */ /* 0x0081e2000c101504 */
[----:B------:R-:W-:Y:S02]  /*244d0*/  ISETP.LT.AND P4, PT, R6, c[0x0][0x17c], !P0 ;  /* 0x00005f0006007a0c */ /* 0x000fe40004781270 */
[----:B------:R-:W-:Y:S02]  /*244e0*/  PRMT R6, R23, 0x7632, R6 ;  /* 0x0000763217067816 */ /* 0x000fe40000000006 */
[----:B0-----:R-:W2:Y:S01]  /*244f0*/  LDL.LU R23, [R1+0x9c] ;  /* 0x00009c0001177983 */ /* 0x001ea20000300800 */
[----:B------:R-:W-:-:S04]  /*24500*/  LEA R4, P6, R11, R0, 0x1 ;  /* 0x000000000b047211 */ /* 0x000fc800078c08ff */
[C---:B------:R-:W-:Y:S01]  /*24510*/  LEA.HI.X.SX32 R5, R11.reuse, R2, 0x1, P6 ;  /* 0x000000020b057211 */ /* 0x040fe200030f0eff */
[----:B------:R-:W-:Y:S04]  /*24520*/  @P3 STG.E.U16 [R8.64], R6 ;  /* 0x0000000608003986 */ /* 0x000fe8000c101504 */
[----:B------:R0:W-:Y:S04]  /*24530*/  @P2 STG.E.U16 [R4.64], R28 ;  /* 0x0000001c04002986 */ /* 0x0001e8000c101504 */
[----:B0-----:R-:W3:Y:S01]  /*24540*/  LDL.LU R28, [R1+0x91c] ;  /* 0x00091c00011c7983 */ /* 0x001ee20000300800 */
[----:B------:R-:W-:-:S04]  /*24550*/  IADD3 R13, R11, c[0x0][0x198], RZ ;  /* 0x000066000b0d7a10 */ /* 0x000fc80007ffe0ff */
[C---:B------:R-:W-:Y:S02]  /*24560*/  LEA R8, P6, R13.reuse, R0, 0x1 ;  /* 0x000000000d087211 */ /* 0x040fe400078c08ff */
[C---:B------:R-:W-:Y:S02]  /*24570*/  IADD3 R11, R13.reuse, c[0x0][0x198], RZ ;  /* 0x000066000d0b7a10 */ /* 0x040fe40007ffe0ff */
[----:B------:R-:W-:Y:S02]  /*24580*/  LEA.HI.X.SX32 R9, R13, R2, 0x1, P6 ;  /* 0x000000020d097211 */ /* 0x000fe400030f0eff */
[C---:B------:R-:W-:Y:S02]  /*24590*/  LEA R4, P6, R11.reuse, R0, 0x1 ;  /* 0x000000000b047211 */ /* 0x040fe400078c08ff */
[----:B------:R-:W-:Y:S02]  /*245a0*/  IADD3 R13, R11, c[0x0][0x198], RZ ;  /* 0x000066000b0d7a10 */ /* 0x000fe40007ffe0ff */
[----:B------:R-:W-:Y:S01]  /*245b0*/  IADD3 R3, R25, 0x70, RZ ;  /* 0x0000007019037810 */ /* 0x000fe20007ffe0ff */
[----:B------:R0:W-:Y:S01]  /*245c0*/  @P1 STG.E.U16 [R8.64], R10 ;  /* 0x0000000a08001986 */ /* 0x0001e2000c101504 */
[----:B------:R-:W-:-:S02]  /*245d0*/  LEA.HI.X.SX32 R5, R11, R2, 0x1, P6 ;  /* 0x000000020b057211 */ /* 0x000fc400030f0eff */
[----:B------:R-:W-:Y:S02]  /*245e0*/  ISETP.LT.AND P3, PT, R3, c[0x0][0x17c], !P0 ;  /* 0x00005f0003007a0c */ /* 0x000fe40004761270 */
[----:B------:R-:W-:Y:S02]  /*245f0*/  IADD3 R11, R13, c[0x0][0x198], RZ ;  /* 0x000066000d0b7a10 */ /* 0x000fe40007ffe0ff */
[----:B------:R-:W-:Y:S01]  /*24600*/  IADD3 R3, R25, 0x71, RZ ;  /* 0x0000007119037810 */ /* 0x000fe20007ffe0ff */
[----:B------:R1:W-:Y:S01]  /*24610*/  @P5 STG.E.U16 [R4.64], R15 ;  /* 0x0000000f04005986 */ /* 0x0003e2000c101504 */
[----:B0-----:R-:W-:Y:S02]  /*24620*/  LEA R8, P6, R13, R0, 0x1 ;  /* 0x000000000d087211 */ /* 0x001fe400078c08ff */
[----:B------:R-:W-:Y:S02]  /*24630*/  PRMT R6, R15, 0x7632, R6 ;  /* 0x000076320f067816 */ /* 0x000fe40000000006 */
[----:B------:R-:W-:-:S02]  /*24640*/  LEA.HI.X.SX32 R9, R13, R2, 0x1, P6 ;  /* 0x000000020d097211 */ /* 0x000fc400030f0eff */
[----:B------:R-:W-:Y:S02]  /*24650*/  ISETP.LT.AND P2, PT, R3, c[0x0][0x17c], !P0 ;  /* 0x00005f0003007a0c */ /* 0x000fe40004741270 */
[C---:B-1----:R-:W-:Y:S02]  /*24660*/  LEA R4, P6, R11.reuse, R0, 0x1 ;  /* 0x000000000b047211 */ /* 0x042fe400078c08ff */
[----:B------:R-:W-:Y:S02]  /*24670*/  IADD3 R13, R11, c[0x0][0x198], RZ ;  /* 0x000066000b0d7a10 */ /* 0x000fe40007ffe0ff */
[----:B------:R-:W-:Y:S01]  /*24680*/  IADD3 R3, R25, 0x72, RZ ;  /* 0x0000007219037810 */ /* 0x000fe20007ffe0ff */
[----:B------:R0:W-:Y:S01]  /*24690*/  @P4 STG.E.U16 [R8.64], R6 ;  /* 0x0000000608004986 */ /* 0x0001e2000c101504 */
[----:B------:R-:W-:Y:S02]  /*246a0*/  LEA.HI.X.SX32 R5, R11, R2, 0x1, P6 ;  /* 0x000000020b057211 */ /* 0x000fe400030f0eff */
[----:B------:R-:W-:-:S02]  /*246b0*/  ISETP.LT.AND P1, PT, R3, c[0x0][0x17c], !P0 ;  /* 0x00005f0003007a0c */ /* 0x000fc40004721270 */
[C---:B------:R-:W-:Y:S02]  /*246c0*/  IADD3 R11, R13.reuse, c[0x0][0x198], RZ ;  /* 0x000066000d0b7a10 */ /* 0x040fe40007ffe0ff */
[----:B0-----:R-:W-:-:S04]  /*246d0*/  LEA R8, P6, R13, R0, 0x1 ;  /* 0x000000000d087211 */ /* 0x001fc800078c08ff */
[----:B------:R-:W-:Y:S01]  /*246e0*/  LEA.HI.X.SX32 R9, R13, R2, 0x1, P6 ;  /* 0x000000020d097211 */ /* 0x000fe200030f0eff */
[----:B--2---:R0:W-:Y:S01]  /*246f0*/  @P3 STG.E.U16 [R4.64], R23 ;  /* 0x0000001704003986 */ /* 0x0041e2000c101504 */
[----:B------:R-:W-:Y:S02]  /*24700*/  PRMT R10, R23, 0x7632, R10 ;  /* 0x00007632170a7816 */ /* 0x000fe4000000000a */
[----:B0-----:R-:W-:-:S04]  /*24710*/  LEA R4, P6, R11, R0, 0x1 ;  /* 0x000000000b047211 */ /* 0x001fc800078c08ff */
[----:B------:R-:W-:Y:S01]  /*24720*/  LEA.HI.X.SX32 R5, R11, R2, 0x1, P6 ;  /* 0x000000020b057211 */ /* 0x000fe200030f0eff */
[----:B------:R-:W-:Y:S04]  /*24730*/  @P2 STG.E.U16 [R8.64], R10 ;  /* 0x0000000a08002986 */ /* 0x000fe8000c101504 */
[----:B---3--:R0:W-:Y:S01]  /*24740*/  @P1 STG.E.U16 [R4.64], R28 ;  /* 0x0000001c04001986 */ /* 0x0081e2000c101504 */
[----:B------:R-:W-:-:S03]  /*24750*/  PRMT R6, R28, 0x7632, R6 ;  /* 0x000076321c067816 */ /* 0x000fc60000000006 */
[----:B0-----:R-:W2:Y:S04]  /*24760*/  LDL.LU R28, [R1+0x918] ;  /* 0x00091800011c7983 */ /* 0x001ea80000300800 */
[----:B------:R-:W3:Y:S01]  /*24770*/  LDL.LU R23, [R1+0x7c] ;  /* 0x00007c0001177983 */ /* 0x000ee20000300800 */
[----:B------:R-:W-:Y:S02]  /*24780*/  IADD3 R3, R25, 0x73, RZ ;  /* 0x0000007319037810 */ /* 0x000fe40007ffe0ff */
[----:B------:R-:W-:Y:S01]  /*24790*/  IADD3 R13, R11, c[0x0][0x198], RZ ;  /* 0x000066000b0d7a10 */ /* 0x000fe20007ffe0ff */
[----:B------:R-:W4:Y:S01]  /*247a0*/  LDL.LU R20, [R1+0x2c] ;  /* 0x00002c0001147983 */ /* 0x000f220000300800 */
[----:B------:R-:W-:Y:S02]  /*247b0*/  ISETP.LT.AND P5, PT, R3, c[0x0][0x17c], !P0 ;  /* 0x00005f0003007a0c */ /* 0x000fe400047a1270 */
[----:B------:R-:W-:Y:S01]  /*247c0*/  IADD3 R3, R25, 0x74, RZ ;  /* 0x0000007419037810 */ /* 0x000fe20007ffe0ff */
[----:B------:R-:W5:Y:S01]  /*247d0*/  LDL.LU R22, [R1+0xdc] ;  /* 0x0000dc0001167983 */ /* 0x000f620000300800 */
[----:B------:R-:W-:-:S02]  /*247e0*/  LEA R8, P6, R13, R0, 0x1 ;  /* 0x000000000d087211 */ /* 0x000fc400078c08ff */
[----:B------:R-:W-:Y:S02]  /*247f0*/  ISETP.LT.AND P4, PT, R3, c[0x0][0x17c], !P0 ;  /* 0x00005f0003007a0c */ /* 0x000fe40004781270 */
[----:B------:R-:W-:Y:S02]  /*24800*/  IADD3 R11, R13, c[0x0][0x198], RZ ;  /* 0x000066000d0b7a10 */ /* 0x000fe40007ffe0ff */
[----:B------:R-:W-:Y:S02]  /*24810*/  IADD3 R3, R25, 0x75, RZ ;  /* 0x0000007519037810 */ /* 0x000fe40007ffe0ff */
[----:B------:R-:W-:Y:S02]  /*24820*/  LEA.HI.X.SX32 R9, R13, R2, 0x1, P6 ;  /* 0x000000020d097211 */ /* 0x000fe400030f0eff */
[----:B------:R-:W-:Y:S02]  /*24830*/  LEA R4, P6, R11, R0, 0x1 ;  /* 0x000000000b047211 */ /* 0x000fe400078c08ff */
[----:B------:R-:W-:-:S02]  /*24840*/  ISETP.LT.AND P3, PT, R3, c[0x0][0x17c], !P0 ;  /* 0x00005f0003007a0c */ /* 0x000fc40004761270 */
[----:B------:R-:W-:Y:S02]  /*24850*/  IADD3 R13, R11, c[0x0][0x198], RZ ;  /* 0x000066000b0d7a10 */ /* 0x000fe40007ffe0ff */
[----:B------:R-:W-:Y:S01]  /*24860*/  IADD3 R3, R25, 0x76, RZ ;  /* 0x0000007619037810 */ /* 0x000fe20007ffe0ff */
[----:B------:R0:W-:Y:S01]  /*24870*/  @P5 STG.E.U16 [R8.64], R6 ;  /* 0x0000000608005986 */ /* 0x0001e2000c101504 */
[----:B------:R-:W-:Y:S02]  /*24880*/  LEA.HI.X.SX32 R5, R11, R2, 0x1, P6 ;  /* 0x000000020b057211 */ /* 0x000fe400030f0eff */
[----:B------:R-:W-:Y:S02]  /*24890*/  ISETP.LT.AND P2, PT, R3, c[0x0][0x17c], !P0 ;  /* 0x00005f0003007a0c */ /* 0x000fe40004741270 */
[----:B------:R-:W-:Y:S02]  /*248a0*/  IADD3 R11, R13, c[0x0][0x198], RZ ;  /* 0x000066000d0b7a10 */ /* 0x000fe40007ffe0ff */
[----:B------:R-:W-:-:S02]  /*248b0*/  IADD3 R3, R25, 0x77, RZ ;  /* 0x0000007719037810 */ /* 0x000fc40007ffe0ff */
[----:B0-----:R-:W-:Y:S01]  /*248c0*/  LEA R8, P6, R13, R0, 0x1 ;  /* 0x000000000d087211 */ /* 0x001fe200078c08ff */
[----:B------:R0:W-:Y:S01]  /*248d0*/  @P4 STG.E.U16 [R4.64], R7 ;  /* 0x0000000704004986 */ /* 0x0001e2000c101504 */
[----:B------:R-:W-:Y:S02]  /*248e0*/  ISETP.LT.AND P1, PT, R3, c[0x0][0x17c], !P0 ;  /* 0x00005f0003007a0c */ /* 0x000fe40004721270 */
[----:B------:R-:W-:Y:S02]  /*248f0*/  LEA.HI.X.SX32 R9, R13, R2, 0x1, P6 ;  /* 0x000000020d097211 */ /* 0x000fe400030f0eff */
[C---:B------:R-:W-:Y:S02]  /*24900*/  LEA R10, P6, R11.reuse, R0, 0x1 ;  /* 0x000000000b0a7211 */ /* 0x040fe400078c08ff */
[----:B------:R-:W-:Y:S02]  /*24910*/  IADD3 R13, R11, c[0x0][0x198], RZ ;  /* 0x000066000b0d7a10 */ /* 0x000fe40007ffe0ff */
[----:B------:R-:W-:-:S02]  /*24920*/  IADD3 R3, R25, 0x78, RZ ;  /* 0x0000007819037810 */ /* 0x000fc40007ffe0ff */
[----:B------:R-:W-:Y:S02]  /*24930*/  LEA.HI.X.SX32 R11, R11, R2, 0x1, P6 ;  /* 0x000000020b0b7211 */ /* 0x000fe400030f0eff */
[----:B0-----:R-:W-:Y:S02]  /*24940*/  PRMT R5, R7, 0x7632, R5 ;  /* 0x0000763207057816 */ /* 0x001fe40000000005 */
[----:B------:R-:W-:Y:S02]  /*24950*/  LEA R4, P6, R13, R0, 0x1 ;  /* 0x000000000d047211 */ /* 0x000fe400078c08ff */
[----:B------:R-:W-:Y:S02]  /*24960*/  ISETP.LT.AND P5, PT, R3, c[0x0][0x17c], !P0 ;  /* 0x00005f0003007a0c */ /* 0x000fe400047a1270 */
[C---:B------:R-:W-:Y:S01]  /*24970*/  IADD3 R7, R13.reuse, c[0x0][0x198], RZ ;  /* 0x000066000d077a10 */ /* 0x040fe20007ffe0ff */
[----:B------:R0:W-:Y:S04]  /*24980*/  @P3 STG.E.U16 [R8.64], R5 ;  /* 0x0000000508003986 */ /* 0x0001e8000c101504 */
[----:B------:R-:W-:Y:S01]  /*24990*/  @P2 STG.E.U16 [R10.64], R19 ;  /* 0x000000130a002986 */ /* 0x000fe2000c101504 */
[----:B0-----:R-:W-:-:S02]  /*249a0*/  LEA.HI.X.SX32 R5, R13, R2, 0x1, P6 ;  /* 0x000000020d057211 */ /* 0x001fc400030f0eff */
[----:B------:R-:W-:Y:S02]  /*249b0*/  LEA R6, P6, R7, R0, 0x1 ;  /* 0x0000000007067211 */ /* 0x000fe400078c08ff */
[----:B------:R-:W-:Y:S02]  /*249c0*/  PRMT R13, R19, 0x7632, R13 ;  /* 0x00007632130d7816 */ /* 0x000fe4000000000d */
[C---:B------:R-:W-:Y:S02]  /*249d0*/  IADD3 R9, R7.reuse, c[0x0][0x198], RZ ;  /* 0x0000660007097a10 */ /* 0x040fe40007ffe0ff */
[----:B------:R-:W-:Y:S01]  /*249e0*/  LEA.HI.X.SX32 R7, R7, R2, 0x1, P6 ;  /* 0x0000000207077211 */ /* 0x000fe200030f0eff */
[----:B------:R-:W-:Y:S04]  /*249f0*/  @P1 STG.E.U16 [R4.64], R13 ;  /* 0x0000000d04001986 */ /* 0x000fe8000c101504 */
[----:B------:R-:W-:Y:S01]  /*24a00*/  STL [R1+0x914], R16 ;  /* 0x0009141001007387 */ /* 0x000fe20000100800 */
[----:B------:R-:W-:-:S03]  /*24a10*/  IADD3 R3, R25, 0x79, RZ ;  /* 0x0000007919037810 */ /* 0x000fc60007ffe0ff */
[----:B---3--:R0:W-:Y:S04]  /*24a20*/  @P5 STG.E.U16 [R6.64], R23 ;  /* 0x0000001706005986 */ /* 0x0081e8000c101504 */
[----:B--2---:R-:W1:Y:S01]  /*24a30*/  LDS.128 R16, [R28] ;  /* 0x000000001c107984 */ /* 0x004e620000000c00 */
[----:B0-----:R-:W-:-:S03]  /*24a40*/  PRMT R7, R23, 0x7632, R7 ;  /* 0x0000763217077816 */ /* 0x001fc60000000007 */
[----:B------:R-:W2:Y:S01]  /*24a50*/  LDL.LU R23, [R1+0xec] ;  /* 0x0000ec0001177983 */ /* 0x000ea20000300800 */
[----:B------:R-:W-:Y:S02]  /*24a60*/  ISETP.LT.AND P4, PT, R3, c[0x0][0x17c], !P0 ;  /* 0x00005f0003007a0c */ /* 0x000fe40004781270 */
[----:B------:R-:W-:Y:S02]  /*24a70*/  LEA R12, P6, R9, R0, 0x1 ;  /* 0x00000000090c7211 */ /* 0x000fe400078c08ff */
[----:B------:R-:W-:Y:S02]  /*24a80*/  IADD3 R3, R25, 0x7a, RZ ;  /* 0x0000007a19037810 */ /* 0x000fe40007ffe0ff */
[C---:B------:R-:W-:Y:S02]  /*24a90*/  IADD3 R11, R9.reuse, c[0x0][0x198], RZ ;  /* 0x00006600090b7a10 */ /* 0x040fe40007ffe0ff */
[----:B------:R-:W-:Y:S02]  /*24aa0*/  LEA.HI.X.SX32 R13, R9, R2, 0x1, P6 ;  /* 0x00000002090d7211 */ /* 0x000fe400030f0eff */
[----:B------:R-:W-:-:S02]  /*24ab0*/  ISETP.LT.AND P3, PT, R3, c[0x0][0x17c], !P0 ;  /* 0x00005f0003007a0c */ /* 0x000fc40004761270 */
[----:B------:R-:W-:Y:S02]  /*24ac0*/  LEA R10, P6, R11, R0, 0x1 ;  /* 0x000000000b0a7211 */ /* 0x000fe400078c08ff */
[----:B------:R-:W-:Y:S02]  /*24ad0*/  IADD3 R3, R25, 0x7b, RZ ;  /* 0x0000007b19037810 */ /* 0x000fe40007ffe0ff */
[C---:B------:R-:W-:Y:S02]  /*24ae0*/  IADD3 R5, R11.reuse, c[0x0][0x198], RZ ;  /* 0x000066000b057a10 */ /* 0x040fe40007ffe0ff */
[----:B------:R-:W-:Y:S02]  /*24af0*/  LEA.HI.X.SX32 R11, R11, R2, 0x1, P6 ;  /* 0x000000020b0b7211 */ /* 0x000fe400030f0eff */
[----:B------:R-:W-:Y:S02]  /*24b00*/  ISETP.LT.AND P2, PT, R3, c[0x0][0x17c], !P0 ;  /* 0x00005f0003007a0c */ /* 0x000fe40004741270 */
[----:B------:R-:W-:-:S02]  /*24b10*/  LEA R6, P6, R5, R0, 0x1 ;  /* 0x0000000005067211 */ /* 0x000fc400078c08ff */
[----:B------:R-:W-:Y:S02]  /*24b20*/  IADD3 R3, R25, 0x7c, RZ ;  /* 0x0000007c19037810 */ /* 0x000fe40007ffe0ff */
[----:B------:R-:W-:Y:S01]  /*24b30*/  IADD3 R15, R5, c[0x0][0x198], RZ ;  /* 0x00006600050f7a10 */ /* 0x000fe20007ffe0ff */
[----:B------:R0:W-:Y:S01]  /*24b40*/  @P4 STG.E.U16 [R12.64], R7 ;  /* 0x000000070c004986 */ /* 0x0001e2000c101504 */
[----:B------:R-:W-:Y:S02]  /*24b50*/  ISETP.LT.AND P1, PT, R3, c[0x0][0x17c], !P0 ;  /* 0x00005f0003007a0c */ /* 0x000fe40004721270 */
[----:B------:R-:W-:Y:S02]  /*24b60*/  IADD3 R3, R25, 0x7d, RZ ;  /* 0x0000007d19037810 */ /* 0x000fe40007ffe0ff */
[----:B0-----:R-:W-:Y:S02]  /*24b70*/  LEA.HI.X.SX32 R7, R5, R2, 0x1, P6 ;  /* 0x0000000205077211 */ /* 0x001fe400030f0eff */
[----:B------:R-:W-:-:S02]  /*24b80*/  LEA R8, P6, R15, R0, 0x1 ;  /* 0x000000000f087211 */ /* 0x000fc400078c08ff */
[----:B------:R-:W-:Y:S02]  /*24b90*/  ISETP.LT.AND P5, PT, R3, c[0x0][0x17c], !P0 ;  /* 0x00005f0003007a0c */ /* 0x000fe400047a1270 */
[C---:B------:R-:W-:Y:S02]  /*24ba0*/  LEA.HI.X.SX32 R9, R15.reuse, R2, 0x1, P6 ;  /* 0x000000020f097211 */ /* 0x040fe400030f0eff */
[----:B------:R-:W-:Y:S02]  /*24bb0*/  IADD3 R15, R15, c[0x0][0x198], RZ ;  /* 0x000066000f0f7a10 */ /* 0x000fe40007ffe0ff */
[----:B------:R-:W-:Y:S02]  /*24bc0*/  IADD3 R3, R25, 0x7e, RZ ;  /* 0x0000007e19037810 */ /* 0x000fe40007ffe0ff */
[----:B----4-:R-:W-:Y:S01]  /*24bd0*/  PRMT R5, R20, 0x7632, R5 ;  /* 0x0000763214057816 */ /* 0x010fe20000000005 */
[----:B------:R0:W-:Y:S01]  /*24be0*/  @P3 STG.E.U16 [R10.64], R20 ;  /* 0x000000140a003986 */ /* 0x0001e2000c101504 */
[----:B------:R-:W-:-:S02]  /*24bf0*/  LEA R4, P6, R15, R0, 0x1 ;  /* 0x000000000f047211 */ /* 0x000fc400078c08ff */
[----:B------:R-:W-:Y:S01]  /*24c00*/  ISETP.LT.AND P4, PT, R3, c[0x0][0x17c], !P0 ;  /* 0x00005f0003007a0c */ /* 0x000fe20004781270 */
[----:B------:R3:W-:Y:S01]  /*24c10*/  @P2 STG.E.U16 [R6.64], R5 ;  /* 0x0000000506002986 */ /* 0x0007e2000c101504 */
[C---:B0-----:R-:W-:Y:S02]  /*24c20*/  IADD3 R11, R15.reuse, c[0x0][0x198], RZ ;  /* 0x000066000f0b7a10 */ /* 0x041fe40007ffe0ff */
[----:B---3--:R-:W-:Y:S02]  /*24c30*/  LEA.HI.X.SX32 R5, R15, R2, 0x1, P6 ;  /* 0x000000020f057211 */ /* 0x008fe400030f0eff */
[C---:B------:R-:W-:Y:S02]  /*24c40*/  LEA R6, P6, R11.reuse, R0, 0x1 ;  /* 0x000000000b067211 */ /* 0x040fe400078c08ff */
[----:B-----5:R-:W-:Y:S01]  /*24c50*/  PRMT R10, R22, 0x7632, R10 ;  /* 0x00007632160a7816 */ /* 0x020fe2000000000a */
[----:B-1----:R-:W-:Y:S01]  /*24c60*/  STL [R1+0x44], R17 ;  /* 0x0000441101007387 */ /* 0x002fe20000100800 */
[----:B------:R-:W-:Y:S01]  /*24c70*/  LEA.HI.X.SX32 R7, R11, R2, 0x1, P6 ;  /* 0x000000020b077211 */ /* 0x000fe200030f0eff */
[----:B------:R-:W-:-:S02]  /*24c80*/  IMAD.MOV.U32 R14, RZ, RZ, R16 ;  /* 0x000000ffff0e7224 */ /* 0x000fc400078e0010 */
[----:B------:R-:W-:Y:S04]  /*24c90*/  STL.64 [R1+0x48], R18 ;  /* 0x0000481201007387 */ /* 0x000fe80000100a00 */
[----:B------:R0:W-:Y:S04]  /*24ca0*/  @P1 STG.E.U16 [R8.64], R22 ;  /* 0x0000001608001986 */ /* 0x0001e8000c101504 */
[----:B------:R-:W1:Y:S04]  /*24cb0*/  LDS.128 R16, [R26] ;  /* 0x000000001a107984 */ /* 0x000e680000000c00 */
[----:B------:R3:W-:Y:S01]  /*24cc0*/  @P5 STG.E.U16 [R4.64], R10 ;  /* 0x0000000a04005986 */ /* 0x0007e2000c101504 */
[----:B------:R-:W-:-:S04]  /*24cd0*/  IADD3 R13, R11, c[0x0][0x198], RZ ;  /* 0x000066000b0d7a10 */ /* 0x000fc80007ffe0ff */
[C---:B0-----:R-:W-:Y:S02]  /*24ce0*/  IADD3 R9, R13.reuse, c[0x0][0x198], RZ ;  /* 0x000066000d097a10 */ /* 0x041fe40007ffe0ff */
[----:B---3--:R-:W-:-:S04]  /*24cf0*/  LEA R4, P6, R13, R0, 0x1 ;  /* 0x000000000d047211 */ /* 0x008fc800078c08ff */
[----:B------:R-:W-:Y:S01]  /*24d00*/  LEA.HI.X.SX32 R5, R13, R2, 0x1, P6 ;  /* 0x000000020d057211 */ /* 0x000fe200030f0eff */
[----:B-1----:R-:W-:Y:S01]  /*24d10*/  STL [R1+0x54], R17 ;  /* 0x0000541101007387 */ /* 0x002fe20000100800 */
[----:B------:R-:W-:-:S03]  /*24d20*/  IMAD.MOV.U32 R15, RZ, RZ, R16 ;  /* 0x000000ffff0f7224 */ /* 0x000fc600078e0010 */
[----:B------:R-:W-:Y:S04]  /*24d30*/  STL.64 [R1+0x58], R18 ;  /* 0x0000581201007387 */ /* 0x000fe80000100a00 */
[----:B------:R-:W3:Y:S01]  /*24d40*/  LDL.LU R16, [R1+0x914] ;  /* 0x0009140001107983 */ /* 0x000ee20000300800 */
[----:B------:R-:W-:-:S04]  /*24d50*/  IADD3 R3, R25, 0x7f, RZ ;  /* 0x0000007f19037810 */ /* 0x000fc80007ffe0ff */
[----:B------:R-:W-:Y:S02]  /*24d60*/  ISETP.LT.AND P3, PT, R3, c[0x0][0x17c], !P0 ;  /* 0x00005f0003007a0c */ /* 0x000fe40004761270 */
[----:B------:R-:W-:-:S04]  /*24d70*/  IADD3 R3, R25, 0x80, RZ ;  /* 0x0000008019037810 */ /* 0x000fc80007ffe0ff */
[----:B------:R-:W-:Y:S02]  /*24d80*/  ISETP.LT.AND P2, PT, R3, c[0x0][0x17c], !P0 ;  /* 0x00005f0003007a0c */ /* 0x000fe40004741270 */
[----:B------:R-:W-:Y:S02]  /*24d90*/  IADD3 R11, R9, c[0x0][0x198], RZ ;  /* 0x00006600090b7a10 */ /* 0x000fe40007ffe0ff */
[----:B------:R-:W-:-:S04]  /*24da0*/  IADD3 R3, R25, 0x81, RZ ;  /* 0x0000008119037810 */ /* 0x000fc80007ffe0ff */
[----:B------:R-:W-:Y:S02]  /*24db0*/  ISETP.LT.AND P1, PT, R3, c[0x0][0x17c], !P0 ;  /* 0x00005f0003007a0c */ /* 0x000fe40004721270 */
[----:B------:R-:W-:-:S04]  /*24dc0*/  IADD3 R3, R25, 0x82, RZ ;  /* 0x0000008219037810 */ /* 0x000fc80007ffe0ff */
[----:B------:R-:W-:Y:S02]  /*24dd0*/  ISETP.LT.AND P5, PT, R3, c[0x0][0x17c], !P0 ;  /* 0x00005f0003007a0c */ /* 0x000fe400047a1270 */
[----:B------:R-:W-:Y:S01]  /*24de0*/  IADD3 R3, R25, 0x83, RZ ;  /* 0x0000008319037810 */ /* 0x000fe20007ffe0ff */
[----:B--2---:R-:W-:Y:S01]  /*24df0*/  @P4 STG.E.U16 [R6.64], R23 ;  /* 0x0000001706004986 */ /* 0x004fe2000c101504 */
[----:B------:R-:W-:-:S03]  /*24e00*/  PRMT R8, R23, 0x7632, R8 ;  /* 0x0000763217087816 */ /* 0x000fc60000000008 */
[----:B------:R-:W0:Y:S04]  /*24e10*/  LDS.128 R20, [R27] ;  /* 0x000000001b147984 */ /* 0x000e280000000c00 */
[----:B0-----:R-:W-:Y:S01]  /*24e20*/  STL [R1+0x24], R21 ;  /* 0x0000241501007387 */ /* 0x001fe20000100800 */
[----:B------:R-:W-:-:S03]  /*24e30*/  IMAD.MOV.U32 R13, RZ, RZ, R20 ;  /* 0x000000ffff0d7224 */ /* 0x000fc600078e0014 */
[----:B------:R-:W-:Y:S04]  /*24e40*/  STL.64 [R1+0x28], R22 ;  /* 0x0000281601007387 */ /* 0x000fe80000100a00 */
[----:B------:R-:W0:Y:S01]  /*24e50*/  LDS.128 R20, [R29] ;  /* 0x000000001d147984 */ /* 0x000e220000000c00 */
[----:B------:R-:W-:-:S04]  /*24e60*/  LEA R6, P6, R9, R0, 0x1 ;  /* 0x0000000009067211 */ /* 0x000fc800078c08ff */
[----:B------:R-:W-:Y:S01]  /*24e70*/  LEA.HI.X.SX32 R7, R9, R2, 0x1, P6 ;  /* 0x0000000209077211 */ /* 0x000fe200030f0eff */
[----:B------:R-:W-:Y:S01]  /*24e80*/  @P3 STG.E.U16 [R4.64], R8 ;  /* 0x0000000804003986 */ /* 0x000fe2000c101504 */
[----:B------:R-:W-:-:S03]  /*24e90*/  PRMT R9, R14, 0x7632, R9 ;  /* 0x000076320e097816 */ /* 0x000fc60000000009 */
[----:B------:R1:W-:Y:S04]  /*24ea0*/  @P2 STG.E.U16 [R6.64], R14 ;  /* 0x0000000e06002986 */ /* 0x0003e8000c101504 */
[----:B0-----:R-:W-:Y:S01]  /*24eb0*/  STL [R1+0x74], R21 ;  /* 0x0000741501007387 */ /* 0x001fe20000100800 */
[----:B-1----:R-:W-:-:S03]  /*24ec0*/  IMAD.MOV.U32 R14, RZ, RZ, R20 ;  /* 0x000000ffff0e7224 */ /* 0x002fc600078e0014 */
[----:B------:R-:W-:Y:S04]  /*24ed0*/  STL.64 [R1+0x78], R22 ;  /* 0x0000781601007387 */ /* 0x000fe80000100a00 */
[----:B------:R-:W0:Y:S01]  /*24ee0*/  LDS.128 R20, [R28+0x1000] ;  /* 0x001000001c147984 */ /* 0x000e220000000c00 */
[----:B------:R-:W-:Y:S02]  /*24ef0*/  ISETP.LT.AND P4, PT, R3, c[0x0][0x17c], !P0 ;  /* 0x00005f0003007a0c */ /* 0x000fe40004781270 */
[----:B------:R-:W-:Y:S02]  /*24f00*/  IADD3 R3, R25, 0x84, RZ ;  /* 0x0000008419037810 */ /* 0x000fe40007ffe0ff */
[----:B------:R-:W-:Y:S02]  /*24f10*/  LEA R6, P6, R11, R0, 0x1 ;  /* 0x000000000b067211 */ /* 0x000fe400078c08ff */
[----:B------:R-:W-:-:S02]  /*24f20*/  ISETP.LT.AND P3, PT, R3, c[0x0][0x17c], !P0 ;  /* 0x00005f0003007a0c */ /* 0x000fc40004761270 */
[----:B------:R-:W-:Y:S02]  /*24f30*/  IADD3 R3, R25, 0x85, RZ ;  /* 0x0000008519037810 */ /* 0x000fe40007ffe0ff */
[----:B------:R-:W-:Y:S02]  /*24f40*/  LEA.HI.X.SX32 R7, R11, R2, 0x1, P6 ;  /* 0x000000020b077211 */ /* 0x000fe400030f0eff */
[----:B------:R-:W-:Y:S02]  /*24f50*/  ISETP.LT.AND P2, PT, R3, c[0x0][0x17c], !P0 ;  /* 0x00005f0003007a0c */ /* 0x000fe40004741270 */
[----:B------:R-:W-:Y:S01]  /*24f60*/  IADD3 R3, R11, c[0x0][0x198], RZ ;  /* 0x000066000b037a10 */ /* 0x000fe20007ffe0ff */
[----:B0-----:R-:W-:Y:S01]  /*24f70*/  STL [R1+0xa4], R21 ;  /* 0x0000a41501007387 */ /* 0x001fe20000100800 */
[----:B------:R-:W-:-:S03]  /*24f80*/  IMAD.MOV.U32 R11, RZ, RZ, R20 ;  /* 0x000000ffff0b7224 */ /* 0x000fc600078e0014 */
[----:B------:R-:W-:Y:S04]  /*24f90*/  STL.64 [R1+0xa8], R22 ;  /* 0x0000a81601007387 */ /* 0x000fe80000100a00 */
[----:B------:R-:W0:Y:S01]  /*24fa0*/  LDS.128 R20, [R26+0x1000] ;  /* 0x001000001a147984 */ /* 0x000e220000000c00 */
[C---:B------:R-:W-:Y:S02]  /*24fb0*/  LEA R4, P6, R3.reuse, R0, 0x1 ;  /* 0x0000000003047211 */ /* 0x040fe400078c08ff */
[C---:B------:R-:W-:Y:S01]  /*24fc0*/  IADD3 R8, R3.reuse, c[0x0][0x198], RZ ;  /* 0x0000660003087a10 */ /* 0x040fe20007ffe0ff */
[----:B------:R1:W-:Y:S01]  /*24fd0*/  @P1 STG.E.U16 [R6.64], R9 ;  /* 0x0000000906001986 */ /* 0x0003e2000c101504 */
[----:B------:R-:W-:Y:S02]  /*24fe0*/  LEA.HI.X.SX32 R5, R3, R2, 0x1, P6 ;  /* 0x0000000203057211 */ /* 0x000fe400030f0eff */
[----:B------:R-:W-:-:S03]  /*24ff0*/  IADD3 R3, R8, c[0x0][0x198], RZ ;  /* 0x0000660008037a10 */ /* 0x000fc60007ffe0ff */
[----:B------:R2:W-:Y:S01]  /*25000*/  @P5 STG.E.U16 [R4.64], R15 ;  /* 0x0000000f04005986 */ /* 0x0005e2000c101504 */
[----:B-1----:R-:W-:-:S04]  /*25010*/  LEA R6, P6, R8, R0, 0x1 ;  /* 0x0000000008067211 */ /* 0x002fc800078c08ff */
[----:B------:R-:W-:Y:S02]  /*25020*/  LEA.HI.X.SX32 R7, R8, R2, 0x1, P6 ;  /* 0x0000000208077211 */ /* 0x000fe400030f0eff */
[----:B--2---:R-:W-:Y:S02]  /*25030*/  LEA R4, P6, R3, R0, 0x1 ;  /* 0x0000000003047211 */ /* 0x004fe400078c08ff */
[----:B------:R-:W-:Y:S02]  /*25040*/  PRMT R8, R15, 0x7632, R8 ;  /* 0x000076320f087816 */ /* 0x000fe40000000008 */
[----:B------:R-:W-:Y:S02]  /*25050*/  IADD3 R9, R25, 0x88, RZ ;  /* 0x0000008819097810 */ /* 0x000fe40007ffe0ff */
[----:B------:R-:W-:Y:S01]  /*25060*/  LEA.HI.X.SX32 R5, R3, R2, 0x1, P6 ;  /* 0x0000000203057211 */ /* 0x000fe200030f0eff */
[----:B------:R-:W-:Y:S01]  /*25070*/  @P4 STG.E.U16 [R6.64], R8 ;  /* 0x0000000806004986 */ /* 0x000fe2000c101504 */
[----:B------:R-:W-:-:S02]  /*25080*/  ISETP.LT.AND P4, PT, R9, c[0x0][0x17c], !P0 ;  /* 0x00005f0009007a0c */ /* 0x000fc40004781270 */
[----:B------:R-:W-:Y:S01]  /*25090*/  PRMT R9, R13, 0x7632, R9 ;  /* 0x000076320d097816 */ /* 0x000fe20000000009 */
[----:B------:R1:W-:Y:S04]  /*250a0*/  @P3 STG.E.U16 [R4.64], R13 ;  /* 0x0000000d04003986 */ /* 0x0003e8000c101504 */
[----:B0-----:R-:W-:Y:S04]  /*250b0*/  STL [R1+0x94], R21 ;  /* 0x0000941501007387 */ /* 0x001fe80000100800 */
[----:B------:R-:W-:Y:S01]  /*250c0*/  STL.64 [R1+0x98], R22 ;  /* 0x0000981601007387 */ /* 0x000fe20000100a00 */
[----:B-1----:R-:W-:-:S03]  /*250d0*/  IMAD.MOV.U32 R13, RZ, RZ, R20 ;  /* 0x000000ffff0d7224 */ /* 0x002fc600078e0014 */
[----:B------:R-:W0:Y:S01]  /*250e0*/  LDS.128 R20, [R27+0x1000] ;  /* 0x001000001b147984 */ /* 0x000e220000000c00 */
[----:B------:R-:W-:Y:S02]  /*250f0*/  IADD3 R7, R3, c[0x0][0x198], RZ ;  /* 0x0000660003077a10 */ /* 0x000fe40007ffe0ff */
[C---:B------:R-:W-:Y:S02]  /*25100*/  IADD3 R3, R25.reuse, 0x89, RZ ;  /* 0x0000008919037810 */ /* 0x040fe40007ffe0ff */
[----:B------:R-:W-:Y:S02]  /*25110*/  IADD3 R10, R25, 0x86, RZ ;  /* 0x00000086190a7810 */ /* 0x000fe40007ffe0ff */
[----:B------:R-:W-:Y:S02]  /*25120*/  LEA R6, P6, R7, R0, 0x1 ;  /* 0x0000000007067211 */ /* 0x000fe400078c08ff */
[----:B------:R-:W-:Y:S02]  /*25130*/  ISETP.LT.AND P3, PT, R3, c[0x0][0x17c], !P0 ;  /* 0x00005f0003007a0c */ /* 0x000fe40004761270 */
[----:B------:R-:W-:-:S02]  /*25140*/  ISETP.LT.AND P1, PT, R10, c[0x0][0x17c], !P0 ;  /* 0x00005f000a007a0c */ /* 0x000fc40004721270 */
[C---:B------:R-:W-:Y:S02]  /*25150*/  IADD3 R3, R7.reuse, c[0x0][0x198], RZ ;  /* 0x0000660007037a10 */ /* 0x040fe40007ffe0ff */
[----:B------:R-:W-:Y:S02]  /*25160*/  LEA.HI.X.SX32 R7, R7, R2, 0x1, P6 ;  /* 0x0000000207077211 */ /* 0x000fe400030f0eff */
[C---:B------:R-:W-:Y:S02]  /*25170*/  LEA R4, P6, R3.reuse, R0, 0x1 ;  /* 0x0000000003047211 */ /* 0x040fe400078c08ff */
[C---:B------:R-:W-:Y:S01]  /*25180*/  IADD3 R8, R3.reuse, c[0x0][0x198], RZ ;  /* 0x0000660003087a10 */ /* 0x040fe20007ffe0ff */
[----:B------:R1:W-:Y:S01]  /*25190*/  @P2 STG.E.U16 [R6.64], R9 ;  /* 0x0000000906002986 */ /* 0x0003e2000c101504 */
[----:B------:R-:W-:Y:S02]  /*251a0*/  LEA.HI.X.SX32 R5, R3, R2, 0x1, P6 ;  /* 0x0000000203057211 */ /* 0x000fe400030f0eff */
[----:B------:R-:W-:-:S03]  /*251b0*/  IADD3 R3, R8, c[0x0][0x198], RZ ;  /* 0x0000660008037a10 */ /* 0x000fc60007ffe0ff */
[----:B------:R2:W-:Y:S01]  /*251c0*/  @P1 STG.E.U16 [R4.64], R14 ;  /* 0x0000000e04001986 */ /* 0x0005e2000c101504 */
[----:B-1----:R-:W-:Y:S02]  /*251d0*/  IADD3 R7, R25, 0x8b, RZ ;  /* 0x0000008b19077810 */ /* 0x002fe40007ffe0ff */
[C---:B------:R-:W-:Y:S02]  /*251e0*/  LEA R6, P6, R8.reuse, R0, 0x1 ;  /* 0x0000000008067211 */ /* 0x040fe400078c08ff */
[----:B------:R-:W-:Y:S02]  /*251f0*/  ISETP.LT.AND P1, PT, R7, c[0x0][0x17c], !P0 ;  /* 0x00005f0007007a0c */ /* 0x000fe40004721270 */
[----:B------:R-:W-:Y:S02]  /*25200*/  LEA.HI.X.SX32 R7, R8, R2, 0x1, P6 ;  /* 0x0000000208077211 */ /* 0x000fe400030f0eff */
[----:B------:R-:W-:Y:S01]  /*25210*/  PRMT R8, R14, 0x7632, R8 ;  /* 0x000076320e087816 */ /* 0x000fe20000000008 */
[----:B0-----:R-:W-:Y:S01]  /*25220*/  STL [R1+0x84], R21 ;  /* 0x0000841501007387 */ /* 0x001fe20000100800 */
[----:B--2---:R-:W-:-:S03]  /*25230*/  IMAD.MOV.U32 R14, RZ, RZ, R20 ;  /* 0x000000ffff0e7224 */ /* 0x004fc600078e0014 */
[----:B------:R-:W-:Y:S04]  /*25240*/  STL.64 [R1+0x88], R22 ;  /* 0x0000881601007387 */ /* 0x000fe80000100a00 */
[----:B------:R-:W0:Y:S01]  /*25250*/  LDS.128 R20, [R29+0x1000] ;  /* 0x001000001d147984 */ /* 0x000e220000000c00 */
[----:B------:R-:W-:-:S04]  /*25260*/  IADD3 R10, R25, 0x87, RZ ;  /* 0x00000087190a7810 */ /* 0x000fc80007ffe0ff */
[----:B------:R-:W-:Y:S02]  /*25270*/  ISETP.LT.AND P5, PT, R10, c[0x0][0x17c], !P0 ;  /* 0x00005f000a007a0c */ /* 0x000fe400047a1270 */
[----:B------:R-:W-:Y:S02]  /*25280*/  LEA R4, P6, R3, R0, 0x1 ;  /* 0x0000000003047211 */ /* 0x000fe400078c08ff */
[----:B------:R-:W-:Y:S02]  /*25290*/  IADD3 R9, R25, 0x8c, RZ ;  /* 0x0000008c19097810 */ /* 0x000fe40007ffe0ff */
[----:B------:R-:W-:-:S07]  /*252a0*/  LEA.HI.X.SX32 R5, R3, R2, 0x1, P6 ;  /* 0x0000000203057211 */ /* 0x000fce00030f0eff */
[----:B------:R-:W-:Y:S01]  /*252b0*/  @P5 STG.E.U16 [R6.64], R8 ;  /* 0x0000000806005986 */ /* 0x000fe2000c101504 */
[----:B------:R-:W-:Y:S02]  /*252c0*/  ISETP.LT.AND P5, PT, R9, c[0x0][0x17c], !P0 ;  /* 0x00005f0009007a0c */ /* 0x000fe400047a1270 */
[----:B------:R-:W-:Y:S01]  /*252d0*/  PRMT R9, R11, 0x7632, R9 ;  /* 0x000076320b097816 */ /* 0x000fe20000000009 */
[----:B------:R1:W-:Y:S04]  /*252e0*/  @P4 STG.E.U16 [R4.64], R11 ;  /* 0x0000000b04004986 */ /* 0x0003e8000c101504 */
[----:B0-----:R-:W-:Y:S01]  /*252f0*/  STL [R1+0x4], R21 ;  /* 0x0000041501007387 */ /* 0x001fe20000100800 */
[----:B-1----:R-:W-:-:S03]  /*25300*/  IMAD.MOV.U32 R11, RZ, RZ, R20 ;  /* 0x000000ffff0b7224 */ /* 0x002fc600078e0014 */
[----:B------:R-:W-:Y:S04]  /*25310*/  STL.64 [R1+0x8], R22 ;  /* 0x0000081601007387 */ /* 0x000fe80000100a00 */
[----:B------:R-:W0:Y:S01]  /*25320*/  LDS.128 R20, [R28+0x2000] ;  /* 0x002000001c147984 */ /* 0x000e220000000c00 */
[----:B------:R-:W-:Y:S02]  /*25330*/  IADD3 R7, R3, c[0x0][0x198], RZ ;  /* 0x0000660003077a10 */ /* 0x000fe40007ffe0ff */
[C---:B------:R-:W-:Y:S02]  /*25340*/  IADD3 R3, R25.reuse, 0x8d, RZ ;  /* 0x0000008d19037810 */ /* 0x040fe40007ffe0ff */
[----:B------:R-:W-:Y:S02]  /*25350*/  IADD3 R10, R25, 0x8a, RZ ;  /* 0x0000008a190a7810 */ /* 0x000fe40007ffe0ff */
[----:B------:R-:W-:-:S02]  /*25360*/  LEA R6, P6, R7, R0, 0x1 ;  /* 0x0000000007067211 */ /* 0x000fc400078c08ff */
[----:B------:R-:W-:Y:S02]  /*25370*/  ISETP.LT.AND P4, PT, R3, c[0x0][0x17c], !P0 ;  /* 0x00005f0003007a0c */ /* 0x000fe40004781270 */
[----:B------:R-:W-:Y:S02]  /*25380*/  ISETP.LT.AND P2, PT, R10, c[0x0][0x17c], !P0 ;  /* 0x00005f000a007a0c */ /* 0x000fe40004741270 */
[C---:B------:R-:W-:Y:S02]  /*25390*/  IADD3 R3, R7.reuse, c[0x0][0x198], RZ ;  /* 0x0000660007037a10 */ /* 0x040fe40007ffe0ff */
[----:B------:R-:W-:Y:S02]  /*253a0*/  LEA.HI.X.SX32 R7, R7, R2, 0x1, P6 ;  /* 0x0000000207077211 */ /* 0x000fe400030f0eff */
[C---:B------:R-:W-:Y:S02]  /*253b0*/  LEA R4, P6, R3.reuse, R0, 0x1 ;  /* 0x0000000003047211 */ /* 0x040fe400078c08ff */
[C---:B------:R-:W-:Y:S01]  /*253c0*/  IADD3 R8, R3.reuse, c[0x0][0x198], RZ ;  /* 0x0000660003087a10 */ /* 0x040fe20007ffe0ff */
[----:B------:R1:W-:Y:S01]  /*253d0*/  @P3 STG.E.U16 [R6.64], R9 ;  /* 0x0000000906003986 */ /* 0x0003e2000c101504 */
[----:B------:R-:W-:-:S02]  /*253e0*/  LEA.HI.X.SX32 R5, R3, R2, 0x1, P6 ;  /* 0x0000000203057211 */ /* 0x000fc400030f0eff */
        /* <DEDUP_REMOVED lines=10> */
[----:B------:R-:W0:Y:S04]  /*25490*/  LDS.128 R20, [R26+0x2000] ;  /* 0x002000001a147984 */ /* 0x000e280000000c00 */
[----:B0-----:R-:W-:Y:S01]  /*254a0*/  STL [R1+0x34], R21 ;  /* 0x0000341501007387 */ /* 0x001fe20000100800 */
[----:B------:R-:W-:-:S03]  /*254b0*/  IMAD.MOV.U32 R15, RZ, RZ, R20 ;  /* 0x000000ffff0f7224 */ /* 0x000fc600078e0014 */
[----:B------:R-:W-:Y:S04]  /*254c0*/  STL.64 [R1+0x38], R22 ;  /* 0x0000381601007387 */ /* 0x000fe80000100a00 */
[----:B------:R-:W0:Y:S04]  /*254d0*/  LDS.128 R20, [R27+0x2000] ;  /* 0x002000001b147984 */ /* 0x000e280000000c00 */
[----:B0-----:R0:W-:Y:S04]  /*254e0*/  STL [R1+0x14], R21 ;  /* 0x0000141501007387 */ /* 0x0011e80000100800 */
[----:B------:R-:W-:Y:S04]  /*254f0*/  STL.64 [R1+0x18], R22 ;  /* 0x0000181601007387 */ /* 0x000fe80000100a00 */
[----:B0-----:R-:W2:Y:S01]  /*25500*/  LDL.LU R21, [R1+0x910] ;  /* 0x0009100001157983 */ /* 0x001ea20000300800 */
[----:B------:R-:W-:-:S03]  /*25510*/  LEA R4, P6, R3, R0, 0x1 ;  /* 0x0000000003047211 */ /* 0x000fc600078c08ff */
[----:B------:R0:W-:Y:S01]  /*25520*/  @P1 STG.E.U16 [R6.64], R8 ;  /* 0x0000000806001986 */ /* 0x0001e2000c101504 */
[----:B------:R-:W-:Y:S02]  /*25530*/  LEA.HI.X.SX32 R5, R3, R2, 0x1, P6 ;  /* 0x0000000203057211 */ /* 0x000fe400030f0eff */
[C---:B------:R-:W-:Y:S02]  /*25540*/  IADD3 R10, R25.reuse, 0x8e, RZ ;  /* 0x0000008e190a7810 */ /* 0x040fe40007ffe0ff */
[----:B------:R-:W-:Y:S01]  /*25550*/  IADD3 R9, R25, 0x90, RZ ;  /* 0x0000009019097810 */ /* 0x000fe20007ffe0ff */
[----:B------:R1:W-:Y:S01]  /*25560*/  @P5 STG.E.U16 [R4.64], R14 ;  /* 0x0000000e04005986 */ /* 0x0003e2000c101504 */
[----:B0-----:R-:W-:Y:S02]  /*25570*/  IADD3 R6, R3, c[0x0][0x198], RZ ;  /* 0x0000660003067a10 */ /* 0x001fe40007ffe0ff */
[----:B------:R-:W-:Y:S02]  /*25580*/  IADD3 R3, R25, 0x91, RZ ;  /* 0x0000009119037810 */ /* 0x000fe40007ffe0ff */
[----:B------:R-:W-:-:S02]  /*25590*/  ISETP.LT.AND P3, PT, R10, c[0x0][0x17c], !P0 ;  /* 0x00005f000a007a0c */ /* 0x000fc40004761270 */
[C---:B-1----:R-:W-:Y:S02]  /*255a0*/  LEA R4, P6, R6.reuse, R0, 0x1 ;  /* 0x0000000006047211 */ /* 0x042fe400078c08ff */
[----:B------:R-:W-:Y:S02]  /*255b0*/  ISETP.LT.AND P5, PT, R3, c[0x0][0x17c], !P0 ;  /* 0x00005f0003007a0c */ /* 0x000fe400047a1270 */
[C---:B------:R-:W-:Y:S02]  /*255c0*/  IADD3 R3, R6.reuse, c[0x0][0x198], RZ ;  /* 0x0000660006037a10 */ /* 0x040fe40007ffe0ff */
[----:B------:R-:W-:Y:S02]  /*255d0*/  ISETP.LT.AND P1, PT, R9, c[0x0][0x17c], !P0 ;  /* 0x00005f0009007a0c */ /* 0x000fe40004721270 */
[----:B------:R-:W-:Y:S02]  /*255e0*/  LEA.HI.X.SX32 R5, R6, R2, 0x1, P6 ;  /* 0x0000000206057211 */ /* 0x000fe400030f0eff */
[----:B------:R-:W-:-:S02]  /*255f0*/  PRMT R9, R14, 0x7632, R9 ;  /* 0x000076320e097816 */ /* 0x000fc40000000009 */
[C---:B------:R-:W-:Y:S02]  /*25600*/  LEA R6, P6, R3.reuse, R0, 0x1 ;  /* 0x0000000003067211 */ /* 0x040fe400078c08ff */
[C---:B------:R-:W-:Y:S01]  /*25610*/  IADD3 R8, R3.reuse, c[0x0][0x198], RZ ;  /* 0x0000660003087a10 */ /* 0x040fe20007ffe0ff */
        /* <DEDUP_REMOVED lines=9> */
[----:B-1----:R-:W-:-:S02]  /*256b0*/  LEA R6, P6, R3, R0, 0x1 ;  /* 0x0000000003067211 */ /* 0x002fc400078c08ff */
[----:B------:R-:W-:Y:S01]  /*256c0*/  IADD3 R10, R25, 0x92, RZ ;  /* 0x00000092190a7810 */ /* 0x000fe20007ffe0ff */
[----:B------:R0:W-:Y:S01]  /*256d0*/  @P2 STG.E.U16 [R4.64], R8 ;  /* 0x0000000804002986 */ /* 0x0001e2000c101504 */
[----:B------:R-:W-:Y:S02]  /*256e0*/  LEA.HI.X.SX32 R7, R3, R2, 0x1, P6 ;  /* 0x0000000203077211 */ /* 0x000fe400030f0eff */
[----:B------:R-:W-:-:S03]  /*256f0*/  ISETP.LT.AND P4, PT, R10, c[0x0][0x17c], !P0 ;  /* 0x00005f000a007a0c */ /* 0x000fc60004781270 */
[----:B------:R1:W-:Y:S01]  /*25700*/  @P1 STG.E.U16 [R6.64], R13 ;  /* 0x0000000d06001986 */ /* 0x0003e2000c101504 */
[----:B0-----:R-:W-:Y:S02]  /*25710*/  IADD3 R4, R3, c[0x0][0x198], RZ ;  /* 0x0000660003047a10 */ /* 0x001fe40007ffe0ff */
[----:B------:R-:W-:Y:S02]  /*25720*/  IADD3 R3, R25, 0x95, RZ ;  /* 0x0000009519037810 */ /* 0x000fe40007ffe0ff */
[C---:B------:R-:W-:Y:S02]  /*25730*/  LEA R10, P6, R4.reuse, R0, 0x1 ;  /* 0x00000000040a7211 */ /* 0x040fe400078c08ff */
[----:B------:R-:W-:Y:S02]  /*25740*/  ISETP.LT.AND P1, PT, R3, c[0x0][0x17c], !P0 ;  /* 0x00005f0003007a0c */ /* 0x000fe40004721270 */
[----:B------:R-:W-:Y:S02]  /*25750*/  IADD3 R3, R4, c[0x0][0x198], RZ ;  /* 0x0000660004037a10 */ /* 0x000fe40007ffe0ff */
[----:B------:R-:W-:-:S02]  /*25760*/  IADD3 R9, R25, 0x94, RZ ;  /* 0x0000009419097810 */ /* 0x000fc40007ffe0ff */
[----:B------:R-:W-:Y:S02]  /*25770*/  PRMT R12, R13, 0x7632, R12 ;  /* 0x000076320d0c7816 */ /* 0x000fe4000000000c */
[----:B------:R-:W-:Y:S02]  /*25780*/  LEA.HI.X.SX32 R11, R4, R2, 0x1, P6 ;  /* 0x00000002040b7211 */ /* 0x000fe400030f0eff */
[----:B------:R-:W-:Y:S01]  /*25790*/  LEA R8, P6, R3, R0, 0x1 ;  /* 0x0000000003087211 */ /* 0x000fe200078c08ff */
[----:B------:R-:W0:Y:S01]  /*257a0*/  LDS.128 R4, [R29+0x2000] ;  /* 0x002000001d047984 */ /* 0x000e220000000c00 */
[----:B------:R-:W-:Y:S02]  /*257b0*/  ISETP.LT.AND P2, PT, R9, c[0x0][0x17c], !P0 ;  /* 0x00005f0009007a0c */ /* 0x000fe40004741270 */
[C---:B------:R-:W-:Y:S01]  /*257c0*/  LEA.HI.X.SX32 R9, R3.reuse, R2, 0x1, P6 ;  /* 0x0000000203097211 */ /* 0x040fe200030f0eff */
[----:B------:R4:W-:Y:S01]  /*257d0*/  @P5 STG.E.U16 [R10.64], R12 ;  /* 0x0000000c0a005986 */ /* 0x0009e2000c101504 */
[----:B-1----:R-:W-:-:S03]  /*257e0*/  IADD3 R13, R3, c[0x0][0x198], RZ ;  /* 0x00006600030d7a10 */ /* 0x002fc60007ffe0ff */
[----:B------:R1:W-:Y:S01]  /*257f0*/  @P4 STG.E.U16 [R8.64], R15 ;  /* 0x0000000f08004986 */ /* 0x0003e2000c101504 */
[C---:B------:R-:W-:Y:S02]  /*25800*/  IADD3 R14, R25.reuse, 0x96, RZ ;  /* 0x00000096190e7810 */ /* 0x040fe40007ffe0ff */
[----:B----4-:R-:W-:Y:S02]  /*25810*/  IADD3 R10, R25, 0x97, RZ ;  /* 0x00000097190a7810 */ /* 0x010fe40007ffe0ff */
[C---:B------:R-:W-:Y:S02]  /*25820*/  LEA R12, P6, R13.reuse, R0, 0x1 ;  /* 0x000000000d0c7211 */ /* 0x040fe400078c08ff */
[----:B------:R-:W-:Y:S02]  /*25830*/  ISETP.LT.AND P4, PT, R10, c[0x0][0x17c], !P0 ;  /* 0x00005f000a007a0c */ /* 0x000fe40004781270 */
[----:B------:R-:W4:Y:S01]  /*25840*/  LDS.128 R8, [R28+0x3000] ;  /* 0x003000001c087984 */ /* 0x000f220000000c00 */
[----:B------:R-:W-:-:S02]  /*25850*/  IADD3 R3, R13, c[0x0][0x198], RZ ;  /* 0x000066000d037a10 */ /* 0x000fc40007ffe0ff */
[----:B------:R-:W-:Y:S02]  /*25860*/  ISETP.LT.AND P5, PT, R14, c[0x0][0x17c], !P0 ;  /* 0x00005f000e007a0c */ /* 0x000fe400047a1270 */
[----:B------:R-:W-:Y:S02]  /*25870*/  LEA.HI.X.SX32 R13, R13, R2, 0x1, P6 ;  /* 0x000000020d0d7211 */ /* 0x000fe400030f0eff */
[----:B---3--:R-:W-:Y:S02]  /*25880*/  PRMT R16, R15, 0x7632, R16 ;  /* 0x000076320f107816 */ /* 0x008fe40000000010 */
[----:B------:R-:W-:-:S03]  /*25890*/  LEA R14, P6, R3, R0, 0x1 ;  /* 0x00000000030e7211 */ /* 0x000fc600078c08ff */
[----:B------:R3:W-:Y:S01]  /*258a0*/  @P3 STG.E.U16 [R12.64], R16 ;  /* 0x000000100c003986 */ /* 0x0007e2000c101504 */
[----:B-1----:R-:W-:-:S05]  /*258b0*/  LEA.HI.X.SX32 R15, R3, R2, 0x1, P6 ;  /* 0x00000002030f7211 */ /* 0x002fca00030f0eff */
[----:B------:R1:W-:Y:S01]  /*258c0*/  @P2 STG.E.U16 [R14.64], R20 ;  /* 0x000000140e002986 */ /* 0x0003e2000c101504 */
[----:B---3--:R-:W-:Y:S02]  /*258d0*/  IADD3 R12, R3, c[0x0][0x198], RZ ;  /* 0x00006600030c7a10 */ /* 0x008fe40007ffe0ff */
[----:B------:R-:W-:Y:S02]  /*258e0*/  IADD3 R3, R25, 0x99, RZ ;  /* 0x0000009919037810 */ /* 0x000fe40007ffe0ff */
[C---:B------:R-:W-:Y:S02]  /*258f0*/  LEA R18, P6, R12.reuse, R0, 0x1 ;  /* 0x000000000c127211 */ /* 0x040fe400078c08ff */
[----:B------:R-:W-:Y:S02]  /*25900*/  ISETP.LT.AND P2, PT, R3, c[0x0][0x17c], !P0 ;  /* 0x00005f0003007a0c */ /* 0x000fe40004741270 */
[C---:B------:R-:W-:Y:S02]  /*25910*/  IADD3 R3, R12.reuse, c[0x0][0x198], RZ ;  /* 0x000066000c037a10 */ /* 0x040fe40007ffe0ff */
[----:B------:R-:W-:-:S02]  /*25920*/  LEA.HI.X.SX32 R19, R12, R2, 0x1, P6 ;  /* 0x000000020c137211 */ /* 0x000fc400030f0eff */
[C---:B------:R-:W-:Y:S01]  /*25930*/  IADD3 R17, R25.reuse, 0x98, RZ ;  /* 0x0000009819117810 */ /* 0x040fe20007ffe0ff */
[----:B------:R-:W3:Y:S01]  /*25940*/  LDS.128 R12, [R26+0x3000] ;  /* 0x003000001a0c7984 */ /* 0x000ee20000000c00 */
[----:B------:R-:W-:Y:S02]  /*25950*/  IADD3 R22, R25, 0x9a, RZ ;  /* 0x0000009a19167810 */ /* 0x000fe40007ffe0ff */
[----:B------:R-:W-:Y:S02]  /*25960*/  LEA R16, P6, R3, R0, 0x1 ;  /* 0x0000000003107211 */ /* 0x000fe400078c08ff */
[----:B------:R-:W-:Y:S02]  /*25970*/  ISETP.LT.AND P3, PT, R17, c[0x0][0x17c], !P0 ;  /* 0x00005f0011007a0c */ /* 0x000fe40004761270 */
[----:B------:R-:W-:Y:S02]  /*25980*/  LEA.HI.X.SX32 R17, R3, R2, 0x1, P6 ;  /* 0x0000000203117211 */ /* 0x000fe400030f0eff */
[----:B0-----:R-:W-:-:S02]  /*25990*/  PRMT R24, R4, 0x7632, R24 ;  /* 0x0000763204187816 */ /* 0x001fc40000000018 */
[----:B--2---:R-:W-:Y:S02]  /*259a0*/  PRMT R21, R20, 0x7632, R21 ;  /* 0x0000763214157816 */ /* 0x004fe40000000015 */
[----:B-1----:R-:W-:-:S03]  /*259b0*/  IADD3 R20, R3, c[0x0][0x198], RZ ;  /* 0x0000660003147a10 */ /* 0x002fc60007ffe0ff */
[----:B------:R0:W-:Y:S01]  /*259c0*/  @P1 STG.E.U16 [R18.64], R21 ;  /* 0x0000001512001986 */ /* 0x0001e2000c101504 */
[----:B------:R-:W-:Y:S02]  /*259d0*/  ISETP.LT.AND P1, PT, R22, c[0x0][0x17c], !P0 ;  /* 0x00005f0016007a0c */ /* 0x000fe40004721270 */
[C---:B------:R-:W-:Y:S02]  /*259e0*/  LEA R22, P6, R20.reuse, R0, 0x1 ;  /* 0x0000000014167211 */ /* 0x040fe400078c08ff */
[C---:B------:R-:W-:Y:S02]  /*259f0*/  IADD3 R3, R20.reuse, c[0x0][0x198], RZ ;  /* 0x0000660014037a10 */ /* 0x040fe40007ffe0ff */
[----:B------:R-:W-:Y:S02]  /*25a00*/  LEA.HI.X.SX32 R23, R20, R2, 0x1, P6 ;  /* 0x0000000214177211 */ /* 0x000fe400030f0eff */
[C---:B------:R-:W-:Y:S01]  /*25a10*/  LEA R20, P6, R3.reuse, R0, 0x1 ;  /* 0x0000000003147211 */ /* 0x040fe200078c08ff */
[----:B------:R-:W-:Y:S03]  /*25a20*/  @P5 STG.E.U16 [R16.64], R4 ;  /* 0x0000000410005986 */ /* 0x000fe6000c101504 */
[----:B0-----:R-:W-:Y:S01]  /*25a30*/  LEA.HI.X.SX32 R21, R3, R2, 0x1, P6 ;  /* 0x0000000203157211 */ /* 0x001fe200030f0eff */
[----:B------:R0:W-:Y:S04]  /*25a40*/  @P4 STG.E.U16 [R22.64], R24 ;  /* 0x0000001816004986 */ /* 0x0001e8000c101504 */
[----:B----4-:R-:W-:Y:S01]  /*25a50*/  @P3 STG.E.U16 [R20.64], R8 ;  /* 0x0000000814003986 */ /* 0x010fe2000c101504 */
[----:B0-----:R-:W-:-:S04]  /*25a60*/  IADD3 R22, R25, 0x9d, RZ ;  /* 0x0000009d19167810 */ /* 0x001fc80007ffe0ff */
[----:B------:R-:W-:Y:S02]  /*25a70*/  ISETP.LT.AND P3, PT, R22, c[0x0][0x17c], !P0 ;  /* 0x00005f0016007a0c */ /* 0x000fe40004761270 */
[----:B------:R0:W-:Y:S04]  /*25a80*/  LDS.128 R20, [R29+0x3000] ;  /* 0x003000001d147984 */ /* 0x0001e80000000c00 */
[----:B0-----:R-:W2:Y:S01]  /*25a90*/  LDL.LU R29, [R1+0x39c] ;  /* 0x00039c00011d7983 */ /* 0x001ea20000300800 */
[----:B------:R-:W-:-:S04]  /*25aa0*/  IADD3 R18, R25, 0x9b, RZ ;  /* 0x0000009b19127810 */ /* 0x000fc80007ffe0ff */
[----:B------:R-:W-:Y:S02]  /*25ab0*/  ISETP.LT.AND P5, PT, R18, c[0x0][0x17c], !P0 ;  /* 0x00005f0012007a0c */ /* 0x000fe400047a1270 */
[----:B------:R0:W1:Y:S01]  /*25ac0*/  LDS.128 R16, [R27+0x3000] ;  /* 0x003000001b107984 */ /* 0x0000620000000c00 */
[----:B------:R-:W-:Y:S02]  /*25ad0*/  IADD3 R4, R25, 0x9c, RZ ;  /* 0x0000009c19047810 */ /* 0x000fe40007ffe0ff */
[----:B------:R-:W-:Y:S02]  /*25ae0*/  IADD3 R3, R3, c[0x0][0x198], RZ ;  /* 0x0000660003037a10 */ /* 0x000fe40007ffe0ff */
[----:B------:R-:W-:Y:S02]  /*25af0*/  ISETP.LT.AND P4, PT, R4, c[0x0][0x17c], !P0 ;  /* 0x00005f0004007a0c */ /* 0x000fe40004781270 */
[C---:B------:R-:W-:Y:S02]  /*25b00*/  LEA R26, P6, R3.reuse, R0, 0x1 ;  /* 0x00000000031a7211 */ /* 0x040fe400078c08ff */
[----:B------:R-:W-:-:S02]  /*25b10*/  IADD3 R4, R3, c[0x0][0x198], RZ ;  /* 0x0000660003047a10 */ /* 0x000fc40007ffe0ff */
[----:B0-----:R-:W-:Y:S02]  /*25b20*/  LEA.HI.X.SX32 R27, R3, R2, 0x1, P6 ;  /* 0x00000002031b7211 */ /* 0x001fe400030f0eff */
[----:B------:R-:W-:Y:S02]  /*25b30*/  PRMT R28, R8, 0x7632, R28 ;  /* 0x00007632081c7816 */ /* 0x000fe4000000001c */
[C---:B------:R-:W-:Y:S02]  /*25b40*/  LEA R24, P6, R4.reuse, R0, 0x1 ;  /* 0x0000000004187211 */ /* 0x040fe400078c08ff */
[C---:B------:R-:W-:Y:S01]  /*25b50*/  IADD3 R3, R4.reuse, c[0x0][0x198], RZ ;  /* 0x0000660004037a10 */ /* 0x040fe20007ffe0ff */
[----:B------:R0:W-:Y:S01]  /*25b60*/  @P2 STG.E.U16 [R26.64], R28 ;  /* 0x0000001c1a002986 */ /* 0x0001e2000c101504 */
[----:B------:R-:W-:Y:S02]  /*25b70*/  LEA.HI.X.SX32 R25, R4, R2, 0x1, P6 ;  /* 0x0000000204197211 */ /* 0x000fe400030f0eff */
[----:B------:R-:W-:-:S03]  /*25b80*/  IADD3 R4, R3, c[0x0][0x198], RZ ;  /* 0x0000660003047a10 */ /* 0x000fc60007ffe0ff */
[----:B---3--:R3:W-:Y:S01]  /*25b90*/  @P1 STG.E.U16 [R24.64], R12 ;  /* 0x0000000c18001986 */ /* 0x0087e2000c101504 */
[----:B0-----:R-:W-:-:S03]  /*25ba0*/  LEA R26, P6, R3, R0, 0x1 ;  /* 0x00000000031a7211 */ /* 0x001fc600078c08ff */
[----:B------:R-:W4:Y:S01]  /*25bb0*/  LDL.LU R28, [R1+0x54] ;  /* 0x00005400011c7983 */ /* 0x000f220000300800 */
[----:B------:R-:W-:Y:S02]  /*25bc0*/  LEA.HI.X.SX32 R27, R3, R2, 0x1, P6 ;  /* 0x00000002031b7211 */ /* 0x000fe400030f0eff */
[----:B---3--:R-:W-:Y:S02]  /*25bd0*/  PRMT R12, R12, 0x7632, R12 ;  /* 0x000076320c0c7816 */ /* 0x008fe4000000000c */
[----:B------:R-:W-:-:S03]  /*25be0*/  LEA R24, P6, R4, R0, 0x1 ;  /* 0x0000000004187211 */ /* 0x000fc600078c08ff */
[----:B------:R-:W-:Y:S01]  /*25bf0*/  @P5 STG.E.U16 [R26.64], R12 ;  /* 0x0000000c1a005986 */ /* 0x000fe2000c101504 */
[----:B------:R-:W-:-:S05]  /*25c00*/  LEA.HI.X.SX32 R25, R4, R2, 0x1, P6 ;  /* 0x0000000204197211 */ /* 0x000fca00030f0eff */
[----:B-1----:R0:W-:Y:S02]  /*25c10*/  @P4 STG.E.U16 [R24.64], R16 ;  /* 0x0000001018004986 */ /* 0x0021e4000c101504 */
[----:B0-----:R-:W-:Y:S02]  /*25c20*/  PRMT R16, R16, 0x7632, R16 ;  /* 0x0000763210107816 */ /* 0x001fe40000000010 */
[----:B--2---:R-:W-:-:S04]  /*25c30*/  IADD3 R8, R29, 0x9e, RZ ;  /* 0x0000009e1d087810 */ /* 0x004fc80007ffe0ff */
[----:B------:R-:W-:Y:S02]  /*25c40*/  ISETP.LT.AND P2, PT, R8, c[0x0][0x17c], !P0 ;  /* 0x00005f0008007a0c */ /* 0x000fe40004741270 */
[----:B------:R-:W-:-:S04]  /*25c50*/  IADD3 R8, R29, 0x9f, RZ ;  /* 0x0000009f1d087810 */ /* 0x000fc80007ffe0ff */
[----:B------:R-:W-:Y:S02]  /*25c60*/  ISETP.LT.AND P1, PT, R8, c[0x0][0x17c], !P0 ;  /* 0x00005f0008007a0c */ /* 0x000fe40004721270 */
[----:B------:R-:W-:-:S04]  /*25c70*/  IADD3 R8, R4, c[0x0][0x198], RZ ;  /* 0x0000660004087a10 */ /* 0x000fc80007ffe0ff */
[----:B------:R-:W-:-:S04]  /*25c80*/  LEA R26, P6, R8, R0, 0x1 ;  /* 0x00000000081a7211 */ /* 0x000fc800078c08ff */
[----:B------:R-:W-:-:S05]  /*25c90*/  LEA.HI.X.SX32 R27, R8, R2, 0x1, P6 ;  /* 0x00000002081b7211 */ /* 0x000fca00030f0eff */
[----:B------:R0:W-:Y:S04]  /*25ca0*/  @P3 STG.E.U16 [R26.64], R16 ;  /* 0x000000101a003986 */ /* 0x0001e8000c101504 */
[----:B0-----:R-:W2:Y:S01]  /*25cb0*/  LDL.LU R16, [R1+0x44] ;  /* 0x0000440001107983 */ /* 0x001ea20000300800 */
[C---:B------:R-:W-:Y:S02]  /*25cc0*/  IADD3 R3, R29.reuse, 0xa0, RZ ;  /* 0x000000a01d037810 */ /* 0x040fe40007ffe0ff */
[----:B------:R-:W-:Y:S02]  /*25cd0*/  IADD3 R4, R29, 0xa1, RZ ;  /* 0x000000a11d047810 */ /* 0x000fe40007ffe0ff */
[----:B------:R-:W-:Y:S02]  /*25ce0*/  ISETP.LT.AND P5, PT, R3, c[0x0][0x17c], !P0 ;  /* 0x00005f0003007a0c */ /* 0x000fe400047a1270 */
[----:B------:R-:W-:-:S02]  /*25cf0*/  IADD3 R3, R8, c[0x0][0x198], RZ ;  /* 0x0000660008037a10 */ /* 0x000fc40007ffe0ff */
[----:B------:R-:W-:Y:S02]  /*25d00*/  ISETP.LT.AND P4, PT, R4, c[0x0][0x17c], !P0 ;  /* 0x00005f0004007a0c */ /* 0x000fe40004781270 */
[C---:B------:R-:W-:Y:S02]  /*25d10*/  LEA R24, P6, R3.reuse, R0, 0x1 ;  /* 0x0000000003187211 */ /* 0x040fe400078c08ff */
[C---:B------:R-:W-:Y:S02]  /*25d20*/  IADD3 R4, R3.reuse, c[0x0][0x198], RZ ;  /* 0x0000660003047a10 */ /* 0x040fe40007ffe0ff */
[----:B------:R-:W-:Y:S02]  /*25d30*/  LEA.HI.X.SX32 R25, R3, R2, 0x1, P6 ;  /* 0x0000000203197211 */ /* 0x000fe400030f0eff */
[----:B------:R-:W-:-:S03]  /*25d40*/  LEA R26, P6, R4, R0, 0x1 ;  /* 0x00000000041a7211 */ /* 0x000fc600078c08ff */
[----:B------:R0:W-:Y:S01]  /*25d50*/  @P2 STG.E.U16 [R24.64], R20 ;  /* 0x0000001418002986 */ /* 0x0001e2000c101504 */
[C---:B------:R-:W-:Y:S02]  /*25d60*/  LEA.HI.X.SX32 R27, R4.reuse, R2, 0x1, P6 ;  /* 0x00000002041b7211 */ /* 0x040fe400030f0eff */
[----:B------:R-:W-:Y:S02]  /*25d70*/  IADD3 R3, R4, c[0x0][0x198], RZ ;  /* 0x0000660004037a10 */ /* 0x000fe40007ffe0ff */
[----:B0-----:R-:W-:-:S05]  /*25d80*/  PRMT R20, R20, 0x7632, R20 ;  /* 0x0000763214147816 */ /* 0x001fca0000000014 */
[----:B------:R0:W-:Y:S01]  /*25d90*/  @P1 STG.E.U16 [R26.64], R20 ;  /* 0x000000141a001986 */ /* 0x0001e2000c101504 */
[C---:B------:R-:W-:Y:S02]  /*25da0*/  LEA R24, P6, R3.reuse, R0, 0x1 ;  /* 0x0000000003187211 */ /* 0x040fe400078c08ff */
[----:B------:R-:W-:Y:S02]  /*25db0*/  IADD3 R4, R3, c[0x0][0x198], RZ ;  /* 0x0000660003047a10 */ /* 0x000fe40007ffe0ff */
[----:B------:R-:W-:Y:S01]  /*25dc0*/  IADD3 R8, R29, 0xa2, RZ ;  /* 0x000000a21d087810 */ /* 0x000fe20007ffe0ff */
[----:B0-----:R-:W3:Y:S01]  /*25dd0*/  LDL.LU R20, [R1+0x24] ;  /* 0x0000240001147983 */ /* 0x001ee20000300800 */
[----:B------:R-:W-:Y:S02]  /*25de0*/  LEA.HI.X.SX32 R25, R3, R2, 0x1, P6 ;  /* 0x0000000203197211 */ /* 0x000fe400030f0eff */
[C---:B------:R-:W-:Y:S02]  /*25df0*/  LEA R26, P6, R4.reuse, R0, 0x1 ;  /* 0x00000000041a7211 */ /* 0x040fe400078c08ff */
[----:B------:R-:W-:-:S02]  /*25e00*/  IADD3 R3, R4, c[0x0][0x198], RZ ;  /* 0x0000660004037a10 */ /* 0x000fc40007ffe0ff */
[----:B------:R-:W-:Y:S02]  /*25e10*/  ISETP.LT.AND P3, PT, R8, c[0x0][0x17c], !P0 ;  /* 0x00005f0008007a0c */ /* 0x000fe40004761270 */
[----:B------:R-:W-:Y:S02]  /*25e20*/  LEA.HI.X.SX32 R27, R4, R2, 0x1, P6 ;  /* 0x00000002041b7211 */ /* 0x000fe400030f0eff */
[----:B------:R-:W-:Y:S01]  /*25e30*/  IADD3 R4, R3, c[0x0][0x198], RZ ;  /* 0x0000660003047a10 */ /* 0x000fe20007ffe0ff */
[----:B--2---:R0:W-:Y:S01]  /*25e40*/  @P5 STG.E.U16 [R24.64], R16 ;  /* 0x0000001018005986 */ /* 0x0041e2000c101504 */
[----:B------:R-:W-:-:S05]  /*25e50*/  PRMT R12, R16, 0x7632, R12 ;  /* 0x00007632100c7816 */ /* 0x000fca000000000c */
[----:B------:R1:W-:Y:S01]  /*25e60*/  @P4 STG.E.U16 [R26.64], R12 ;  /* 0x0000000c1a004986 */ /* 0x0003e2000c101504 */
[----:B0-----:R-:W-:-:S03]  /*25e70*/  LEA R24, P6, R3, R0, 0x1 ;  /* 0x0000000003187211 */ /* 0x001fc600078c08ff */
[----:B------:R-:W2:Y:S01]  /*25e80*/  LDL.LU R16, [R1+0x74] ;  /* 0x0000740001107983 */ /* 0x000ea20000300800 */
[----:B------:R-:W-:Y:S02]  /*25e90*/  LEA.HI.X.SX32 R25, R3, R2, 0x1, P6 ;  /* 0x0000000203197211 */ /* 0x000fe400030f0eff */
[C---:B-1----:R-:W-:Y:S02]  /*25ea0*/  LEA R26, P6, R4.reuse, R0, 0x1 ;  /* 0x00000000041a7211 */ /* 0x042fe400078c08ff */
[C---:B------:R-:W-:Y:S01]  /*25eb0*/  IADD3 R3, R4.reuse, c[0x0][0x198], RZ ;  /* 0x0000660004037a10 */ /* 0x040fe20007ffe0ff */
[----:B----4-:R0:W-:Y:S01]  /*25ec0*/  @P3 STG.E.U16 [R24.64], R28 ;  /* 0x0000001c18003986 */ /* 0x0101e2000c101504 */
[----:B------:R-:W-:Y:S02]  /*25ed0*/  LEA.HI.X.SX32 R27, R4, R2, 0x1, P6 ;  /* 0x00000002041b7211 */ /* 0x000fe400030f0eff */
[----:B------:R-:W-:Y:S02]  /*25ee0*/  PRMT R4, R28, 0x7632, R4 ;  /* 0x000076321c047816 */ /* 0x000fe40000000004 */
[----:B0-----:R-:W4:Y:S01]  /*25ef0*/  LDL.LU R28, [R1+0xa4] ;  /* 0x0000a400011c7983 */ /* 0x001f220000300800 */
[----:B------:R-:W-:-:S04]  /*25f00*/  IADD3 R8, R29, 0xa3, RZ ;  /* 0x000000a31d087810 */ /* 0x000fc80007ffe0ff */
[----:B------:R-:W-:Y:S02]  /*25f10*/  ISETP.LT.AND P2, PT, R8, c[0x0][0x17c], !P0 ;  /* 0x00005f0008007a0c */ /* 0x000fe40004741270 */
[----:B------:R-:W-:-:S04]  /*25f20*/  IADD3 R8, R29, 0xa4, RZ ;  /* 0x000000a41d087810 */ /* 0x000fc80007ffe0ff */
[----:B------:R-:W-:Y:S02]  /*25f30*/  ISETP.LT.AND P1, PT, R8, c[0x0][0x17c], !P0 ;  /* 0x00005f0008007a0c */ /* 0x000fe40004721270 */
[----:B------:R-:W-:Y:S02]  /*25f40*/  IADD3 R8, R29, 0xa5, RZ ;  /* 0x000000a51d087810 */ /* 0x000fe40007ffe0ff */
[C---:B------:R-:W-:Y:S02]  /*25f50*/  LEA R24, P6, R3.reuse, R0, 0x1 ;  /* 0x0000000003187211 */ /* 0x040fe400078c08ff */
[----:B------:R-:W-:Y:S01]  /*25f60*/  ISETP.LT.AND P5, PT, R8, c[0x0][0x17c], !P0 ;  /* 0x00005f0008007a0c */ /* 0x000fe200047a1270 */
[----:B------:R0:W-:Y:S01]  /*25f70*/  @P2 STG.E.U16 [R26.64], R4 ;  /* 0x000000041a002986 */ /* 0x0001e2000c101504 */
[----:B------:R-:W-:Y:S02]  /*25f80*/  LEA.HI.X.SX32 R25, R3, R2, 0x1, P6 ;  /* 0x0000000203197211 */ /* 0x000fe400030f0eff */
[----:B------:R-:W-:-:S02]  /*25f90*/  IADD3 R8, R29, 0xa6, RZ ;  /* 0x000000a61d087810 */ /* 0x000fc40007ffe0ff */
[----:B---3--:R-:W-:Y:S01]  /*25fa0*/  PRMT R12, R20, 0x7632, R12 ;  /* 0x00007632140c7816 */ /* 0x008fe2000000000c */
[----:B------:R1:W-:Y:S01]  /*25fb0*/  @P1 STG.E.U16 [R24.64], R20 ;  /* 0x0000001418001986 */ /* 0x0003e2000c101504 */
[----:B0-----:R-:W-:Y:S02]  /*25fc0*/  IADD3 R4, R3, c[0x0][0x198], RZ ;  /* 0x0000660003047a10 */ /* 0x001fe40007ffe0ff */
[----:B------:R-:W-:Y:S02]  /*25fd0*/  ISETP.LT.AND P4, PT, R8, c[0x0][0x17c], !P0 ;  /* 0x00005f0008007a0c */ /* 0x000fe40004781270 */
[C---:B------:R-:W-:Y:S02]  /*25fe0*/  LEA R26, P6, R4.reuse, R0, 0x1 ;  /* 0x00000000041a7211 */ /* 0x040fe400078c08ff */
[----:B------:R-:W-:Y:S01]  /*25ff0*/  IADD3 R3, R4, c[0x0][0x198], RZ ;  /* 0x0000660004037a10 */ /* 0x000fe20007ffe0ff */
[----:B-1----:R-:W3:Y:S01]  /*26000*/  LDL.LU R20, [R1+0x94] ;  /* 0x0000940001147983 */ /* 0x002ee20000300800 */
[----:B------:R-:W-:-:S02]  /*26010*/  IADD3 R8, R29, 0xa7, RZ ;  /* 0x000000a71d087810 */ /* 0x000fc40007ffe0ff */
[----:B------:R-:W-:Y:S02]  /*26020*/  LEA.HI.X.SX32 R27, R4, R2, 0x1, P6 ;  /* 0x00000002041b7211 */ /* 0x000fe400030f0eff */
[C---:B------:R-:W-:Y:S02]  /*26030*/  LEA R24, P6, R3.reuse, R0, 0x1 ;  /* 0x0000000003187211 */ /* 0x040fe400078c08ff */
[----:B------:R-:W-:Y:S01]  /*26040*/  IADD3 R4, R3, c[0x0][0x198], RZ ;  /* 0x0000660003047a10 */ /* 0x000fe20007ffe0ff */
[----:B------:R0:W-:Y:S01]  /*26050*/  @P5 STG.E.U16 [R26.64], R12 ;  /* 0x0000000c1a005986 */ /* 0x0001e2000c101504 */
[----:B------:R-:W-:Y:S02]  /*26060*/  ISETP.LT.AND P3, PT, R8, c[0x0][0x17c], !P0 ;  /* 0x00005f0008007a0c */ /* 0x000fe40004761270 */
[----:B------:R-:W-:Y:S02]  /*26070*/  IADD3 R8, R29, 0xa8, RZ ;  /* 0x000000a81d087810 */ /* 0x000fe40007ffe0ff */
[----:B------:R-:W-:-:S02]  /*26080*/  LEA.HI.X.SX32 R25, R3, R2, 0x1, P6 ;  /* 0x0000000203197211 */ /* 0x000fc400030f0eff */
[----:B------:R-:W-:Y:S02]  /*26090*/  ISETP.LT.AND P2, PT, R8, c[0x0][0x17c], !P0 ;  /* 0x00005f0008007a0c */ /* 0x000fe40004741270 */
[C---:B------:R-:W-:Y:S02]  /*260a0*/  IADD3 R3, R4.reuse, c[0x0][0x198], RZ ;  /* 0x0000660004037a10 */ /* 0x040fe40007ffe0ff */
[----:B0-----:R-:W-:-:S04]  /*260b0*/  LEA R26, P6, R4, R0, 0x1 ;  /* 0x00000000041a7211 */ /* 0x001fc800078c08ff */
[----:B------:R-:W-:Y:S01]  /*260c0*/  LEA.HI.X.SX32 R27, R4, R2, 0x1, P6 ;  /* 0x00000002041b7211 */ /* 0x000fe200030f0eff */
[----:B--2---:R0:W-:Y:S01]  /*260d0*/  @P4 STG.E.U16 [R24.64], R16 ;  /* 0x0000001018004986 */ /* 0x0041e2000c101504 */
[----:B------:R-:W-:-:S03]  /*260e0*/  PRMT R4, R16, 0x7632, R4 ;  /* 0x0000763210047816 */ /* 0x000fc60000000004 */
[----:B0-----:R-:W2:Y:S01]  /*260f0*/  LDL.LU R16, [R1+0x84] ;  /* 0x0000840001107983 */ /* 0x001ea20000300800 */
[----:B------:R-:W-:-:S04]  /*26100*/  LEA R24, P6, R3, R0, 0x1 ;  /* 0x0000000003187211 */ /* 0x000fc800078c08ff */
[----:B------:R-:W-:Y:S01]  /*26110*/  LEA.HI.X.SX32 R25, R3, R2, 0x1, P6 ;  /* 0x0000000203197211 */ /* 0x000fe200030f0eff */
[----:B------:R-:W-:Y:S01]  /*26120*/  @P3 STG.E.U16 [R26.64], R4 ;  /* 0x000000041a003986 */ /* 0x000fe2000c101504 */
[----:B----4-:R-:W-:-:S03]  /*26130*/  PRMT R12, R28, 0x7632, R12 ;  /* 0x000076321c0c7816 */ /* 0x010fc6000000000c */
[----:B------:R0:W-:Y:S04]  /*26140*/  @P2 STG.E.U16 [R24.64], R28 ;  /* 0x0000001c18002986 */ /* 0x0001e8000c101504 */
[----:B0-----:R-:W4:Y:S01]  /*26150*/  LDL.LU R28, [R1+0x4] ;  /* 0x00000400011c7983 */ /* 0x001f220000300800 */
[----:B------:R-:W-:Y:S02]  /*26160*/  IADD3 R8, R29, 0xa9, RZ ;  /* 0x000000a91d087810 */ /* 0x000fe40007ffe0ff */
[----:B------:R-:W-:Y:S02]  /*26170*/  IADD3 R4, R3, c[0x0][0x198], RZ ;  /* 0x0000660003047a10 */ /* 0x000fe40007ffe0ff */
[----:B------:R-:W-:Y:S02]  /*26180*/  ISETP.LT.AND P1, PT, R8, c[0x0][0x17c], !P0 ;  /* 0x00005f0008007a0c */ /* 0x000fe40004721270 */
[----:B------:R-:W-:-:S02]  /*26190*/  IADD3 R8, R29, 0xaa, RZ ;  /* 0x000000aa1d087810 */ /* 0x000fc40007ffe0ff */
[C---:B------:R-:W-:Y:S02]  /*261a0*/  LEA R26, P6, R4.reuse, R0, 0x1 ;  /* 0x00000000041a7211 */ /* 0x040fe400078c08ff */
[----:B------:R-:W-:Y:S02]  /*261b0*/  IADD3 R3, R4, c[0x0][0x198], RZ ;  /* 0x0000660004037a10 */ /* 0x000fe40007ffe0ff */
[----:B------:R-:W-:Y:S02]  /*261c0*/  ISETP.LT.AND P5, PT, R8, c[0x0][0x17c], !P0 ;  /* 0x00005f0008007a0c */ /* 0x000fe400047a1270 */
[----:B------:R-:W-:Y:S02]  /*261d0*/  IADD3 R8, R29, 0xab, RZ ;  /* 0x000000ab1d087810 */ /* 0x000fe40007ffe0ff */
[----:B------:R-:W-:Y:S02]  /*261e0*/  LEA.HI.X.SX32 R27, R4, R2, 0x1, P6 ;  /* 0x00000002041b7211 */ /* 0x000fe400030f0eff */
[----:B------:R-:W-:-:S02]  /*261f0*/  LEA R24, P6, R3, R0, 0x1 ;  /* 0x0000000003187211 */ /* 0x000fc400078c08ff */
[C---:B------:R-:W-:Y:S02]  /*26200*/  IADD3 R4, R3.reuse, c[0x0][0x198], RZ ;  /* 0x0000660003047a10 */ /* 0x040fe40007ffe0ff */
[----:B------:R-:W-:Y:S01]  /*26210*/  ISETP.LT.AND P4, PT, R8, c[0x0][0x17c], !P0 ;  /* 0x00005f0008007a0c */ /* 0x000fe20004781270 */
[----:B------:R0:W-:Y:S01]  /*26220*/  @P1 STG.E.U16 [R26.64], R12 ;  /* 0x0000000c1a001986 */ /* 0x0001e2000c101504 */
[----:B------:R-:W-:Y:S02]  /*26230*/  LEA.HI.X.SX32 R25, R3, R2, 0x1, P6 ;  /* 0x0000000203197211 */ /* 0x000fe400030f0eff */
[----:B------:R-:W-:Y:S02]  /*26240*/  IADD3 R8, R29, 0xac, RZ ;  /* 0x000000ac1d087810 */ /* 0x000fe40007ffe0ff */
[C---:B------:R-:W-:Y:S02]  /*26250*/  IADD3 R3, R4.reuse, c[0x0][0x198], RZ ;  /* 0x0000660004037a10 */ /* 0x040fe40007ffe0ff */
[----:B0-----:R-:W-:-:S02]  /*26260*/  LEA R26, P6, R4, R0, 0x1 ;  /* 0x00000000041a7211 */ /* 0x001fc400078c08ff */
[----:B------:R-:W-:Y:S02]  /*26270*/  ISETP.LT.AND P3, PT, R8, c[0x0][0x17c], !P0 ;  /* 0x00005f0008007a0c */ /* 0x000fe40004761270 */
[----:B------:R-:W-:Y:S02]  /*26280*/  LEA.HI.X.SX32 R27, R4, R2, 0x1, P6 ;  /* 0x00000002041b7211 */ /* 0x000fe400030f0eff */
[----:B---3--:R-:W-:Y:S02]  /*26290*/  PRMT R4, R20, 0x7632, R4 ;  /* 0x0000763214047816 */ /* 0x008fe40000000004 */
[C---:B------:R-:W-:Y:S01]  /*262a0*/  IADD3 R8, R29.reuse, 0xad, RZ ;  /* 0x000000ad1d087810 */ /* 0x040fe20007ffe0ff */
[----:B------:R0:W-:Y:S03]  /*262b0*/  @P5 STG.E.U16 [R24.64], R20 ;  /* 0x0000001418005986 */ /* 0x0001e6000c101504 */
[----:B------:R-:W-:Y:S01]  /*262c0*/  ISETP.LT.AND P2, PT, R8, c[0x0][0x17c], !P0 ;  /* 0x00005f0008007a0c */ /* 0x000fe20004741270 */
[----:B------:R1:W-:Y:S01]  /*262d0*/  @P4 STG.E.U16 [R26.64], R4 ;  /* 0x000000041a004986 */ /* 0x0003e2000c101504 */
[----:B------:R-:W-:-:S03]  /*262e0*/  IADD3 R8, R29, 0xae, RZ ;  /* 0x000000ae1d087810 */ /* 0x000fc60007ffe0ff */
[----:B0-----:R-:W3:Y:S01]  /*262f0*/  LDL.LU R20, [R1+0x64] ;  /* 0x0000640001147983 */ /* 0x001ee20000300800 */
[C---:B------:R-:W-:Y:S02]  /*26300*/  LEA R24, P6, R3.reuse, R0, 0x1 ;  /* 0x0000000003187211 */ /* 0x040fe400078c08ff */
[C---:B-1----:R-:W-:Y:S02]  /*26310*/  IADD3 R4, R3.reuse, c[0x0][0x198], RZ ;  /* 0x0000660003047a10 */ /* 0x042fe40007ffe0ff */
[----:B------:R-:W-:Y:S02]  /*26320*/  LEA.HI.X.SX32 R25, R3, R2, 0x1, P6 ;  /* 0x0000000203197211 */ /* 0x000fe400030f0eff */
[C---:B------:R-:W-:Y:S02]  /*26330*/  LEA R26, P6, R4.reuse, R0, 0x1 ;  /* 0x00000000041a7211 */ /* 0x040fe400078c08ff */
[----:B------:R-:W-:Y:S02]  /*26340*/  IADD3 R3, R4, c[0x0][0x198], RZ ;  /* 0x0000660004037a10 */ /* 0x000fe40007ffe0ff */
[----:B------:R-:W-:-:S02]  /*26350*/  ISETP.LT.AND P1, PT, R8, c[0x0][0x17c], !P0 ;  /* 0x00005f0008007a0c */ /* 0x000fc40004721270 */
        /* <DEDUP_REMOVED lines=9> */
[C---:B------:R-:W-:Y:S02]  /*263f0*/  IADD3 R3, R4.reuse, c[0x0][0x198], RZ ;  /* 0x0000660004037a10 */ /* 0x040fe40007ffe0ff */
[----:B------:R-:W-:Y:S01]  /*26400*/  LEA.HI.X.SX32 R27, R4, R2, 0x1, P6 ;  /* 0x00000002041b7211 */ /* 0x000fe200030f0eff */
[----:B----4-:R0:W-:Y:S01]  /*26410*/  @P1 STG.E.U16 [R24.64], R28 ;  /* 0x0000001c18001986 */ /* 0x0101e2000c101504 */
[----:B------:R-:W-:-:S03]  /*26420*/  PRMT R4, R28, 0x7632, R4 ;  /* 0x000076321c047816 */ /* 0x000fc60000000004 */
[----:B0-----:R-:W4:Y:S01]  /*26430*/  LDL.LU R28, [R1+0x14] ;  /* 0x00001400011c7983 */ /* 0x001f220000300800 */
[----:B------:R-:W-:-:S04]  /*26440*/  IADD3 R8, R29, 0xaf, RZ ;  /* 0x000000af1d087810 */ /* 0x000fc80007ffe0ff */
[----:B------:R-:W-:Y:S02]  /*26450*/  ISETP.LT.AND P5, PT, R8, c[0x0][0x17c], !P0 ;  /* 0x00005f0008007a0c */ /* 0x000fe400047a1270 */
[----:B------:R-:W-:-:S04]  /*26460*/  IADD3 R8, R29, 0xb0, RZ ;  /* 0x000000b01d087810 */ /* 0x000fc80007ffe0ff */
[----:B------:R-:W-:Y:S02]  /*26470*/  ISETP.LT.AND P4, PT, R8, c[0x0][0x17c], !P0 ;  /* 0x00005f0008007a0c */ /* 0x000fe40004781270 */
[----:B------:R-:W-:Y:S02]  /*26480*/  IADD3 R8, R29, 0xb1, RZ ;  /* 0x000000b11d087810 */ /* 0x000fe40007ffe0ff */
[----:B------:R-:W-:Y:S02]  /*26490*/  LEA R24, P6, R3, R0, 0x1 ;  /* 0x0000000003187211 */ /* 0x000fe400078c08ff */
[----:B------:R-:W-:Y:S01]  /*264a0*/  ISETP.LT.AND P3, PT, R8, c[0x0][0x17c], !P0 ;  /* 0x00005f0008007a0c */ /* 0x000fe20004761270 */
[----:B------:R0:W-:Y:S01]  /*264b0*/  @P5 STG.E.U16 [R26.64], R4 ;  /* 0x000000041a005986 */ /* 0x0001e2000c101504 */
[----:B------:R-:W-:Y:S02]  /*264c0*/  IADD3 R8, R29, 0xb2, RZ ;  /* 0x000000b21d087810 */ /* 0x000fe40007ffe0ff */
[----:B------:R-:W-:-:S02]  /*264d0*/  LEA.HI.X.SX32 R25, R3, R2, 0x1, P6 ;  /* 0x0000000203197211 */ /* 0x000fc400030f0eff */
[----:B------:R-:W-:Y:S02]  /*264e0*/  ISETP.LT.AND P2, PT, R8, c[0x0][0x17c], !P0 ;  /* 0x00005f0008007a0c */ /* 0x000fe40004741270 */
[----:B0-----:R-:W-:-:S04]  /*264f0*/  IADD3 R4, R3, c[0x0][0x198], RZ ;  /* 0x0000660003047a10 */ /* 0x001fc80007ffe0ff */
[C---:B------:R-:W-:Y:S02]  /*26500*/  LEA R26, P6, R4.reuse, R0, 0x1 ;  /* 0x00000000041a7211 */ /* 0x040fe400078c08ff */
[C---:B------:R-:W-:Y:S02]  /*26510*/  IADD3 R3, R4.reuse, c[0x0][0x198], RZ ;  /* 0x0000660004037a10 */ /* 0x040fe40007ffe0ff */
[----:B------:R-:W-:Y:S02]  /*26520*/  IADD3 R8, R29, 0xb3, RZ ;  /* 0x000000b31d087810 */ /* 0x000fe40007ffe0ff */
[----:B------:R-:W-:Y:S02]  /*26530*/  LEA.HI.X.SX32 R27, R4, R2, 0x1, P6 ;  /* 0x00000002041b7211 */ /* 0x000fe400030f0eff */
[----:B------:R-:W-:Y:S01]  /*26540*/  IADD3 R4, R3, c[0x0][0x198], RZ ;  /* 0x0000660003047a10 */ /* 0x000fe20007ffe0ff */
[----:B---3--:R0:W-:Y:S01]  /*26550*/  @P4 STG.E.U16 [R24.64], R20 ;  /* 0x0000001418004986 */ /* 0x0081e2000c101504 */
[----:B------:R-:W-:-:S02]  /*26560*/  PRMT R12, R20, 0x7632, R12 ;  /* 0x00007632140c7816 */ /* 0x000fc4000000000c */
[----:B------:R-:W-:Y:S02]  /*26570*/  ISETP.LT.AND P1, PT, R8, c[0x0][0x17c], !P0 ;  /* 0x00005f0008007a0c */ /* 0x000fe40004721270 */
[----:B------:R-:W-:Y:S01]  /*26580*/  IADD3 R8, R29, 0xb4, RZ ;  /* 0x000000b41d087810 */ /* 0x000fe20007ffe0ff */
[----:B------:R1:W-:Y:S01]  /*26590*/  @P3 STG.E.U16 [R26.64], R12 ;  /* 0x0000000c1a003986 */ /* 0x0003e2000c101504 */
[----:B0-----:R-:W-:-:S04]  /*265a0*/  LEA R24, P6, R3, R0, 0x1 ;  /* 0x0000000003187211 */ /* 0x001fc800078c08ff */
[----:B------:R-:W-:Y:S02]  /*265b0*/  LEA.HI.X.SX32 R25, R3, R2, 0x1, P6 ;  /* 0x0000000203197211 */ /* 0x000fe400030f0eff */
[----:B-1----:R-:W-:Y:S02]  /*265c0*/  LEA R26, P6, R4, R0, 0x1 ;  /* 0x00000000041a7211 */ /* 0x002fe400078c08ff */
[----:B------:R-:W-:Y:S02]  /*265d0*/  ISETP.LT.AND P5, PT, R8, c[0x0][0x17c], !P0 ;  /* 0x00005f0008007a0c */ /* 0x000fe400047a1270 */
[C---:B------:R-:W-:Y:S02]  /*265e0*/  IADD3 R3, R4.reuse, c[0x0][0x198], RZ ;  /* 0x0000660004037a10 */ /* 0x040fe40007ffe0ff */
[----:B------:R-:W-:Y:S02]  /*265f0*/  LEA.HI.X.SX32 R27, R4, R2, 0x1, P6 ;  /* 0x00000002041b7211 */ /* 0x000fe400030f0eff */
[----:B------:R-:W-:Y:S01]  /*26600*/  IADD3 R8, R29, 0xb5, RZ ;  /* 0x000000b51d087810 */ /* 0x000fe20007ffe0ff */
[----:B--2---:R0:W-:Y:S01]  /*26610*/  @P2 STG.E.U16 [R24.64], R16 ;  /* 0x0000001018002986 */ /* 0x0041e2000c101504 */
[----:B------:R-:W-:-:S02]  /*26620*/  PRMT R4, R16, 0x7632, R4 ;  /* 0x0000763210047816 */ /* 0x000fc40000000004 */
[C---:B0-----:R-:W-:Y:S01]  /*26630*/  LEA R24, P6, R3.reuse, R0, 0x1 ;  /* 0x0000000003187211 */ /* 0x041fe200078c08ff */
[----:B------:R-:W2:Y:S03]  /*26640*/  LDL.LU R16, [R1+0x48] ;  /* 0x0000480001107983 */ /* 0x000ea60000300800 */
[----:B------:R-:W-:Y:S01]  /*26650*/  LEA.HI.X.SX32 R25, R3, R2, 0x1, P6 ;  /* 0x0000000203197211 */ /* 0x000fe200030f0eff */
[----:B------:R-:W-:Y:S04]  /*26660*/  @P1 STG.E.U16 [R26.64], R4 ;  /* 0x000000041a001986 */ /* 0x000fe8000c101504 */
[----:B----4-:R0:W-:Y:S01]  /*26670*/  @P5 STG.E.U16 [R24.64], R28 ;  /* 0x0000001c18005986 */ /* 0x0101e2000c101504 */
[----:B------:R-:W-:-:S03]  /*26680*/  PRMT R12, R28, 0x7632, R12 ;  /* 0x000076321c0c7816 */ /* 0x000fc6000000000c */
[----:B0-----:R-:W3:Y:S01]  /*26690*/  LDL.LU R28, [R1+0x58] ;  /* 0x00005800011c7983 */ /* 0x001ee20000300800 */
[----:B------:R-:W-:Y:S02]  /*266a0*/  ISETP.LT.AND P4, PT, R8, c[0x0][0x17c], !P0 ;  /* 0x00005f0008007a0c */ /* 0x000fe40004781270 */
[----:B------:R-:W-:-:S04]  /*266b0*/  IADD3 R8, R29, 0xb6, RZ ;  /* 0x000000b61d087810 */ /* 0x000fc80007ffe0ff */
[----:B------:R-:W-:Y:S02]  /*266c0*/  ISETP.LT.AND P3, PT, R8, c[0x0][0x17c], !P0 ;  /* 0x00005f0008007a0c */ /* 0x000fe40004761270 */
[----:B------:R-:W-:Y:S02]  /*266d0*/  IADD3 R8, R29, 0xb7, RZ ;  /* 0x000000b71d087810 */ /* 0x000fe40007ffe0ff */
[----:B------:R-:W-:Y:S02]  /*266e0*/  IADD3 R4, R3, c[0x0][0x198], RZ ;  /* 0x0000660003047a10 */ /* 0x000fe40007ffe0ff */
[----:B------:R-:W-:Y:S02]  /*266f0*/  ISETP.LT.AND P2, PT, R8, c[0x0][0x17c], !P0 ;  /* 0x00005f0008007a0c */ /* 0x000fe40004741270 */
[----:B------:R-:W-:Y:S02]  /*26700*/  IADD3 R8, R29, 0xb8, RZ ;  /* 0x000000b81d087810 */ /* 0x000fe40007ffe0ff */
[----:B------:R-:W-:-:S02]  /*26710*/  LEA R26, P6, R4, R0, 0x1 ;  /* 0x00000000041a7211 */ /* 0x000fc400078c08ff */
[----:B------:R-:W-:Y:S02]  /*26720*/  IADD3 R3, R4, c[0x0][0x198], RZ ;  /* 0x0000660004037a10 */ /* 0x000fe40007ffe0ff */
[----:B------:R-:W-:Y:S02]  /*26730*/  ISETP.LT.AND P1, PT, R8, c[0x0][0x17c], !P0 ;  /* 0x00005f0008007a0c */ /* 0x000fe40004721270 */
        /* <DEDUP_REMOVED lines=9> */
[----:B------:R-:W-:Y:S01]  /*267d0*/  IADD3 R8, R29, 0xbb, RZ ;  /* 0x000000bb1d087810 */ /* 0x000fe20007ffe0ff */
[----:B------:R1:W-:Y:S01]  /*267e0*/  @P3 STG.E.U16 [R24.64], R5 ;  /* 0x0000000518003986 */ /* 0x0003e2000c101504 */
[----:B------:R-:W-:-:S02]  /*267f0*/  IADD3 R3, R4, c[0x0][0x198], RZ ;  /* 0x0000660004037a10 */ /* 0x000fc40007ffe0ff */
[----:B0-----:R-:W-:Y:S02]  /*26800*/  LEA R26, P6, R4, R0, 0x1 ;  /* 0x00000000041a7211 */ /* 0x001fe400078c08ff */
[----:B------:R-:W-:Y:S02]  /*26810*/  ISETP.LT.AND P3, PT, R8, c[0x0][0x17c], !P0 ;  /* 0x00005f0008007a0c */ /* 0x000fe40004761270 */
[----:B------:R-:W-:Y:S02]  /*26820*/  LEA.HI.X.SX32 R27, R4, R2, 0x1, P6 ;  /* 0x00000002041b7211 */ /* 0x000fe400030f0eff */
[----:B-1----:R-:W-:Y:S02]  /*26830*/  PRMT R5, R5, 0x7632, R5 ;  /* 0x0000763205057816 */ /* 0x002fe40000000005 */
[C---:B------:R-:W-:Y:S02]  /*26840*/  LEA R4, P6, R3.reuse, R0, 0x1 ;  /* 0x0000000003047211 */ /* 0x040fe400078c08ff */
[----:B------:R-:W-:Y:S01]  /*26850*/  IADD3 R8, R3, c[0x0][0x198], RZ ;  /* 0x0000660003087a10 */ /* 0x000fe20007ffe0ff */
[----:B------:R0:W-:Y:S01]  /*26860*/  @P2 STG.E.U16 [R26.64], R5 ;  /* 0x000000051a002986 */ /* 0x0001e2000c101504 */
[----:B------:R-:W-:-:S02]  /*26870*/  IADD3 R12, R29, 0xbc, RZ ;  /* 0x000000bc1d0c7810 */ /* 0x000fc40007ffe0ff */
[----:B0-----:R-:W-:Y:S01]  /*26880*/  LEA.HI.X.SX32 R5, R3, R2, 0x1, P6 ;  /* 0x0000000203057211 */ /* 0x001fe200030f0eff */
[----:B------:R-:W4:Y:S01]  /*26890*/  LDL.LU R27, [R1+0x28] ;  /* 0x00002800011b7983 */ /* 0x000f220000300800 */
[C---:B------:R-:W-:Y:S02]  /*268a0*/  LEA R24, P6, R8.reuse, R0, 0x1 ;  /* 0x0000000008187211 */ /* 0x040fe400078c08ff */
[C---:B------:R-:W-:Y:S01]  /*268b0*/  IADD3 R3, R8.reuse, c[0x0][0x198], RZ ;  /* 0x0000660008037a10 */ /* 0x040fe20007ffe0ff */
[----:B------:R0:W-:Y:S01]  /*268c0*/  @P1 STG.E.U16 [R4.64], R9 ;  /* 0x0000000904001986 */ /* 0x0001e2000c101504 */
[----:B------:R-:W-:Y:S02]  /*268d0*/  LEA.HI.X.SX32 R25, R8, R2, 0x1, P6 ;  /* 0x0000000208197211 */ /* 0x000fe400030f0eff */
[----:B------:R-:W-:Y:S01]  /*268e0*/  PRMT R8, R9, 0x7632, R8 ;  /* 0x0000763209087816 */ /* 0x000fe20000000008 */
[----:B------:R-:W5:Y:S01]  /*268f0*/  LDL.LU R20, [R1+0x78] ;  /* 0x0000780001147983 */ /* 0x000f620000300800 */
[----:B------:R-:W-:-:S02]  /*26900*/  ISETP.LT.AND P2, PT, R12, c[0x0][0x17c], !P0 ;  /* 0x00005f000c007a0c */ /* 0x000fc40004741270 */
[C---:B0-----:R-:W-:Y:S02]  /*26910*/  LEA R4, P6, R3.reuse, R0, 0x1 ;  /* 0x0000000003047211 */ /* 0x041fe400078c08ff */
[C---:B------:R-:W-:Y:S01]  /*26920*/  IADD3 R9, R3.reuse, c[0x0][0x198], RZ ;  /* 0x0000660003097a10 */ /* 0x040fe20007ffe0ff */
[----:B------:R0:W-:Y:S01]  /*26930*/  @P5 STG.E.U16 [R24.64], R8 ;  /* 0x0000000818005986 */ /* 0x0001e2000c101504 */
[----:B------:R-:W-:Y:S02]  /*26940*/  LEA.HI.X.SX32 R5, R3, R2, 0x1, P6 ;  /* 0x0000000203057211 */ /* 0x000fe400030f0eff */
[----:B------:R-:W-:Y:S02]  /*26950*/  IADD3 R12, R29, 0xbd, RZ ;  /* 0x000000bd1d0c7810 */ /* 0x000fe40007ffe0ff */
[----:B------:R-:W-:Y:S01]  /*26960*/  IADD3 R3, R9, c[0x0][0x198], RZ ;  /* 0x0000660009037a10 */ /* 0x000fe20007ffe0ff */
[----:B------:R1:W-:Y:S01]  /*26970*/  @P4 STG.E.U16 [R4.64], R13 ;  /* 0x0000000d04004986 */ /* 0x0003e2000c101504 */
[----:B------:R-:W-:-:S02]  /*26980*/  ISETP.LT.AND P1, PT, R12, c[0x0][0x17c], !P0 ;  /* 0x00005f000c007a0c */ /* 0x000fc40004721270 */
[----:B0-----:R-:W-:Y:S02]  /*26990*/  LEA R8, P6, R9, R0, 0x1 ;  /* 0x0000000009087211 */ /* 0x001fe400078c08ff */
[----:B------:R-:W-:Y:S02]  /*269a0*/  IADD3 R12, R29, 0xbe, RZ ;  /* 0x000000be1d0c7810 */ /* 0x000fe40007ffe0ff */
[----:B------:R-:W-:Y:S02]  /*269b0*/  LEA.HI.X.SX32 R9, R9, R2, 0x1, P6 ;  /* 0x0000000209097211 */ /* 0x000fe400030f0eff */
[----:B-1----:R-:W-:Y:S02]  /*269c0*/  IADD3 R4, R29, 0xbf, RZ ;  /* 0x000000bf1d047810 */ /* 0x002fe40007ffe0ff */
[----:B------:R-:W-:Y:S02]  /*269d0*/  PRMT R13, R13, 0x7632, R13 ;  /* 0x000076320d0d7816 */ /* 0x000fe4000000000d */
[----:B------:R-:W-:-:S02]  /*269e0*/  ISETP.LT.AND P4, PT, R4, c[0x0][0x17c], !P0 ;  /* 0x00005f0004007a0c */ /* 0x000fc40004781270 */
[----:B------:R-:W-:Y:S01]  /*269f0*/  LEA R4, P6, R3, R0, 0x1 ;  /* 0x0000000003047211 */ /* 0x000fe200078c08ff */
[----:B------:R0:W-:Y:S01]  /*26a00*/  @P3 STG.E.U16 [R8.64], R13 ;  /* 0x0000000d08003986 */ /* 0x0001e2000c101504 */
[----:B------:R-:W-:Y:S02]  /*26a10*/  ISETP.LT.AND P5, PT, R12, c[0x0][0x17c], !P0 ;  /* 0x00005f000c007a0c */ /* 0x000fe400047a1270 */
[----:B------:R-:W-:Y:S02]  /*26a20*/  IADD3 R12, R29, 0xc0, RZ ;  /* 0x000000c01d0c7810 */ /* 0x000fe40007ffe0ff */
[C---:B------:R-:W-:Y:S02]  /*26a30*/  LEA.HI.X.SX32 R5, R3.reuse, R2, 0x1, P6 ;  /* 0x0000000203057211 */ /* 0x040fe400030f0eff */
[----:B------:R-:W-:Y:S02]  /*26a40*/  ISETP.LT.AND P3, PT, R12, c[0x0][0x17c], !P0 ;  /* 0x00005f000c007a0c */ /* 0x000fe40004761270 */
[----:B0-----:R-:W-:-:S02]  /*26a50*/  IADD3 R9, R3, c[0x0][0x198], RZ ;  /* 0x0000660003097a10 */ /* 0x001fc40007ffe0ff */
[----:B------:R-:W-:Y:S02]  /*26a60*/  IADD3 R12, R29, 0xc1, RZ ;  /* 0x000000c11d0c7810 */ /* 0x000fe40007ffe0ff */
[C---:B------:R-:W-:Y:S02]  /*26a70*/  LEA R8, P6, R9.reuse, R0, 0x1 ;  /* 0x0000000009087211 */ /* 0x040fe400078c08ff */
[C---:B------:R-:W-:Y:S01]  /*26a80*/  IADD3 R3, R9.reuse, c[0x0][0x198], RZ ;  /* 0x0000660009037a10 */ /* 0x040fe20007ffe0ff */
[----:B------:R0:W-:Y:S01]  /*26a90*/  @P2 STG.E.U16 [R4.64], R17 ;  /* 0x0000001104002986 */ /* 0x0001e2000c101504 */
[----:B------:R-:W-:Y:S02]  /*26aa0*/  LEA.HI.X.SX32 R9, R9, R2, 0x1, P6 ;  /* 0x0000000209097211 */ /* 0x000fe400030f0eff */
[----:B------:R-:W-:Y:S02]  /*26ab0*/  ISETP.LT.AND P2, PT, R12, c[0x0][0x17c], !P0 ;  /* 0x00005f000c007a0c */ /* 0x000fe40004741270 */
[----:B------:R-:W-:-:S02]  /*26ac0*/  IADD3 R12, R3, c[0x0][0x198], RZ ;  /* 0x00006600030c7a10 */ /* 0x000fc40007ffe0ff */
[----:B0-----:R-:W-:Y:S02]  /*26ad0*/  LEA R4, P6, R3, R0, 0x1 ;  /* 0x0000000003047211 */ /* 0x001fe400078c08ff */
[----:B------:R-:W-:Y:S02]  /*26ae0*/  PRMT R17, R17, 0x7632, R17 ;  /* 0x0000763211117816 */ /* 0x000fe40000000011 */
[----:B------:R-:W-:-:S03]  /*26af0*/  LEA.HI.X.SX32 R5, R3, R2, 0x1, P6 ;  /* 0x0000000203057211 */ /* 0x000fc600030f0eff */
[----:B------:R0:W-:Y:S01]  /*26b00*/  @P1 STG.E.U16 [R8.64], R17 ;  /* 0x0000001108001986 */ /* 0x0001e2000c101504 */
[----:B------:R-:W-:-:S03]  /*26b10*/  IADD3 R3, R12, c[0x0][0x198], RZ ;  /* 0x000066000c037a10 */ /* 0x000fc60007ffe0ff */
[----:B------:R1:W-:Y:S01]  /*26b20*/  @P5 STG.E.U16 [R4.64], R21 ;  /* 0x0000001504005986 */ /* 0x0003e2000c101504 */
[C---:B0-----:R-:W-:Y:S02]  /*26b30*/  LEA R8, P6, R12.reuse, R0, 0x1 ;  /* 0x000000000c087211 */ /* 0x041fe400078c08ff */
[----:B-1----:R-:W-:Y:S02]  /*26b40*/  IADD3 R4, R29, 0xc3, RZ ;  /* 0x000000c31d047810 */ /* 0x002fe40007ffe0ff */
[----:B------:R-:W-:Y:S02]  /*26b50*/  LEA.HI.X.SX32 R9, R12, R2, 0x1, P6 ;  /* 0x000000020c097211 */ /* 0x000fe400030f0eff */
[----:B------:R-:W-:Y:S02]  /*26b60*/  PRMT R21, R21, 0x7632, R21 ;  /* 0x0000763215157816 */ /* 0x000fe40000000015 */
[----:B------:R-:W-:Y:S02]  /*26b70*/  ISETP.LT.AND P5, PT, R4, c[0x0][0x17c], !P0 ;  /* 0x00005f0004007a0c */ /* 0x000fe400047a1270 */
[----:B------:R-:W-:Y:S01]  /*26b80*/  LEA R4, P6, R3, R0, 0x1 ;  /* 0x0000000003047211 */ /* 0x000fe200078c08ff */
[----:B------:R0:W-:Y:S01]  /*26b90*/  @P4 STG.E.U16 [R8.64], R21 ;  /* 0x0000001508004986 */ /* 0x0001e2000c101504 */
[----:B------:R-:W-:-:S02]  /*26ba0*/  IADD3 R13, R29, 0xc2, RZ ;  /* 0x000000c21d0d7810 */ /* 0x000fc40007ffe0ff */
[----:B------:R-:W-:Y:S02]  /*26bb0*/  LEA.HI.X.SX32 R5, R3, R2, 0x1, P6 ;  /* 0x0000000203057211 */ /* 0x000fe400030f0eff */
[----:B------:R-:W-:Y:S02]  /*26bc0*/  ISETP.LT.AND P1, PT, R13, c[0x0][0x17c], !P0 ;  /* 0x00005f000d007a0c */ /* 0x000fe40004721270 */
[----:B0-----:R-:W-:-:S04]  /*26bd0*/  IADD3 R9, R3, c[0x0][0x198], RZ ;  /* 0x0000660003097a10 */ /* 0x001fc80007ffe0ff */
[C---:B------:R-:W-:Y:S02]  /*26be0*/  LEA R8, P6, R9.reuse, R0, 0x1 ;  /* 0x0000000009087211 */ /* 0x040fe400078c08ff */
[C---:B------:R-:W-:Y:S02]  /*26bf0*/  IADD3 R3, R9.reuse, c[0x0][0x198], RZ ;  /* 0x0000660009037a10 */ /* 0x040fe40007ffe0ff */
[----:B------:R-:W-:Y:S01]  /*26c00*/  LEA.HI.X.SX32 R9, R9, R2, 0x1, P6 ;  /* 0x0000000209097211 */ /* 0x000fe200030f0eff */
[----:B--2---:R0:W-:Y:S01]  /*26c10*/  @P3 STG.E.U16 [R4.64], R16 ;  /* 0x0000001004003986 */ /* 0x0041e2000c101504 */
[----:B------:R-:W-:Y:S02]  /*26c20*/  PRMT R13, R16, 0x7632, R13 ;  /* 0x00007632100d7816 */ /* 0x000fe4000000000d */
[----:B0-----:R-:W-:-:S04]  /*26c30*/  LEA R4, P6, R3, R0, 0x1 ;  /* 0x0000000003047211 */ /* 0x001fc800078c08ff */
[----:B------:R-:W-:Y:S01]  /*26c40*/  LEA.HI.X.SX32 R5, R3, R2, 0x1, P6 ;  /* 0x0000000203057211 */ /* 0x000fe200030f0eff */
[----:B------:R-:W-:Y:S04]  /*26c50*/  @P2 STG.E.U16 [R8.64], R13 ;  /* 0x0000000d08002986 */ /* 0x000fe8000c101504 */
[----:B---3--:R0:W-:Y:S02]  /*26c60*/  @P1 STG.E.U16 [R4.64], R28 ;  /* 0x0000001c04001986 */ /* 0x0081e4000c101504 */
[----:B0-----:R-:W-:Y:S02]  /*26c70*/  PRMT R5, R28, 0x7632, R5 ;  /* 0x000076321c057816 */ /* 0x001fe40000000005 */
[----:B------:R-:W2:Y:S01]  /*26c80*/  LDL.LU R28, [R1+0xa8] ;  /* 0x0000a800011c7983 */ /* 0x000ea20000300800 */
[----:B------:R-:W-:-:S04]  /*26c90*/  IADD3 R12, R29, 0xc4, RZ ;  /* 0x000000c41d0c7810 */ /* 0x000fc80007ffe0ff */
[----:B------:R-:W-:Y:S02]  /*26ca0*/  ISETP.LT.AND P4, PT, R12, c[0x0][0x17c], !P0 ;  /* 0x00005f000c007a0c */ /* 0x000fe40004781270 */
[----:B------:R-:W-:-:S04]  /*26cb0*/  IADD3 R12, R29, 0xc5, RZ ;  /* 0x000000c51d0c7810 */ /* 0x000fc80007ffe0ff */
[----:B------:R-:W-:Y:S02]  /*26cc0*/  ISETP.LT.AND P3, PT, R12, c[0x0][0x17c], !P0 ;  /* 0x00005f000c007a0c */ /* 0x000fe40004761270 */
[----:B------:R-:W-:Y:S02]  /*26cd0*/  IADD3 R12, R3, c[0x0][0x198], RZ ;  /* 0x00006600030c7a10 */ /* 0x000fe40007ffe0ff */
[----:B------:R-:W-:Y:S02]  /*26ce0*/  IADD3 R4, R29, 0xc7, RZ ;  /* 0x000000c71d047810 */ /* 0x000fe40007ffe0ff */
[C---:B------:R-:W-:Y:S02]  /*26cf0*/  LEA R8, P6, R12.reuse, R0, 0x1 ;  /* 0x000000000c087211 */ /* 0x040fe400078c08ff */
[C---:B------:R-:W-:Y:S02]  /*26d00*/  IADD3 R3, R12.reuse, c[0x0][0x198], RZ ;  /* 0x000066000c037a10 */ /* 0x040fe40007ffe0ff */
[----:B------:R-:W-:-:S02]  /*26d10*/  LEA.HI.X.SX32 R9, R12, R2, 0x1, P6 ;  /* 0x000000020c097211 */ /* 0x000fc400030f0eff */
[----:B------:R-:W-:Y:S02]  /*26d20*/  ISETP.LT.AND P1, PT, R4, c[0x0][0x17c], !P0 ;  /* 0x00005f0004007a0c */ /* 0x000fe40004721270 */
[----:B------:R-:W-:Y:S01]  /*26d30*/  LEA R4, P6, R3, R0, 0x1 ;  /* 0x0000000003047211 */ /* 0x000fe200078c08ff */
[----:B------:R0:W-:Y:S01]  /*26d40*/  @P5 STG.E.U16 [R8.64], R5 ;  /* 0x0000000508005986 */ /* 0x0001e2000c101504 */
[C---:B------:R-:W-:Y:S02]  /*26d50*/  IADD3 R16, R29.reuse, 0xc6, RZ ;  /* 0x000000c61d107810 */ /* 0x040fe40007ffe0ff */
[----:B------:R-:W-:Y:S02]  /*26d60*/  IADD3 R12, R29, 0xc8, RZ ;  /* 0x000000c81d0c7810 */ /* 0x000fe40007ffe0ff */
[----:B------:R-:W-:Y:S02]  /*26d70*/  ISETP.LT.AND P2, PT, R16, c[0x0][0x17c], !P0 ;  /* 0x00005f0010007a0c */ /* 0x000fe40004741270 */
[----:B0-----:R-:W-:-:S02]  /*26d80*/  LEA.HI.X.SX32 R5, R3, R2, 0x1, P6 ;  /* 0x0000000203057211 */ /* 0x001fc400030f0eff */
[----:B------:R-:W-:-:S04]  /*26d90*/  IADD3 R9, R3, c[0x0][0x198], RZ ;  /* 0x0000660003097a10 */ /* 0x000fc80007ffe0ff */
[C---:B------:R-:W-:Y:S02]  /*26da0*/  LEA R8, P6, R9.reuse, R0, 0x1 ;  /* 0x0000000009087211 */ /* 0x040fe400078c08ff */
[C---:B------:R-:W-:Y:S02]  /*26db0*/  IADD3 R3, R9.reuse, c[0x0][0x198], RZ ;  /* 0x0000660009037a10 */ /* 0x040fe40007ffe0ff */
[----:B------:R-:W-:Y:S02]  /*26dc0*/  ISETP.LT.AND P5, PT, R12, c[0x0][0x17c], !P0 ;  /* 0x00005f000c007a0c */ /* 0x000fe400047a1270 */
[----:B------:R-:W-:Y:S01]  /*26dd0*/  LEA.HI.X.SX32 R9, R9, R2, 0x1, P6 ;  /* 0x0000000209097211 */ /* 0x000fe200030f0eff */
[----:B----4-:R0:W-:Y:S01]  /*26de0*/  @P4 STG.E.U16 [R4.64], R27 ;  /* 0x0000001b04004986 */ /* 0x0101e2000c101504 */
[----:B------:R-:W-:Y:S02]  /*26df0*/  PRMT R13, R27, 0x7632, R13 ;  /* 0x000076321b0d7816 */ /* 0x000fe4000000000d */
[----:B------:R-:W-:Y:S01]  /*26e00*/  IADD3 R12, R29, 0xc9, RZ ;  /* 0x000000c91d0c7810 */ /* 0x000fe20007ffe0ff */
[----:B0-----:R-:W3:Y:S01]  /*26e10*/  LDL.LU R27, [R1+0x98] ;  /* 0x00009800011b7983 */ /* 0x001ee20000300800 */
[----:B------:R-:W-:-:S02]  /*26e20*/  LEA R4, P6, R3, R0, 0x1 ;  /* 0x0000000003047211 */ /* 0x000fc400078c08ff */
[----:B------:R-:W-:Y:S02]  /*26e30*/  ISETP.LT.AND P4, PT, R12, c[0x0][0x17c], !P0 ;  /* 0x00005f000c007a0c */ /* 0x000fe40004781270 */
[C---:B------:R-:W-:Y:S02]  /*26e40*/  LEA.HI.X.SX32 R5, R3.reuse, R2, 0x1, P6 ;  /* 0x0000000203057211 */ /* 0x040fe400030f0eff */
[----:B------:R-:W-:Y:S01]  /*26e50*/  IADD3 R12, R3, c[0x0][0x198], RZ ;  /* 0x00006600030c7a10 */ /* 0x000fe20007ffe0ff */
[----:B------:R0:W-:Y:S04]  /*26e60*/  @P3 STG.E.U16 [R8.64], R13 ;  /* 0x0000000d08003986 */ /* 0x0001e8000c101504 */
[----:B-----5:R1:W-:Y:S01]  /*26e70*/  @P2 STG.E.U16 [R4.64], R20 ;  /* 0x0000001404002986 */ /* 0x0203e2000c101504 */
[----:B------:R-:W-:-:S02]  /*26e80*/  IADD3 R3, R12, c[0x0][0x198], RZ ;  /* 0x000066000c037a10 */ /* 0x000fc40007ffe0ff */
[----:B0-----:R-:W-:Y:S02]  /*26e90*/  LEA R8, P6, R12, R0, 0x1 ;  /* 0x000000000c087211 */ /* 0x001fe400078c08ff */
[----:B-1----:R-:W-:Y:S02]  /*26ea0*/  IADD3 R4, R29, 0xcb, RZ ;  /* 0x000000cb1d047810 */ /* 0x002fe40007ffe0ff */
[----:B------:R-:W-:Y:S02]  /*26eb0*/  PRMT R5, R20, 0x7632, R5 ;  /* 0x0000763214057816 */ /* 0x000fe40000000005 */
[----:B------:R-:W4:Y:S01]  /*26ec0*/  LDL.LU R20, [R1+0x88] ;  /* 0x0000880001147983 */ /* 0x000f220000300800 */
[----:B------:R-:W-:Y:S02]  /*26ed0*/  LEA.HI.X.SX32 R9, R12, R2, 0x1, P6 ;  /* 0x000000020c097211 */ /* 0x000fe400030f0eff */
[----:B------:R-:W-:Y:S02]  /*26ee0*/  ISETP.LT.AND P2, PT, R4, c[0x0][0x17c], !P0 ;  /* 0x00005f0004007a0c */ /* 0x000fe40004741270 */
[C---:B------:R-:W-:Y:S01]  /*26ef0*/  LEA R4, P6, R3.reuse, R0, 0x1 ;  /* 0x0000000003047211 */ /* 0x040fe200078c08ff */
[----:B------:R0:W-:Y:S03]  /*26f00*/  @P1 STG.E.U16 [R8.64], R5 ;  /* 0x0000000508001986 */ /* 0x0001e6000c101504 */
[----:B0-----:R-:W-:-:S05]  /*26f10*/  LEA.HI.X.SX32 R5, R3, R2, 0x1, P6 ;  /* 0x0000000203057211 */ /* 0x001fca00030f0eff */
[----:B--2---:R0:W-:Y:S01]  /*26f20*/  @P5 STG.E.U16 [R4.64], R28 ;  /* 0x0000001c04005986 */ /* 0x0041e2000c101504 */
[----:B------:R-:W-:-:S03]  /*26f30*/  PRMT R13, R28, 0x7632, R13 ;  /* 0x000076321c0d7816 */ /* 0x000fc6000000000d */
[----:B0-----:R-:W2:Y:S01]  /*26f40*/  LDL.LU R28, [R1+0x8] ;  /* 0x00000800011c7983 */ /* 0x001ea20000300800 */
[----:B------:R-:W-:Y:S02]  /*26f50*/  IADD3 R9, R3, c[0x0][0x198], RZ ;  /* 0x0000660003097a10 */ /* 0x000fe40007ffe0ff */
[C---:B------:R-:W-:Y:S02]  /*26f60*/  IADD3 R16, R29.reuse, 0xca, RZ ;  /* 0x000000ca1d107810 */ /* 0x040fe40007ffe0ff */
[----:B------:R-:W-:Y:S02]  /*26f70*/  IADD3 R12, R29, 0xcc, RZ ;  /* 0x000000cc1d0c7810 */ /* 0x000fe40007ffe0ff */
[C---:B------:R-:W-:Y:S02]  /*26f80*/  LEA R8, P6, R9.reuse, R0, 0x1 ;  /* 0x0000000009087211 */ /* 0x040fe400078c08ff */
[----:B------:R-:W-:Y:S02]  /*26f90*/  ISETP.LT.AND P3, PT, R16, c[0x0][0x17c], !P0 ;  /* 0x00005f0010007a0c */ /* 0x000fe40004761270 */
[----:B------:R-:W-:-:S02]  /*26fa0*/  IADD3 R3, R9, c[0x0][0x198], RZ ;  /* 0x0000660009037a10 */ /* 0x000fc40007ffe0ff */
[----:B------:R-:W-:Y:S02]  /*26fb0*/  ISETP.LT.AND P1, PT, R12, c[0x0][0x17c], !P0 ;  /* 0x00005f000c007a0c */ /* 0x000fe40004721270 */
[----:B------:R-:W-:Y:S02]  /*26fc0*/  LEA.HI.X.SX32 R9, R9, R2, 0x1, P6 ;  /* 0x0000000209097211 */ /* 0x000fe400030f0eff */
[----:B------:R-:W-:Y:S02]  /*26fd0*/  IADD3 R12, R29, 0xcd, RZ ;  /* 0x000000cd1d0c7810 */ /* 0x000fe40007ffe0ff */
[C---:B------:R-:W-:Y:S02]  /*26fe0*/  LEA R4, P6, R3.reuse, R0, 0x1 ;  /* 0x0000000003047211 */ /* 0x040fe400078c08ff */
[----:B------:R-:W-:Y:S02]  /*26ff0*/  ISETP.LT.AND P5, PT, R12, c[0x0][0x17c], !P0 ;  /* 0x00005f000c007a0c */ /* 0x000fe400047a1270 */
[----:B------:R-:W-:-:S02]  /*27000*/  LEA.HI.X.SX32 R5, R3, R2, 0x1, P6 ;  /* 0x0000000203057211 */ /* 0x000fc400030f0eff */
[----:B------:R-:W-:Y:S01]  /*27010*/  IADD3 R12, R3, c[0x0][0x198], RZ ;  /* 0x00006600030c7a10 */ /* 0x000fe20007ffe0ff */
[----:B------:R0:W-:Y:S03]  /*27020*/  @P4 STG.E.U16 [R8.64], R13 ;  /* 0x0000000d08004986 */ /* 0x0001e6000c101504 */
[C---:B------:R-:W-:Y:S02]  /*27030*/  IADD3 R3, R12.reuse, c[0x0][0x198], RZ ;  /* 0x000066000c037a10 */ /* 0x040fe40007ffe0ff */
[----:B0-----:R-:W-:-:S04]  /*27040*/  LEA R8, P6, R12, R0, 0x1 ;  /* 0x000000000c087211 */ /* 0x001fc800078c08ff */
[----:B------:R-:W-:Y:S02]  /*27050*/  LEA.HI.X.SX32 R9, R12, R2, 0x1, P6 ;  /* 0x000000020c097211 */ /* 0x000fe400030f0eff */
[C---:B------:R-:W-:Y:S01]  /*27060*/  IADD3 R16, R29.reuse, 0xce, RZ ;  /* 0x000000ce1d107810 */ /* 0x040fe20007ffe0ff */
[----:B---3--:R0:W-:Y:S02]  /*27070*/  @P3 STG.E.U16 [R4.64], R27 ;  /* 0x0000001b04003986 */ /* 0x0081e4000c101504 */
[----:B0-----:R-:W-:Y:S02]  /*27080*/  IADD3 R4, R29, 0xcf, RZ ;  /* 0x000000cf1d047810 */ /* 0x001fe40007ffe0ff */
[----:B------:R-:W-:Y:S02]  /*27090*/  PRMT R5, R27, 0x7632, R5 ;  /* 0x000076321b057816 */ /* 0x000fe40000000005 */
[----:B------:R-:W-:Y:S01]  /*270a0*/  ISETP.LT.AND P3, PT, R4, c[0x0][0x17c], !P0 ;  /* 0x00005f0004007a0c */ /* 0x000fe20004761270 */
[----:B------:R-:W3:Y:S01]  /*270b0*/  LDL.LU R27, [R1+0x68] ;  /* 0x00006800011b7983 */ /* 0x000ee20000300800 */
[----:B------:R-:W-:-:S03]  /*270c0*/  LEA R4, P6, R3, R0, 0x1 ;  /* 0x0000000003047211 */ /* 0x000fc600078c08ff */
[----:B------:R0:W-:Y:S01]  /*270d0*/  @P2 STG.E.U16 [R8.64], R5 ;  /* 0x0000000508002986 */ /* 0x0001e2000c101504 */
[----:B------:R-:W-:Y:S02]  /*270e0*/  ISETP.LT.AND P4, PT, R16, c[0x0][0x17c], !P0 ;  /* 0x00005f0010007a0c */ /* 0x000fe40004781270 */
[----:B----4-:R-:W-:Y:S02]  /*270f0*/  PRMT R13, R20, 0x7632, R13 ;  /* 0x00007632140d7816 */ /* 0x010fe4000000000d */
[C---:B0-----:R-:W-:Y:S02]  /*27100*/  LEA.HI.X.SX32 R5, R3.reuse, R2, 0x1, P6 ;  /* 0x0000000203057211 */ /* 0x041fe400030f0eff */
[----:B------:R-:W-:-:S03]  /*27110*/  IADD3 R9, R3, c[0x0][0x198], RZ ;  /* 0x0000660003097a10 */ /* 0x000fc60007ffe0ff */
[----:B------:R0:W-:Y:S01]  /*27120*/  @P1 STG.E.U16 [R4.64], R20 ;  /* 0x0000001404001986 */ /* 0x0001e2000c101504 */
[C---:B------:R-:W-:Y:S02]  /*27130*/  LEA R8, P6, R9.reuse, R0, 0x1 ;  /* 0x0000000009087211 */ /* 0x040fe400078c08ff */
[C---:B------:R-:W-:Y:S02]  /*27140*/  IADD3 R3, R9.reuse, c[0x0][0x198], RZ ;  /* 0x0000660009037a10 */ /* 0x040fe40007ffe0ff */
[----:B------:R-:W-:Y:S01]  /*27150*/  LEA.HI.X.SX32 R9, R9, R2, 0x1, P6 ;  /* 0x0000000209097211 */ /* 0x000fe200030f0eff */
[----:B0-----:R-:W4:Y:S01]  /*27160*/  LDL.LU R20, [R1+0x38] ;  /* 0x0000380001147983 */ /* 0x001f220000300800 */
[----:B------:R-:W-:-:S04]  /*27170*/  LEA R4, P6, R3, R0, 0x1 ;  /* 0x0000000003047211 */ /* 0x000fc800078c08ff */
[----:B------:R-:W-:Y:S01]  /*27180*/  LEA.HI.X.SX32 R5, R3, R2, 0x1, P6 ;  /* 0x0000000203057211 */ /* 0x000fe200030f0eff */
[----:B------:R-:W-:Y:S04]  /*27190*/  @P5 STG.E.U16 [R8.64], R13 ;  /* 0x0000000d08005986 */ /* 0x000fe8000c101504 */
[----:B--2---:R0:W-:Y:S02]  /*271a0*/  @P4 STG.E.U16 [R4.64], R28 ;  /* 0x0000001c04004986 */ /* 0x0041e4000c101504 */
[----:B0-----:R-:W-:Y:S02]  /*271b0*/  PRMT R5, R28, 0x7632, R5 ;  /* 0x000076321c057816 */ /* 0x001fe40000000005 */
[----:B------:R-:W2:Y:S01]  /*271c0*/  LDL.LU R28, [R1+0x18] ;  /* 0x00001800011c7983 */ /* 0x000ea20000300800 */
[----:B------:R-:W-:-:S04]  /*271d0*/  IADD3 R12, R29, 0xd0, RZ ;  /* 0x000000d01d0c7810 */ /* 0x000fc80007ffe0ff */
[----:B------:R-:W-:Y:S02]  /*271e0*/  ISETP.LT.AND P2, PT, R12, c[0x0][0x17c], !P0 ;  /* 0x00005f000c007a0c */ /* 0x000fe40004741270 */
[----:B------:R-:W-:-:S04]  /*271f0*/  IADD3 R12, R29, 0xd1, RZ ;  /* 0x000000d11d0c7810 */ /* 0x000fc80007ffe0ff */
[----:B------:R-:W-:Y:S02]  /*27200*/  ISETP.LT.AND P1, PT, R12, c[0x0][0x17c], !P0 ;  /* 0x00005f000c007a0c */ /* 0x000fe40004721270 */
[----:B------:R-:W-:-:S04]  /*27210*/  IADD3 R12, R3, c[0x0][0x198], RZ ;  /* 0x00006600030c7a10 */ /* 0x000fc80007ffe0ff */
[C---:B------:R-:W-:Y:S02]  /*27220*/  LEA R8, P6, R12.reuse, R0, 0x1 ;  /* 0x000000000c087211 */ /* 0x040fe400078c08ff */
[----:B------:R-:W-:Y:S02]  /*27230*/  IADD3 R4, R29, 0xd3, RZ ;  /* 0x000000d31d047810 */ /* 0x000fe40007ffe0ff */
[C---:B------:R-:W-:Y:S02]  /*27240*/  LEA.HI.X.SX32 R9, R12.reuse, R2, 0x1, P6 ;  /* 0x000000020c097211 */ /* 0x040fe400030f0eff */
[----:B------:R-:W-:Y:S02]  /*27250*/  IADD3 R3, R12, c[0x0][0x198], RZ ;  /* 0x000066000c037a10 */ /* 0x000fe40007ffe0ff */
[----:B------:R-:W-:Y:S01]  /*27260*/  ISETP.LT.AND P4, PT, R4, c[0x0][0x17c], !P0 ;  /* 0x00005f0004007a0c */ /* 0x000fe20004781270 */
[----:B------:R0:W-:Y:S01]  /*27270*/  @P3 STG.E.U16 [R8.64], R5 ;  /* 0x0000000508003986 */ /* 0x0001e2000c101504 */
[----:B------:R-:W-:-:S02]  /*27280*/  LEA R4, P6, R3, R0, 0x1 ;  /* 0x0000000003047211 */ /* 0x000fc400078c08ff */
[C---:B------:R-:W-:Y:S02]  /*27290*/  IADD3 R16, R29.reuse, 0xd2, RZ ;  /* 0x000000d21d107810 */ /* 0x040fe40007ffe0ff */
[----:B------:R-:W-:Y:S02]  /*272a0*/  IADD3 R12, R29, 0xd4, RZ ;  /* 0x000000d41d0c7810 */ /* 0x000fe40007ffe0ff */
[----:B------:R-:W-:Y:S02]  /*272b0*/  ISETP.LT.AND P5, PT, R16, c[0x0][0x17c], !P0 ;  /* 0x00005f0010007a0c */ /* 0x000fe400047a1270 */
[C---:B0-----:R-:W-:Y:S02]  /*272c0*/  IADD3 R9, R3.reuse, c[0x0][0x198], RZ ;  /* 0x0000660003097a10 */ /* 0x041fe40007ffe0ff */
[----:B------:R-:W-:Y:S02]  /*272d0*/  LEA.HI.X.SX32 R5, R3, R2, 0x1, P6 ;  /* 0x0000000203057211 */ /* 0x000fe400030f0eff */
[----:B------:R-:W-:-:S02]  /*272e0*/  LEA R8, P6, R9, R0, 0x1 ;  /* 0x0000000009087211 */ /* 0x000fc400078c08ff */
[C---:B------:R-:W-:Y:S02]  /*272f0*/  IADD3 R3, R9.reuse, c[0x0][0x198], RZ ;  /* 0x0000660009037a10 */ /* 0x040fe40007ffe0ff */
[----:B------:R-:W-:Y:S02]  /*27300*/  ISETP.LT.AND P3, PT, R12, c[0x0][0x17c], !P0 ;  /* 0x00005f000c007a0c */ /* 0x000fe40004761270 */
[----:B------:R-:W-:Y:S02]  /*27310*/  LEA.HI.X.SX32 R9, R9, R2, 0x1, P6 ;  /* 0x0000000209097211 */ /* 0x000fe400030f0eff */
[----:B------:R-:W-:Y:S01]  /*27320*/  IADD3 R12, R29, 0xd5, RZ ;  /* 0x000000d51d0c7810 */ /* 0x000fe20007ffe0ff */
[----:B---3--:R0:W-:Y:S01]  /*27330*/  @P2 STG.E.U16 [R4.64], R27 ;  /* 0x0000001b04002986 */ /* 0x0081e2000c101504 */
[----:B------:R-:W-:Y:S02]  /*27340*/  PRMT R13, R27, 0x7632, R13 ;  /* 0x000076321b0d7816 */ /* 0x000fe4000000000d */
[----:B------:R-:W-:-:S02]  /*27350*/  ISETP.LT.AND P2, PT, R12, c[0x0][0x17c], !P0 ;  /* 0x00005f000c007a0c */ /* 0x000fc40004741270 */
[C---:B------:R-:W-:Y:S02]  /*27360*/  IADD3 R12, R3.reuse, c[0x0][0x198], RZ ;  /* 0x00006600030c7a10 */ /* 0x040fe40007ffe0ff */
[----:B0-----:R-:W-:-:S04]  /*27370*/  LEA R4, P6, R3, R0, 0x1 ;  /* 0x0000000003047211 */ /* 0x001fc800078c08ff */
[----:B------:R-:W-:Y:S01]  /*27380*/  LEA.HI.X.SX32 R5, R3, R2, 0x1, P6 ;  /* 0x0000000203057211 */ /* 0x000fe200030f0eff */
[----:B------:R0:W-:Y:S01]  /*27390*/  @P1 STG.E.U16 [R8.64], R13 ;  /* 0x0000000d08001986 */ /* 0x0001e2000c101504 */
[C---:B------:R-:W-:Y:S02]  /*273a0*/  IADD3 R3, R12.reuse, c[0x0][0x198], RZ ;  /* 0x000066000c037a10 */ /* 0x040fe40007ffe0ff */
[C---:B0-----:R-:W-:Y:S01]  /*273b0*/  LEA R8, P6, R12.reuse, R0, 0x1 ;  /* 0x000000000c087211 */ /* 0x041fe200078c08ff */
[----:B----4-:R0:W-:Y:S03]  /*273c0*/  @P5 STG.E.U16 [R4.64], R20 ;  /* 0x0000001404005986 */ /* 0x0101e6000c101504 */
[----:B------:R-:W-:Y:S02]  /*273d0*/  LEA.HI.X.SX32 R9, R12, R2, 0x1, P6 ;  /* 0x000000020c097211 */ /* 0x000fe400030f0eff */
[----:B0-----:R-:W-:-:S02]  /*273e0*/  IADD3 R4, R29, 0xd7, RZ ;  /* 0x000000d71d047810 */ /* 0x001fc40007ffe0ff */
[----:B------:R-:W-:Y:S02]  /*273f0*/  PRMT R5, R20, 0x7632, R5 ;  /* 0x0000763214057816 */ /* 0x000fe40000000005 */
[----:B------:R-:W-:Y:S01]  /*27400*/  ISETP.LT.AND P5, PT, R4, c[0x0][0x17c], !P0 ;  /* 0x00005f0004007a0c */ /* 0x000fe200047a1270 */
[----:B------:R-:W3:Y:S01]  /*27410*/  LDL.LU R20, [R1+0x4c] ;  /* 0x00004c0001147983 */ /* 0x000ee20000300800 */
[----:B------:R-:W-:-:S03]  /*27420*/  LEA R4, P6, R3, R0, 0x1 ;  /* 0x0000000003047211 */ /* 0x000fc600078c08ff */
[----:B------:R0:W-:Y:S02]  /*27430*/  @P4 STG.E.U16 [R8.64], R5 ;  /* 0x0000000508004986 */ /* 0x0001e4000c101504 */
[----:B0-----:R-:W-:-:S05]  /*27440*/  LEA.HI.X.SX32 R5, R3, R2, 0x1, P6 ;  /* 0x0000000203057211 */ /* 0x001fca00030f0eff */
[----:B--2---:R0:W-:Y:S01]  /*27450*/  @P3 STG.E.U16 [R4.64], R28 ;  /* 0x0000001c04003986 */ /* 0x0041e2000c101504 */
[----:B------:R-:W-:-:S03]  /*27460*/  PRMT R13, R28, 0x7632, R13 ;  /* 0x000076321c0d7816 */ /* 0x000fc6000000000d */
[----:B0-----:R-:W2:Y:S01]  /*27470*/  LDL.LU R28, [R1+0x5c] ;  /* 0x00005c00011c7983 */ /* 0x001ea20000300800 */
[----:B------:R-:W-:Y:S02]  /*27480*/  IADD3 R9, R3, c[0x0][0x198], RZ ;  /* 0x0000660003097a10 */ /* 0x000fe40007ffe0ff */
[C---:B------:R-:W-:Y:S01]  /*27490*/  IADD3 R16, R29.reuse, 0xd6, RZ ;  /* 0x000000d61d107810 */ /* 0x040fe20007ffe0ff */
[----:B------:R-:W4:Y:S01]  /*274a0*/  LDL.LU R27, [R1+0x2c] ;  /* 0x00002c00011b7983 */ /* 0x000f220000300800 */
[----:B------:R-:W-:Y:S02]  /*274b0*/  IADD3 R12, R29, 0xd8, RZ ;  /* 0x000000d81d0c7810 */ /* 0x000fe40007ffe0ff */
[C---:B------:R-:W-:Y:S02]  /*274c0*/  LEA R8, P6, R9.reuse, R0, 0x1 ;  /* 0x0000000009087211 */ /* 0x040fe400078c08ff */
[----:B------:R-:W-:Y:S02]  /*274d0*/  ISETP.LT.AND P1, PT, R16, c[0x0][0x17c], !P0 ;  /* 0x00005f0010007a0c */ /* 0x000fe40004721270 */
[----:B------:R-:W-:-:S02]  /*274e0*/  IADD3 R3, R9, c[0x0][0x198], RZ ;  /* 0x0000660009037a10 */ /* 0x000fc40007ffe0ff */
[----:B------:R-:W-:Y:S02]  /*274f0*/  ISETP.LT.AND P4, PT, R12, c[0x0][0x17c], !P0 ;  /* 0x00005f000c007a0c */ /* 0x000fe40004781270 */
[----:B------:R-:W-:Y:S02]  /*27500*/  IADD3 R12, R29, 0xd9, RZ ;  /* 0x000000d91d0c7810 */ /* 0x000fe40007ffe0ff */
[----:B------:R-:W-:Y:S02]  /*27510*/  LEA.HI.X.SX32 R9, R9, R2, 0x1, P6 ;  /* 0x0000000209097211 */ /* 0x000fe400030f0eff */
[C---:B------:R-:W-:Y:S02]  /*27520*/  LEA R4, P6, R3.reuse, R0, 0x1 ;  /* 0x0000000003047211 */ /* 0x040fe400078c08ff */
[----:B------:R-:W-:Y:S02]  /*27530*/  ISETP.LT.AND P3, PT, R12, c[0x0][0x17c], !P0 ;  /* 0x00005f000c007a0c */ /* 0x000fe40004761270 */
[----:B------:R-:W-:-:S02]  /*27540*/  IADD3 R12, R3, c[0x0][0x198], RZ ;  /* 0x00006600030c7a10 */ /* 0x000fc40007ffe0ff */
[----:B------:R-:W-:Y:S01]  /*27550*/  LEA.HI.X.SX32 R5, R3, R2, 0x1, P6 ;  /* 0x0000000203057211 */ /* 0x000fe200030f0eff */
        /* <DEDUP_REMOVED lines=11> */
[C---:B------:R-:W-:Y:S02]  /*27610*/  LEA.HI.X.SX32 R5, R3.reuse, R2, 0x1, P6 ;  /* 0x0000000203057211 */ /* 0x040fe400030f0eff */
[----:B------:R-:W-:Y:S02]  /*27620*/  ISETP.LT.AND P2, PT, R16, c[0x0][0x17c], !P0 ;  /* 0x00005f0010007a0c */ /* 0x000fe40004741270 */
[----:B0-----:R-:W-:Y:S02]  /*27630*/  IADD3 R6, R3, c[0x0][0x198], RZ ;  /* 0x0000660003067a10 */ /* 0x001fe40007ffe0ff */
[----:B------:R-:W-:Y:S02]  /*27640*/  IADD3 R9, R29, 0xdd, RZ ;  /* 0x000000dd1d097810 */ /* 0x000fe40007ffe0ff */
[C---:B------:R-:W-:Y:S01]  /*27650*/  LEA R8, P6, R6.reuse, R0, 0x1 ;  /* 0x0000000006087211 */ /* 0x040fe200078c08ff */
[----:B------:R0:W-:Y:S01]  /*27660*/  @P4 STG.E.U16 [R4.64], R10 ;  /* 0x0000000a04004986 */ /* 0x0001e2000c101504 */
[----:B------:R-:W-:-:S02]  /*27670*/  IADD3 R3, R6, c[0x0][0x198], RZ ;  /* 0x0000660006037a10 */ /* 0x000fc40007ffe0ff */
[----:B------:R-:W-:Y:S02]  /*27680*/  ISETP.LT.AND P4, PT, R9, c[0x0][0x17c], !P0 ;  /* 0x00005f0009007a0c */ /* 0x000fe40004781270 */
[----:B------:R-:W-:Y:S02]  /*27690*/  LEA.HI.X.SX32 R9, R6, R2, 0x1, P6 ;  /* 0x0000000206097211 */ /* 0x000fe400030f0eff */
[C---:B------:R-:W-:Y:S02]  /*276a0*/  IADD3 R6, R3.reuse, c[0x0][0x198], RZ ;  /* 0x0000660003067a10 */ /* 0x040fe40007ffe0ff */
[----:B0-----:R-:W-:Y:S02]  /*276b0*/  LEA R4, P6, R3, R0, 0x1 ;  /* 0x0000000003047211 */ /* 0x001fe400078c08ff */
[----:B------:R-:W-:Y:S02]  /*276c0*/  PRMT R10, R10, 0x7632, R10 ;  /* 0x000076320a0a7816 */ /* 0x000fe4000000000a */
[----:B------:R-:W-:-:S02]  /*276d0*/  IADD3 R12, R29, 0xdc, RZ ;  /* 0x000000dc1d0c7810 */ /* 0x000fc40007ffe0ff */
[----:B------:R-:W-:Y:S01]  /*276e0*/  LEA.HI.X.SX32 R5, R3, R2, 0x1, P6 ;  /* 0x0000000203057211 */ /* 0x000fe200030f0eff */
[----:B------:R0:W-:Y:S01]  /*276f0*/  @P3 STG.E.U16 [R8.64], R10 ;  /* 0x0000000a08003986 */ /* 0x0001e2000c101504 */
[----:B------:R-:W-:Y:S02]  /*27700*/  ISETP.LT.AND P5, PT, R12, c[0x0][0x17c], !P0 ;  /* 0x00005f000c007a0c */ /* 0x000fe400047a1270 */
[C---:B------:R-:W-:Y:S01]  /*27710*/  IADD3 R3, R6.reuse, c[0x0][0x198], RZ ;  /* 0x0000660006037a10 */ /* 0x040fe20007ffe0ff */
[----:B------:R1:W-:Y:S01]  /*27720*/  @P2 STG.E.U16 [R4.64], R14 ;  /* 0x0000000e04002986 */ /* 0x0003e2000c101504 */
[----:B0-----:R-:W-:-:S04]  /*27730*/  LEA R8, P6, R6, R0, 0x1 ;  /* 0x0000000006087211 */ /* 0x001fc800078c08ff */
[----:B------:R-:W-:Y:S02]  /*27740*/  LEA.HI.X.SX32 R9, R6, R2, 0x1, P6 ;  /* 0x0000000206097211 */ /* 0x000fe400030f0eff */
[----:B-1----:R-:W-:Y:S02]  /*27750*/  PRMT R5, R14, 0x7632, R5 ;  /* 0x000076320e057816 */ /* 0x002fe40000000005 */
[C---:B------:R-:W-:Y:S02]  /*27760*/  LEA R4, P6, R3.reuse, R0, 0x1 ;  /* 0x0000000003047211 */ /* 0x040fe400078c08ff */
[----:B------:R-:W-:Y:S01]  /*27770*/  IADD3 R13, R3, c[0x0][0x198], RZ ;  /* 0x00006600030d7a10 */ /* 0x000fe20007ffe0ff */
[----:B------:R0:W-:Y:S01]  /*27780*/  @P1 STG.E.U16 [R8.64], R5 ;  /* 0x0000000508001986 */ /* 0x0001e2000c101504 */
[----:B------:R-:W-:-:S04]  /*27790*/  IADD3 R12, R29, 0xde, RZ ;  /* 0x000000de1d0c7810 */ /* 0x000fc80007ffe0ff */
[----:B------:R-:W-:Y:S02]  /*277a0*/  ISETP.LT.AND P3, PT, R12, c[0x0][0x17c], !P0 ;  /* 0x00005f000c007a0c */ /* 0x000fe40004761270 */
[----:B------:R-:W-:Y:S02]  /*277b0*/  IADD3 R12, R29, 0xdf, RZ ;  /* 0x000000df1d0c7810 */ /* 0x000fe40007ffe0ff */
[----:B0-----:R-:W-:Y:S02]  /*277c0*/  LEA.HI.X.SX32 R5, R3, R2, 0x1, P6 ;  /* 0x0000000203057211 */ /* 0x001fe400030f0eff */
[C---:B------:R-:W-:Y:S02]  /*277d0*/  LEA R8, P6, R13.reuse, R0, 0x1 ;  /* 0x000000000d087211 */ /* 0x040fe400078c08ff */
[C---:B------:R-:W-:Y:S01]  /*277e0*/  IADD3 R3, R13.reuse, c[0x0][0x198], RZ ;  /* 0x000066000d037a10 */ /* 0x040fe20007ffe0ff */
[----:B------:R0:W-:Y:S01]  /*277f0*/  @P5 STG.E.U16 [R4.64], R18 ;  /* 0x0000001204005986 */ /* 0x0001e2000c101504 */
[----:B------:R-:W-:-:S02]  /*27800*/  LEA.HI.X.SX32 R9, R13, R2, 0x1, P6 ;  /* 0x000000020d097211 */ /* 0x000fc400030f0eff */
[----:B------:R-:W-:Y:S02]  /*27810*/  PRMT R10, R18, 0x7632, R10 ;  /* 0x00007632120a7816 */ /* 0x000fe4000000000a */
[----:B------:R-:W-:Y:S02]  /*27820*/  ISETP.LT.AND P2, PT, R12, c[0x0][0x17c], !P0 ;  /* 0x00005f000c007a0c */ /* 0x000fe40004741270 */
[C---:B------:R-:W-:Y:S02]  /*27830*/  IADD3 R13, R3.reuse, c[0x0][0x198], RZ ;  /* 0x00006600030d7a10 */ /* 0x040fe40007ffe0ff */
[----:B0-----:R-:W-:Y:S01]  /*27840*/  LEA R4, P6, R3, R0, 0x1 ;  /* 0x0000000003047211 */ /* 0x001fe200078c08ff */
[----:B------:R0:W-:Y:S01]  /*27850*/  @P4 STG.E.U16 [R8.64], R10 ;  /* 0x0000000a08004986 */ /* 0x0001e2000c101504 */
[----:B------:R-:W-:Y:S02]  /*27860*/  IADD3 R6, R29, 0xe0, RZ ;  /* 0x000000e01d067810 */ /* 0x000fe40007ffe0ff */
[----:B------:R-:W-:-:S02]  /*27870*/  LEA.HI.X.SX32 R5, R3, R2, 0x1, P6 ;  /* 0x0000000203057211 */ /* 0x000fc400030f0eff */
[----:B------:R-:W-:Y:S02]  /*27880*/  ISETP.LT.AND P1, PT, R6, c[0x0][0x17c], !P0 ;  /* 0x00005f0006007a0c */ /* 0x000fe40004721270 */
[----:B------:R-:W-:Y:S01]  /*27890*/  IADD3 R3, R13, c[0x0][0x198], RZ ;  /* 0x000066000d037a10 */ /* 0x000fe20007ffe0ff */
[----:B------:R1:W-:Y:S01]  /*278a0*/  @P3 STG.E.U16 [R4.64], R22 ;  /* 0x0000001604003986 */ /* 0x0003e2000c101504 */
[----:B------:R-:W-:Y:S02]  /*278b0*/  IADD3 R6, R29, 0xe1, RZ ;  /* 0x000000e11d067810 */ /* 0x000fe40007ffe0ff */
[----:B0-----:R-:W-:-:S04]  /*278c0*/  LEA R8, P6, R13, R0, 0x1 ;  /* 0x000000000d087211 */ /* 0x001fc800078c08ff */
[----:B------:R-:W-:Y:S02]  /*278d0*/  LEA.HI.X.SX32 R9, R13, R2, 0x1, P6 ;  /* 0x000000020d097211 */ /* 0x000fe400030f0eff */
[----:B-1----:R-:W-:Y:S02]  /*278e0*/  PRMT R5, R22, 0x7632, R5 ;  /* 0x0000763216057816 */ /* 0x002fe40000000005 */
[C---:B------:R-:W-:Y:S02]  /*278f0*/  LEA R4, P6, R3.reuse, R0, 0x1 ;  /* 0x0000000003047211 */ /* 0x040fe400078c08ff */
[----:B------:R-:W-:Y:S02]  /*27900*/  ISETP.LT.AND P5, PT, R6, c[0x0][0x17c], !P0 ;  /* 0x00005f0006007a0c */ /* 0x000fe400047a1270 */
[----:B------:R-:W-:Y:S01]  /*27910*/  IADD3 R17, R3, c[0x0][0x198], RZ ;  /* 0x0000660003117a10 */ /* 0x000fe20007ffe0ff */
[----:B------:R0:W-:Y:S01]  /*27920*/  @P2 STG.E.U16 [R8.64], R5 ;  /* 0x0000000508002986 */ /* 0x0001e2000c101504 */
[----:B------:R-:W-:-:S02]  /*27930*/  IADD3 R6, R29, 0xe2, RZ ;  /* 0x000000e21d067810 */ /* 0x000fc40007ffe0ff */
[----:B------:R-:W-:Y:S02]  /*27940*/  IADD3 R13, R17, c[0x0][0x198], RZ ;  /* 0x00006600110d7a10 */ /* 0x000fe40007ffe0ff */
[----:B------:R-:W-:Y:S02]  /*27950*/  ISETP.LT.AND P4, PT, R6, c[0x0][0x17c], !P0 ;  /* 0x00005f0006007a0c */ /* 0x000fe40004781270 */
[----:B0-----:R-:W-:Y:S02]  /*27960*/  LEA.HI.X.SX32 R5, R3, R2, 0x1, P6 ;  /* 0x0000000203057211 */ /* 0x001fe400030f0eff */
[C---:B------:R-:W-:Y:S02]  /*27970*/  LEA R8, P6, R17.reuse, R0, 0x1 ;  /* 0x0000000011087211 */ /* 0x040fe400078c08ff */
[----:B---3--:R-:W-:Y:S01]  /*27980*/  PRMT R3, R20, 0x7632, R3 ;  /* 0x0000763214037816 */ /* 0x008fe20000000003 */
[----:B------:R0:W-:Y:S01]  /*27990*/  @P1 STG.E.U16 [R4.64], R20 ;  /* 0x0000001404001986 */ /* 0x0001e2000c101504 */
[----:B------:R-:W-:-:S03]  /*279a0*/  LEA.HI.X.SX32 R9, R17, R2, 0x1, P6 ;  /* 0x0000000211097211 */ /* 0x000fc600030f0eff */
[----:B0-----:R-:W3:Y:S01]  /*279b0*/  LDL.LU R20, [R1+0x7c] ;  /* 0x00007c0001147983 */ /* 0x001ee20000300800 */
[----:B------:R-:W-:-:S04]  /*279c0*/  LEA R4, P6, R13, R0, 0x1 ;  /* 0x000000000d047211 */ /* 0x000fc800078c08ff */
[----:B------:R-:W-:Y:S01]  /*279d0*/  LEA.HI.X.SX32 R5, R13, R2, 0x1, P6 ;  /* 0x000000020d057211 */ /* 0x000fe200030f0eff */
[----:B------:R-:W-:Y:S01]  /*279e0*/  @P5 STG.E.U16 [R8.64], R3 ;  /* 0x0000000308005986 */ /* 0x000fe2000c101504 */
[----:B--2---:R-:W-:-:S03]  /*279f0*/  PRMT R10, R28, 0x7632, R10 ;  /* 0x000076321c0a7816 */ /* 0x004fc6000000000a */
[----:B------:R0:W-:Y:S04]  /*27a00*/  @P4 STG.E.U16 [R4.64], R28 ;  /* 0x0000001c04004986 */ /* 0x0001e8000c101504 */
[----:B0-----:R-:W2:Y:S01]  /*27a10*/  LDL.LU R28, [R1+0xac] ;  /* 0x0000ac00011c7983 */ /* 0x001ea20000300800 */
        /* <DEDUP_REMOVED lines=11> */
[C---:B------:R-:W-:Y:S02]  /*27ad0*/  LEA R4, P6, R13.reuse, R0, 0x1 ;  /* 0x000000000d047211 */ /* 0x040fe400078c08ff */
[----:B------:R-:W-:Y:S01]  /*27ae0*/  IADD3 R17, R13, c[0x0][0x198], RZ ;  /* 0x000066000d117a10 */ /* 0x000fe20007ffe0ff */
[----:B------:R0:W-:Y:S01]  /*27af0*/  @P3 STG.E.U16 [R8.64], R10 ;  /* 0x0000000a08003986 */ /* 0x0001e2000c101504 */
[----:B------:R-:W-:-:S02]  /*27b00*/  ISETP.LT.AND P5, PT, R6, c[0x0][0x17c], !P0 ;  /* 0x00005f0006007a0c */ /* 0x000fc400047a1270 */
[----:B------:R-:W-:Y:S02]  /*27b10*/  IADD3 R6, R29, 0xe7, RZ ;  /* 0x000000e71d067810 */ /* 0x000fe40007ffe0ff */
[----:B------:R-:W-:Y:S02]  /*27b20*/  LEA.HI.X.SX32 R5, R13, R2, 0x1, P6 ;  /* 0x000000020d057211 */ /* 0x000fe400030f0eff */
[C---:B------:R-:W-:Y:S02]  /*27b30*/  IADD3 R13, R17.reuse, c[0x0][0x198], RZ ;  /* 0x00006600110d7a10 */ /* 0x040fe40007ffe0ff */
[----:B------:R-:W-:Y:S02]  /*27b40*/  ISETP.LT.AND P4, PT, R6, c[0x0][0x17c], !P0 ;  /* 0x00005f0006007a0c */ /* 0x000fe40004781270 */
[----:B0-----:R-:W-:Y:S01]  /*27b50*/  LEA R8, P6, R17, R0, 0x1 ;  /* 0x0000000011087211 */ /* 0x001fe200078c08ff */
[----:B----4-:R0:W-:Y:S01]  /*27b60*/  @P2 STG.E.U16 [R4.64], R27 ;  /* 0x0000001b04002986 */ /* 0x0101e2000c101504 */
[----:B------:R-:W-:-:S02]  /*27b70*/  PRMT R6, R27, 0x7632, R6 ;  /* 0x000076321b067816 */ /* 0x000fc40000000006 */
[----:B------:R-:W-:Y:S02]  /*27b80*/  LEA.HI.X.SX32 R9, R17, R2, 0x1, P6 ;  /* 0x0000000211097211 */ /* 0x000fe400030f0eff */
[----:B------:R-:W-:Y:S02]  /*27b90*/  IADD3 R17, R13, c[0x0][0x198], RZ ;  /* 0x000066000d117a10 */ /* 0x000fe40007ffe0ff */
[----:B------:R-:W-:Y:S01]  /*27ba0*/  IADD3 R3, R29, 0xe8, RZ ;  /* 0x000000e81d037810 */ /* 0x000fe20007ffe0ff */
[----:B------:R1:W-:Y:S04]  /*27bb0*/  @P1 STG.E.U16 [R8.64], R6 ;  /* 0x0000000608001986 */ /* 0x0003e8000c101504 */
[----:B0-----:R-:W4:Y:S01]  /*27bc0*/  LDL.LU R27, [R1+0x9c] ;  /* 0x00009c00011b7983 */ /* 0x001f220000300800 */
[----:B------:R-:W-:-:S02]  /*27bd0*/  LEA R4, P6, R13, R0, 0x1 ;  /* 0x000000000d047211 */ /* 0x000fc400078c08ff */
[----:B------:R-:W-:Y:S02]  /*27be0*/  ISETP.LT.AND P3, PT, R3, c[0x0][0x17c], !P0 ;  /* 0x00005f0003007a0c */ /* 0x000fe40004761270 */
[----:B------:R-:W-:Y:S02]  /*27bf0*/  LEA.HI.X.SX32 R5, R13, R2, 0x1, P6 ;  /* 0x000000020d057211 */ /* 0x000fe400030f0eff */
[C---:B------:R-:W-:Y:S02]  /*27c00*/  IADD3 R13, R17.reuse, c[0x0][0x198], RZ ;  /* 0x00006600110d7a10 */ /* 0x040fe40007ffe0ff */
[----:B-1----:R-:W-:-:S04]  /*27c10*/  LEA R8, P6, R17, R0, 0x1 ;  /* 0x0000000011087211 */ /* 0x002fc800078c08ff */
[----:B------:R-:W-:Y:S01]  /*27c20*/  LEA.HI.X.SX32 R9, R17, R2, 0x1, P6 ;  /* 0x0000000211097211 */ /* 0x000fe200030f0eff */
[----:B---3--:R0:W-:Y:S01]  /*27c30*/  @P5 STG.E.U16 [R4.64], R20 ;  /* 0x0000001404005986 */ /* 0x0081e2000c101504 */
[----:B------:R-:W-:Y:S02]  /*27c40*/  PRMT R10, R20, 0x7632, R10 ;  /* 0x00007632140a7816 */ /* 0x000fe4000000000a */
[C---:B0-----:R-:W-:Y:S01]  /*27c50*/  LEA R4, P6, R13.reuse, R0, 0x1 ;  /* 0x000000000d047211 */ /* 0x041fe200078c08ff */
[----:B------:R-:W3:Y:S03]  /*27c60*/  LDL.LU R20, [R1+0x8c] ;  /* 0x00008c0001147983 */ /* 0x000ee60000300800 */
[----:B------:R-:W-:Y:S01]  /*27c70*/  LEA.HI.X.SX32 R5, R13, R2, 0x1, P6 ;  /* 0x000000020d057211 */ /* 0x000fe200030f0eff */
[----:B------:R-:W-:Y:S01]  /*27c80*/  @P4 STG.E.U16 [R8.64], R10 ;  /* 0x0000000a08004986 */ /* 0x000fe2000c101504 */
[----:B--2---:R-:W-:-:S03]  /*27c90*/  PRMT R6, R28, 0x7632, R6 ;  /* 0x000076321c067816 */ /* 0x004fc60000000006 */
[----:B------:R0:W-:Y:S04]  /*27ca0*/  @P3 STG.E.U16 [R4.64], R28 ;  /* 0x0000001c04003986 */ /* 0x0001e8000c101504 */
[----:B0-----:R-:W2:Y:S01]  /*27cb0*/  LDL.LU R28, [R1+0xc] ;  /* 0x00000c00011c7983 */ /* 0x001ea20000300800 */
[----:B------:R-:W-:Y:S02]  /*27cc0*/  IADD3 R3, R29, 0xe9, RZ ;  /* 0x000000e91d037810 */ /* 0x000fe40007ffe0ff */
[----:B------:R-:W-:Y:S01]  /*27cd0*/  IADD3 R17, R13, c[0x0][0x198], RZ ;  /* 0x000066000d117a10 */ /* 0x000fe20007ffe0ff */
[----:B------:R-:W5:Y:S01]  /*27ce0*/  LDL.LU R26, [R1+0x6c] ;  /* 0x00006c00011a7983 */ /* 0x000f620000300800 */
[----:B------:R-:W-:Y:S02]  /*27cf0*/  ISETP.LT.AND P2, PT, R3, c[0x0][0x17c], !P0 ;  /* 0x00005f0003007a0c */ /* 0x000fe40004741270 */
[----:B------:R-:W-:-:S02]  /*27d00*/  IADD3 R3, R29, 0xea, RZ ;  /* 0x000000ea1d037810 */ /* 0x000fc40007ffe0ff */
[----:B------:R-:W-:Y:S02]  /*27d10*/  LEA R8, P6, R17, R0, 0x1 ;  /* 0x0000000011087211 */ /* 0x000fe400078c08ff */
[----:B------:R-:W-:Y:S02]  /*27d20*/  ISETP.LT.AND P1, PT, R3, c[0x0][0x17c], !P0 ;  /* 0x00005f0003007a0c */ /* 0x000fe40004721270 */
[----:B------:R-:W-:Y:S02]  /*27d30*/  IADD3 R13, R17, c[0x0][0x198], RZ ;  /* 0x00006600110d7a10 */ /* 0x000fe40007ffe0ff */
[----:B------:R-:W-:Y:S02]  /*27d40*/  IADD3 R3, R29, 0xeb, RZ ;  /* 0x000000eb1d037810 */ /* 0x000fe40007ffe0ff */
[----:B------:R-:W-:Y:S02]  /*27d50*/  LEA.HI.X.SX32 R9, R17, R2, 0x1, P6 ;  /* 0x0000000211097211 */ /* 0x000fe400030f0eff */
[----:B------:R-:W-:-:S02]  /*27d60*/  LEA R4, P6, R13, R0, 0x1 ;  /* 0x000000000d047211 */ /* 0x000fc400078c08ff */
[----:B------:R-:W-:Y:S02]  /*27d70*/  ISETP.LT.AND P5, PT, R3, c[0x0][0x17c], !P0 ;  /* 0x00005f0003007a0c */ /* 0x000fe400047a1270 */
[----:B------:R-:W-:Y:S02]  /*27d80*/  IADD3 R17, R13, c[0x0][0x198], RZ ;  /* 0x000066000d117a10 */ /* 0x000fe40007ffe0ff */
[----:B------:R-:W-:Y:S01]  /*27d90*/  IADD3 R3, R29, 0xec, RZ ;  /* 0x000000ec1d037810 */ /* 0x000fe20007ffe0ff */
[----:B------:R0:W-:Y:S01]  /*27da0*/  @P2 STG.E.U16 [R8.64], R6 ;  /* 0x0000000608002986 */ /* 0x0001e2000c101504 */
[----:B------:R-:W-:Y:S02]  /*27db0*/  LEA.HI.X.SX32 R5, R13, R2, 0x1, P6 ;  /* 0x000000020d057211 */ /* 0x000fe400030f0eff */
[----:B------:R-:W-:Y:S02]  /*27dc0*/  ISETP.LT.AND P4, PT, R3, c[0x0][0x17c], !P0 ;  /* 0x00005f0003007a0c */ /* 0x000fe40004781270 */
[----:B------:R-:W-:-:S02]  /*27dd0*/  IADD3 R13, R17, c[0x0][0x198], RZ ;  /* 0x00006600110d7a10 */ /* 0x000fc40007ffe0ff */
[----:B------:R-:W-:Y:S02]  /*27de0*/  IADD3 R3, R29, 0xed, RZ ;  /* 0x000000ed1d037810 */ /* 0x000fe40007ffe0ff */
[----:B0-----:R-:W-:Y:S02]  /*27df0*/  LEA R8, P6, R17, R0, 0x1 ;  /* 0x0000000011087211 */ /* 0x001fe400078c08ff */
[----:B----4-:R-:W-:Y:S01]  /*27e00*/  PRMT R10, R27, 0x7632, R10 ;  /* 0x000076321b0a7816 */ /* 0x010fe2000000000a */
[----:B------:R0:W-:Y:S01]  /*27e10*/  @P1 STG.E.U16 [R4.64], R27 ;  /* 0x0000001b04001986 */ /* 0x0001e2000c101504 */
[----:B------:R-:W-:Y:S02]  /*27e20*/  LEA.HI.X.SX32 R9, R17, R2, 0x1, P6 ;  /* 0x0000000211097211 */ /* 0x000fe400030f0eff */
[----:B------:R-:W-:Y:S02]  /*27e30*/  ISETP.LT.AND P3, PT, R3, c[0x0][0x17c], !P0 ;  /* 0x00005f0003007a0c */ /* 0x000fe40004761270 */
[----:B------:R-:W-:-:S02]  /*27e40*/  IADD3 R17, R13, c[0x0][0x198], RZ ;  /* 0x000066000d117a10 */ /* 0x000fc40007ffe0ff */
[----:B------:R-:W-:Y:S01]  /*27e50*/  IADD3 R3, R29, 0xee, RZ ;  /* 0x000000ee1d037810 */ /* 0x000fe20007ffe0ff */
[----:B------:R1:W-:Y:S01]  /*27e60*/  @P5 STG.E.U16 [R8.64], R10 ;  /* 0x0000000a08005986 */ /* 0x0003e2000c101504 */
[----:B0-----:R-:W-:-:S03]  /*27e70*/  LEA R4, P6, R13, R0, 0x1 ;  /* 0x000000000d047211 */ /* 0x001fc600078c08ff */
[----:B------:R-:W4:Y:S01]  /*27e80*/  LDL.LU R27, [R1+0x3c] ;  /* 0x00003c00011b7983 */ /* 0x000f220000300800 */
[----:B------:R-:W-:Y:S02]  /*27e90*/  ISETP.LT.AND P2, PT, R3, c[0x0][0x17c], !P0 ;  /* 0x00005f0003007a0c */ /* 0x000fe40004741270 */
[----:B------:R-:W-:Y:S02]  /*27ea0*/  LEA.HI.X.SX32 R5, R13, R2, 0x1, P6 ;  /* 0x000000020d057211 */ /* 0x000fe400030f0eff */
[C---:B------:R-:W-:Y:S02]  /*27eb0*/  IADD3 R13, R17.reuse, c[0x0][0x198], RZ ;  /* 0x00006600110d7a10 */ /* 0x040fe40007ffe0ff */
[----:B-1----:R-:W-:-:S04]  /*27ec0*/  LEA R8, P6, R17, R0, 0x1 ;  /* 0x0000000011087211 */ /* 0x002fc800078c08ff */
[----:B------:R-:W-:Y:S02]  /*27ed0*/  LEA.HI.X.SX32 R9, R17, R2, 0x1, P6 ;  /* 0x0000000211097211 */ /* 0x000fe400030f0eff */
[C---:B------:R-:W-:Y:S02]  /*27ee0*/  LEA R12, P6, R13.reuse, R0, 0x1 ;  /* 0x000000000d0c7211 */ /* 0x040fe400078c08ff */
[C---:B------:R-:W-:Y:S02]  /*27ef0*/  IADD3 R17, R13.reuse, c[0x0][0x198], RZ ;  /* 0x000066000d117a10 */ /* 0x040fe40007ffe0ff */
[----:B------:R-:W-:Y:S02]  /*27f00*/  LEA.HI.X.SX32 R13, R13, R2, 0x1, P6 ;  /* 0x000000020d0d7211 */ /* 0x000fe400030f0eff */
[----:B---3--:R-:W-:Y:S01]  /*27f10*/  PRMT R6, R20, 0x7632, R6 ;  /* 0x0000763214067816 */ /* 0x008fe20000000006 */
[----:B------:R-:W-:Y:S04]  /*27f20*/  @P4 STG.E.U16 [R4.64], R20 ;  /* 0x0000001404004986 */ /* 0x000fe8000c101504 */
[----:B------:R-:W-:Y:S01]  /*27f30*/  @P3 STG.E.U16 [R8.64], R6 ;  /* 0x0000000608003986 */ /* 0x000fe2000c101504 */
[----:B--2---:R-:W-:-:S03]  /*27f40*/  PRMT R10, R28, 0x7632, R10 ;  /* 0x000076321c0a7816 */ /* 0x004fc6000000000a */
[----:B------:R0:W-:Y:S04]  /*27f50*/  @P2 STG.E.U16 [R12.64], R28 ;  /* 0x0000001c0c002986 */ /* 0x0001e8000c101504 */
[----:B0-----:R-:W2:Y:S01]  /*27f60*/  LDL.LU R28, [R1+0x1c] ;  /* 0x00001c00011c7983 */ /* 0x001ea20000300800 */
[----:B------:R-:W-:-:S04]  /*27f70*/  IADD3 R3, R29, 0xef, RZ ;  /* 0x000000ef1d037810 */ /* 0x000fc80007ffe0ff */
[----:B------:R-:W-:Y:S02]  /*27f80*/  ISETP.LT.AND P1, PT, R3, c[0x0][0x17c], !P0 ;  /* 0x00005f0003007a0c */ /* 0x000fe40004721270 */
[----:B------:R-:W-:-:S04]  /*27f90*/  IADD3 R3, R29, 0xf0, RZ ;  /* 0x000000f01d037810 */ /* 0x000fc80007ffe0ff */
[----:B------:R-:W-:Y:S02]  /*27fa0*/  ISETP.LT.AND P5, PT, R3, c[0x0][0x17c], !P0 ;  /* 0x00005f0003007a0c */ /* 0x000fe400047a1270 */
[----:B------:R-:W-:Y:S02]  /*27fb0*/  IADD3 R3, R29, 0xf1, RZ ;  /* 0x000000f11d037810 */ /* 0x000fe40007ffe0ff */
[----:B------:R-:W-:Y:S02]  /*27fc0*/  LEA R16, P6, R17, R0, 0x1 ;  /* 0x0000000011107211 */ /* 0x000fe400078c08ff */
[----:B------:R-:W-:Y:S02]  /*27fd0*/  ISETP.LT.AND P4, PT, R3, c[0x0][0x17c], !P0 ;  /* 0x00005f0003007a0c */ /* 0x000fe40004781270 */
[----:B------:R-:W-:Y:S02]  /*27fe0*/  IADD3 R3, R29, 0xf2, RZ ;  /* 0x000000f21d037810 */ /* 0x000fe40007ffe0ff */
[----:B------:R-:W-:-:S02]  /*27ff0*/  IADD3 R5, R17, c[0x0][0x198], RZ ;  /* 0x0000660011057a10 */ /* 0x000fc40007ffe0ff */
[----:B------:R-:W-:Y:S02]  /*28000*/  ISETP.LT.AND P3, PT, R3, c[0x0][0x17c], !P0 ;  /* 0x00005f0003007a0c */ /* 0x000fe40004761270 */
[----:B------:R-:W-:Y:S02]  /*28010*/  IADD3 R3, R29, 0xf3, RZ ;  /* 0x000000f31d037810 */ /* 0x000fe40007ffe0ff */
[----:B------:R-:W-:Y:S02]  /*28020*/  LEA.HI.X.SX32 R17, R17, R2, 0x1, P6 ;  /* 0x0000000211117211 */ /* 0x000fe400030f0eff */
[C---:B------:R-:W-:Y:S02]  /*28030*/  LEA R20, P6, R5.reuse, R0, 0x1 ;  /* 0x0000000005147211 */ /* 0x040fe400078c08ff */
[----:B------:R-:W-:Y:S02]  /*28040*/  IADD3 R9, R5, c[0x0][0x198], RZ ;  /* 0x0000660005097a10 */ /* 0x000fe40007ffe0ff */
[----:B------:R-:W-:-:S02]  /*28050*/  ISETP.LT.AND P2, PT, R3, c[0x0][0x17c], !P0 ;  /* 0x00005f0003007a0c */ /* 0x000fc40004741270 */
[----:B------:R-:W-:Y:S02]  /*28060*/  IADD3 R3, R29, 0xf4, RZ ;  /* 0x000000f41d037810 */ /* 0x000fe40007ffe0ff */
[----:B------:R-:W-:Y:S02]  /*28070*/  LEA.HI.X.SX32 R21, R5, R2, 0x1, P6 ;  /* 0x0000000205157211 */ /* 0x000fe400030f0eff */
[C---:B------:R-:W-:Y:S01]  /*28080*/  LEA R8, P6, R9.reuse, R0, 0x1 ;  /* 0x0000000009087211 */ /* 0x040fe200078c08ff */
[----:B------:R0:W-:Y:S01]  /*28090*/  @P1 STG.E.U16 [R16.64], R10 ;  /* 0x0000000a10001986 */ /* 0x0001e2000c101504 */
[----:B------:R-:W-:Y:S02]  /*280a0*/  IADD3 R5, R9, c[0x0][0x198], RZ ;  /* 0x0000660009057a10 */ /* 0x000fe40007ffe0ff */
[----:B------:R-:W-:Y:S02]  /*280b0*/  ISETP.LT.AND P1, PT, R3, c[0x0][0x17c], !P0 ;  /* 0x00005f0003007a0c */ /* 0x000fe40004721270 */
[----:B------:R-:W-:-:S02]  /*280c0*/  IADD3 R3, R29, 0xf5, RZ ;  /* 0x000000f51d037810 */ /* 0x000fc40007ffe0ff */
[----:B------:R-:W-:Y:S02]  /*280d0*/  LEA.HI.X.SX32 R9, R9, R2, 0x1, P6 ;  /* 0x0000000209097211 */ /* 0x000fe400030f0eff */
[C---:B------:R-:W-:Y:S01]  /*280e0*/  LEA R12, P6, R5.reuse, R0, 0x1 ;  /* 0x00000000050c7211 */ /* 0x040fe200078c08ff */
[----:B-----5:R1:W-:Y:S01]  /*280f0*/  @P5 STG.E.U16 [R20.64], R26 ;  /* 0x0000001a14005986 */ /* 0x0203e2000c101504 */
[----:B------:R-:W-:Y:S02]  /*28100*/  PRMT R6, R26, 0x7632, R6 ;  /* 0x000076321a067816 */ /* 0x000fe40000000006 */
[----:B0-----:R-:W-:Y:S02]  /*28110*/  IADD3 R17, R5, c[0x0][0x198], RZ ;  /* 0x0000660005117a10 */ /* 0x001fe40007ffe0ff */
[----:B------:R-:W-:Y:S02]  /*28120*/  ISETP.LT.AND P5, PT, R3, c[0x0][0x17c], !P0 ;  /* 0x00005f0003007a0c */ /* 0x000fe400047a1270 */
[----:B------:R-:W-:-:S02]  /*28130*/  IADD3 R3, R29, 0xf6, RZ ;  /* 0x000000f61d037810 */ /* 0x000fc40007ffe0ff */
[----:B------:R-:W-:Y:S02]  /*28140*/  LEA.HI.X.SX32 R13, R5, R2, 0x1, P6 ;  /* 0x00000002050d7211 */ /* 0x000fe400030f0eff */
[C---:B------:R-:W-:Y:S01]  /*28150*/  LEA R4, P6, R17.reuse, R0, 0x1 ;  /* 0x0000000011047211 */ /* 0x040fe200078c08ff */
[----:B------:R0:W-:Y:S01]  /*28160*/  @P4 STG.E.U16 [R8.64], R6 ;  /* 0x0000000608004986 */ /* 0x0001e2000c101504 */
[----:B-1----:R-:W-:Y:S02]  /*28170*/  IADD3 R21, R17, c[0x0][0x198], RZ ;  /* 0x0000660011157a10 */ /* 0x002fe40007ffe0ff */
[----:B------:R-:W-:Y:S02]  /*28180*/  ISETP.LT.AND P4, PT, R3, c[0x0][0x17c], !P0 ;  /* 0x00005f0003007a0c */ /* 0x000fe40004781270 */
[----:B------:R-:W-:Y:S02]  /*28190*/  IADD3 R3, R29, 0xf7, RZ ;  /* 0x000000f71d037810 */ /* 0x000fe40007ffe0ff */
[----:B------:R-:W-:Y:S01]  /*281a0*/  LEA.HI.X.SX32 R5, R17, R2, 0x1, P6 ;  /* 0x0000000211057211 */ /* 0x000fe200030f0eff */
[----:B----4-:R1:W-:Y:S01]  /*281b0*/  @P3 STG.E.U16 [R12.64], R27 ;  /* 0x0000001b0c003986 */ /* 0x0103e2000c101504 */
[----:B------:R-:W-:-:S02]  /*281c0*/  IADD3 R17, R21, c[0x0][0x198], RZ ;  /* 0x0000660015117a10 */ /* 0x000fc40007ffe0ff */
[----:B0-----:R-:W-:Y:S02]  /*281d0*/  PRMT R9, R27, 0x7632, R9 ;  /* 0x000076321b097816 */ /* 0x001fe40000000009 */
[----:B------:R-:W-:Y:S02]  /*281e0*/  LEA R8, P6, R21, R0, 0x1 ;  /* 0x0000000015087211 */ /* 0x000fe400078c08ff */
[----:B------:R-:W-:Y:S01]  /*281f0*/  ISETP.LT.AND P3, PT, R3, c[0x0][0x17c], !P0 ;  /* 0x00005f0003007a0c */ /* 0x000fe20004761270 */
[----:B------:R0:W-:Y:S01]  /*28200*/  @P2 STG.E.U16 [R4.64], R9 ;  /* 0x0000000904002986 */ /* 0x0001e2000c101504 */
[----:B------:R-:W-:Y:S02]  /*28210*/  IADD3 R3, R29, 0xf8, RZ ;  /* 0x000000f81d037810 */ /* 0x000fe40007ffe0ff */
[----:B-1----:R-:W-:Y:S02]  /*28220*/  IADD3 R13, R17, c[0x0][0x198], RZ ;  /* 0x00006600110d7a10 */ /* 0x002fe40007ffe0ff */
[----:B------:R-:W-:-:S02]  /*28230*/  ISETP.LT.AND P2, PT, R3, c[0x0][0x17c], !P0 ;  /* 0x00005f0003007a0c */ /* 0x000fc40004741270 */
[----:B------:R-:W-:Y:S02]  /*28240*/  IADD3 R3, R29, 0xf9, RZ ;  /* 0x000000f91d037810 */ /* 0x000fe40007ffe0ff */
[----:B0-----:R-:W-:Y:S02]  /*28250*/  LEA.HI.X.SX32 R9, R21, R2, 0x1, P6 ;  /* 0x0000000215097211 */ /* 0x001fe400030f0eff */
[----:B------:R-:W-:-:S04]  /*28260*/  LEA R16, P6, R17, R0, 0x1 ;  /* 0x0000000011107211 */ /* 0x000fc800078c08ff */
[----:B------:R-:W-:Y:S02]  /*28270*/  LEA.HI.X.SX32 R17, R17, R2, 0x1, P6 ;  /* 0x0000000211117211 */ /* 0x000fe400030f0eff */
[C---:B------:R-:W-:Y:S02]  /*28280*/  LEA R4, P6, R13.reuse, R0, 0x1 ;  /* 0x000000000d047211 */ /* 0x040fe400078c08ff */
[----:B------:R-:W-:Y:S02]  /*28290*/  IADD3 R21, R13, c[0x0][0x198], RZ ;  /* 0x000066000d157a10 */ /* 0x000fe40007ffe0ff */
[----:B------:R-:W-:Y:S02]  /*282a0*/  PRMT R6, R7, 0x7632, R6 ;  /* 0x0000763207067816 */ /* 0x000fe40000000006 */
[----:B------:R-:W-:Y:S02]  /*282b0*/  IADD3 R14, R29, 0xfe, RZ ;  /* 0x000000fe1d0e7810 */ /* 0x000fe40007ffe0ff */
[----:B--2---:R-:W-:Y:S01]  /*282c0*/  PRMT R5, R28, 0x7632, R5 ;  /* 0x000076321c057816 */ /* 0x004fe20000000005 */
[----:B------:R0:W-:Y:S01]  /*282d0*/  @P1 STG.E.U16 [R8.64], R28 ;  /* 0x0000001c08001986 */ /* 0x0001e2000c101504 */
[----:B------:R-:W-:-:S02]  /*282e0*/  ISETP.LT.AND P1, PT, R3, c[0x0][0x17c], !P0 ;  /* 0x00005f0003007a0c */ /* 0x000fc40004721270 */
[----:B------:R-:W-:Y:S01]  /*282f0*/  IADD3 R3, R29, 0xfa, RZ ;  /* 0x000000fa1d037810 */ /* 0x000fe20007ffe0ff */
[----:B------:R1:W-:Y:S03]  /*28300*/  @P5 STG.E.U16 [R16.64], R5 ;  /* 0x0000000510005986 */ /* 0x0003e6000c101504 */
[----:B------:R-:W-:Y:S02]  /*28310*/  ISETP.LT.AND P5, PT, R3, c[0x0][0x17c], !P0 ;  /* 0x00005f0003007a0c */ /* 0x000fe400047a1270 */
[----:B------:R-:W-:Y:S02]  /*28320*/  IADD3 R3, R29, 0xfb, RZ ;  /* 0x000000fb1d037810 */ /* 0x000fe40007ffe0ff */
[----:B0-----:R-:W-:Y:S02]  /*28330*/  IADD3 R9, R21, c[0x0][0x198], RZ ;  /* 0x0000660015097a10 */ /* 0x001fe40007ffe0ff */
[----:B-1----:R-:W-:-:S02]  /*28340*/  LEA.HI.X.SX32 R5, R13, R2, 0x1, P6 ;  /* 0x000000020d057211 */ /* 0x002fc400030f0eff */
[----:B------:R-:W-:Y:S02]  /*28350*/  LEA R12, P6, R21, R0, 0x1 ;  /* 0x00000000150c7211 */ /* 0x000fe400078c08ff */
[----:B------:R-:W-:Y:S01]  /*28360*/  IADD3 R17, R9, c[0x0][0x198], RZ ;  /* 0x0000660009117a10 */ /* 0x000fe20007ffe0ff */
[----:B------:R0:W-:Y:S01]  /*28370*/  @P4 STG.E.U16 [R4.64], R7 ;  /* 0x0000000704004986 */ /* 0x0001e2000c101504 */
[----:B------:R-:W-:Y:S02]  /*28380*/  LEA.HI.X.SX32 R13, R21, R2, 0x1, P6 ;  /* 0x00000002150d7211 */ /* 0x000fe400030f0eff */
[----:B------:R-:W-:Y:S02]  /*28390*/  LEA R8, P6, R9, R0, 0x1 ;  /* 0x0000000009087211 */ /* 0x000fe400078c08ff */
[----:B------:R-:W-:Y:S02]  /*283a0*/  ISETP.LT.AND P4, PT, R3, c[0x0][0x17c], !P0 ;  /* 0x00005f0003007a0c */ /* 0x000fe40004781270 */
[----:B------:R-:W-:Y:S01]  /*283b0*/  IADD3 R3, R29, 0xfc, RZ ;  /* 0x000000fc1d037810 */ /* 0x000fe20007ffe0ff */
[----:B------:R1:W-:Y:S01]  /*283c0*/  @P3 STG.E.U16 [R12.64], R6 ;  /* 0x000000060c003986 */ /* 0x0003e2000c101504 */
[----:B------:R-:W-:-:S02]  /*283d0*/  LEA.HI.X.SX32 R9, R9, R2, 0x1, P6 ;  /* 0x0000000209097211 */ /* 0x000fc400030f0eff */
[C---:B------:R-:W-:Y:S02]  /*283e0*/  IADD3 R21, R17.reuse, c[0x0][0x198], RZ ;  /* 0x0000660011157a10 */ /* 0x040fe40007ffe0ff */
[----:B------:R-:W-:Y:S02]  /*283f0*/  LEA R16, P6, R17, R0, 0x1 ;  /* 0x0000000011107211 */ /* 0x000fe400078c08ff */
[----:B------:R-:W-:Y:S02]  /*28400*/  ISETP.LT.AND P3, PT, R3, c[0x0][0x17c], !P0 ;  /* 0x00005f0003007a0c */ /* 0x000fe40004761270 */
[----:B------:R-:W-:Y:S02]  /*28410*/  IADD3 R3, R29, 0xfd, RZ ;  /* 0x000000fd1d037810 */ /* 0x000fe40007ffe0ff */
[----:B0-----:R-:W-:Y:S01]  /*28420*/  IADD3 R7, R21, c[0x0][0x198], RZ ;  /* 0x0000660015077a10 */ /* 0x001fe20007ffe0ff */
[----:B------:R-:W-:Y:S01]  /*28430*/  @P2 STG.E.U16 [R8.64], R11 ;  /* 0x0000000b08002986 */ /* 0x000fe2000c101504 */
[----:B------:R-:W-:-:S02]  /*28440*/  PRMT R5, R11, 0x7632, R5 ;  /* 0x000076320b057816 */ /* 0x000fc40000000005 */
[----:B------:R-:W-:Y:S02]  /*28450*/  LEA.HI.X.SX32 R17, R17, R2, 0x1, P6 ;  /* 0x0000000211117211 */ /* 0x000fe400030f0eff */
[----:B------:R-:W-:Y:S02]  /*28460*/  ISETP.LT.AND P2, PT, R3, c[0x0][0x17c], !P0 ;  /* 0x00005f0003007a0c */ /* 0x000fe40004741270 */
[-C--:B------:R-:W-:Y:S02]  /*28470*/  LEA R4, P6, R21, R0.reuse, 0x1 ;  /* 0x0000000015047211 */ /* 0x080fe400078c08ff */
[C---:B------:R-:W-:Y:S01]  /*28480*/  IADD3 R3, R7.reuse, c[0x0][0x198], RZ ;  /* 0x0000660007037a10 */ /* 0x040fe20007ffe0ff */
[----:B------:R0:W-:Y:S01]  /*28490*/  @P1 STG.E.U16 [R16.64], R5 ;  /* 0x0000000510001986 */ /* 0x0001e2000c101504 */
[----:B-1----:R-:W-:Y:S02]  /*284a0*/  LEA R6, P1, R7, R0, 0x1 ;  /* 0x0000000007067211 */ /* 0x002fe400078208ff */
[----:B0-----:R-:W-:-:S02]  /*284b0*/  LEA.HI.X.SX32 R5, R21, R2, 0x1, P6 ;  /* 0x0000000215057211 */ /* 0x001fc400030f0eff */
[C---:B------:R-:W-:Y:S02]  /*284c0*/  IADD3 R21, R3.reuse, c[0x0][0x198], RZ ;  /* 0x0000660003157a10 */ /* 0x040fe40007ffe0ff */
[----:B------:R-:W-:Y:S02]  /*284d0*/  LEA R12, P6, R3, R0, 0x1 ;  /* 0x00000000030c7211 */ /* 0x000fe400078c08ff */
[----:B------:R-:W-:Y:S02]  /*284e0*/  IADD3 R25, R21, c[0x0][0x198], RZ ;  /* 0x0000660015197a10 */ /* 0x000fe40007ffe0ff */
[----:B------:R-:W-:Y:S02]  /*284f0*/  LEA.HI.X.SX32 R7, R7, R2, 0x1, P1 ;  /* 0x0000000207077211 */ /* 0x000fe400008f0eff */
[----:B------:R-:W-:Y:S02]  /*28500*/  LEA R10, P1, R25, R0, 0x1 ;  /* 0x00000000190a7211 */ /* 0x000fe400078208ff */
[----:B------:R-:W-:-:S02]  /*28510*/  LEA.HI.X.SX32 R13, R3, R2, 0x1, P6 ;  /* 0x00000002030d7211 */ /* 0x000fc400030f0eff */
[----:B------:R-:W-:Y:S02]  /*28520*/  IADD3 R3, R29, 0xff, RZ ;  /* 0x000000ff1d037810 */ /* 0x000fe40007ffe0ff */
[----:B------:R-:W-:Y:S02]  /*28530*/  LEA.HI.X.SX32 R11, R25, R2, 0x1, P1 ;  /* 0x00000002190b7211 */ /* 0x000fe400008f0eff */
[----:B------:R-:W-:Y:S02]  /*28540*/  ISETP.LT.AND P1, PT, R14, c[0x0][0x17c], !P0 ;  /* 0x00005f000e007a0c */ /* 0x000fe40004721270 */
[----:B------:R-:W-:Y:S02]  /*28550*/  LEA R8, P6, R21, R0, 0x1 ;  /* 0x0000000015087211 */ /* 0x000fe400078c08ff */
[----:B------:R-:W-:Y:S02]  /*28560*/  ISETP.LT.AND P0, PT, R3, c[0x0][0x17c], !P0 ;  /* 0x00005f0003007a0c */ /* 0x000fe40004701270 */
[----:B------:R-:W-:-:S02]  /*28570*/  IADD3 R27, R25, c[0x0][0x198], RZ ;  /* 0x00006600191b7a10 */ /* 0x000fc40007ffe0ff */
[----:B------:R-:W-:Y:S02]  /*28580*/  LEA.HI.X.SX32 R9, R21, R2, 0x1, P6 ;  /* 0x0000000215097211 */ /* 0x000fe400030f0eff */
[----:B------:R-:W-:Y:S02]  /*28590*/  PRMT R3, R15, 0x7632, R3 ;  /* 0x000076320f037816 */ /* 0x000fe40000000003 */
[----:B------:R-:W-:Y:S02]  /*285a0*/  LEA R16, P6, R27, R0, 0x1 ;  /* 0x000000001b107211 */ /* 0x000fe400078c08ff */
[----:B------:R-:W-:Y:S01]  /*285b0*/  PRMT R0, R19, 0x7632, R0 ;  /* 0x0000763213007816 */ /* 0x000fe20000000000 */
[----:B------:R0:W-:Y:S04]  /*285c0*/  @P5 STG.E.U16 [R4.64], R15 ;  /* 0x0000000f04005986 */ /* 0x0001e8000c101504 */
[----:B------:R0:W-:Y:S04]  /*285d0*/  @P4 STG.E.U16 [R6.64], R3 ;  /* 0x0000000306004986 */ /* 0x0001e8000c101504 */
[----:B------:R0:W-:Y:S04]  /*285e0*/  @P3 STG.E.U16 [R12.64], R19 ;  /* 0x000000130c003986 */ /* 0x0001e8000c101504 */
[----:B------:R0:W-:Y:S01]  /*285f0*/  @P2 STG.E.U16 [R8.64], R0 ;  /* 0x0000000008002986 */ /* 0x0001e2000c101504 */
[----:B------:R-:W-:-:S03]  /*28600*/  LEA.HI.X.SX32 R17, R27, R2, 0x1, P6 ;  /* 0x000000021b117211 */ /* 0x000fc600030f0eff */
[----:B------:R0:W-:Y:S01]  /*28610*/  @P1 STG.E.U16 [R10.64], R23 ;  /* 0x000000170a001986 */ /* 0x0001e2000c101504 */
[----:B------:R-:W-:Y:S05]  /*28620*/  @!P0 EXIT ;  /* 0x000000000000894d */ /* 0x000fea0003800000 */
[----:B0-----:R-:W-:-:S05]  /*28630*/  PRMT R8, R23, 0x7632, R8 ;  /* 0x0000763217087816 */ /* 0x001fca0000000008 */
[----:B------:R-:W-:Y:S01]  /*28640*/  STG.E.U16 [R16.64], R8 ;  /* 0x0000000810007986 */ /* 0x000fe2000c101504 */
[----:B------:R-:W-:Y:S05]  /*28650*/  EXIT ;  /* 0x000000000000794d */ /* 0x000fea0003800000 */
.L_x_4:
[----:B------:R-:W-:-:S00]  /*28660*/  BRA `(.L_x_4) ;  /* 0xfffffff000007947 */ /* 0x000fc0000383ffff */
[----:B------:R-:W-:-:S00]  /*28670*/  NOP ;  /* 0x0000000000007918 */ /* 0x000fc00000000000 */
        /* <DEDUP_REMOVED lines=8> */
.L_x_5:


//--------------------- .nv.shared.matmul_kernel  --------------------------
	.section	.nv.shared.matmul_kernel,"aw",@nobits
	.sectionflags	@""
	.align	16
